def matmul_kernel(
    a_ptr,
    b_ptr,
    c_ptr,
    M,
    N,
    K,
    stride_am,
    stride_ak,
    stride_bk,
    stride_bn,
    stride_cm,
    stride_cn,
    BLOCK_M: tl.constexpr,
    BLOCK_N: tl.constexpr,
    BLOCK_K: tl.constexpr,
    GROUP_M: tl.constexpr,
):
    pid = tl.program_id(axis=0)
    num_pid_m = tl.cdiv(M, BLOCK_M)
    num_pid_n = tl.cdiv(N, BLOCK_N)
    num_pid_in_group = GROUP_M * num_pid_n
    group_id = pid // num_pid_in_group
    first_pid_m = group_id * GROUP_M
    group_size_m = min(num_pid_m - first_pid_m, GROUP_M)
    pid_m = first_pid_m + ((pid % num_pid_in_group) % group_size_m)
    pid_n = (pid % num_pid_in_group) // group_size_m

    offs_am = (pid_m * BLOCK_M + tl.arange(0, BLOCK_M)) % M
    offs_bn = (pid_n * BLOCK_N + tl.arange(0, BLOCK_N)) % N
    offs_k = tl.arange(0, BLOCK_K)
    a_ptrs = a_ptr + offs_am[:, None] * stride_am + offs_k[None, :] * stride_ak
    b_ptrs = b_ptr + offs_k[:, None] * stride_bk + offs_bn[None, :] * stride_bn

    acc = tl.zeros((BLOCK_M, BLOCK_N), dtype=tl.float32)
    for kk in range(0, tl.cdiv(K, BLOCK_K)):
        a = tl.load(a_ptrs, mask=offs_k[None, :] < K - kk * BLOCK_K, other=0.0)
        b = tl.load(b_ptrs, mask=offs_k[:, None] < K - kk * BLOCK_K, other=0.0)
        acc = tl.dot(a, b, acc)
        a_ptrs += BLOCK_K * stride_ak
        b_ptrs += BLOCK_K * stride_bk

    c = acc.to(c_ptr.dtype.element_ty)
    offs_cm = pid_m * BLOCK_M + tl.arange(0, BLOCK_M)
    offs_cn = pid_n * BLOCK_N + tl.arange(0, BLOCK_N)
    c_ptrs = c_ptr + offs_cm[:, None] * stride_cm + offs_cn[None, :] * stride_cn
    mask = (offs_cm[:, None] < M) & (offs_cn[None, :] < N)
    tl.store(c_ptrs, c, mask=mask)

# config = {"BLOCK_K": 64, "BLOCK_M": 128, "BLOCK_N": 64, "GROUP_M": 8, "arch": "sm_80", "dtype": "fp16", "num_ctas": 1, "num_stages": 2, "num_warps": 2}
# arch = sm_80


// ===== COMPILED SASS (sm_80) =====

	.target	sm_80

	.elftype	@"ET_EXEC"


//--------------------- .note.nv.tkinfo           --------------------------
	.section	.note.nv.tkinfo,"",@"SHT_NOTE"
	.sectionflags	@"SHF_NOTE_NV_TKINFO"
	.tkinfo
        /*0018*/ 	.word	0x00000002
        /*0030*/ 	.string	""
        /*0030*/ 	.string	"ptxas"
        /*0030*/ 	.string	"Cuda compilation tools, release 13.0, V13.0.88"
        /*0030*/ 	.string	"Build cuda_13.0.r13.0/compiler.36424714_0"
        /*0030*/ 	.string	"-v  -suppress-debug-info  -lineinfo  -arch sm_80 "



//--------------------- .note.nv.cuinfo           --------------------------
	.section	.note.nv.cuinfo,"",@"SHT_NOTE"
	.sectionflags	@"SHF_NOTE_NV_CUINFO"
        /*0018*/ 	.short	0x0002
        /*001a*/ 	.short	0x0050
        /*001c*/ 	.short	0x0082
	.zero		2


//--------------------- .nv.info                  --------------------------
	.section	.nv.info,"",@"SHT_CUDA_INFO"
	.align	4


	//----- nvinfo : EIATTR_REGCOUNT
	.align		4
        /*0000*/ 	.byte	0x04, 0x2f
        /*0002*/ 	.short	(.L_1 - .L_0)
	.align		4
.L_0:
        /*0004*/ 	.word	index@(matmul_kernel)
        /*0008*/ 	.word	0x00000020


	//----- nvinfo : EIATTR_FRAME_SIZE
	.align		4
.L_1:
        /*000c*/ 	.byte	0x04, 0x11
        /*000e*/ 	.short	(.L_3 - .L_2)
	.align		4
.L_2:
        /*0010*/ 	.word	index@(matmul_kernel)
        /*0014*/ 	.word	0x00001738


	//----- nvinfo : EIATTR_MIN_STACK_SIZE
	.align		4
.L_3:
        /*0018*/ 	.byte	0x04, 0x12
        /*001a*/ 	.short	(.L_5 - .L_4)
	.align		4
.L_4:
        /*001c*/ 	.word	index@(matmul_kernel)
        /*0020*/ 	.word	0x00001738
.L_5:


//--------------------- .nv.info.matmul_kernel    --------------------------
	.section	.nv.info.matmul_kernel,"",@"SHT_CUDA_INFO"
	.sectionflags	@""
	.align	4


	//----- nvinfo : EIATTR_CUDA_API_VERSION
	.align		4
        /*0000*/ 	.byte	0x04, 0x37
        /*0002*/ 	.short	(.L_7 - .L_6)
.L_6:
        /*0004*/ 	.word	0x00000082


	//----- nvinfo : EIATTR_SW2861232_WAR
	.align		4
.L_7:
        /*0008*/ 	.byte	0x01, 0x35
	.zero		2


	//----- nvinfo : EIATTR_PARAM_CBANK
	.align		4
        /*000c*/ 	.byte	0x04, 0x0a
        /*000e*/ 	.short	(.L_9 - .L_8)
	.align		4
.L_8:
        /*0010*/ 	.word	index@(.nv.constant0.matmul_kernel)
        /*0014*/ 	.short	0x0160
        /*0016*/ 	.short	0x0050


	//----- nvinfo : EIATTR_CBANK_PARAM_SIZE
	.align		4
.L_9:
        /*0018*/ 	.byte	0x03, 0x19
        /*001a*/ 	.short	0x0050


	//----- nvinfo : EIATTR_KPARAM_INFO
	.align		4
        /*001c*/ 	.byte	0x04, 0x17
        /*001e*/ 	.short	(.L_11 - .L_10)
.L_10:
        /*0020*/ 	.word	0x00000000
        /*0024*/ 	.short	0x000d
        /*0026*/ 	.short	0x0048
        /*0028*/ 	.byte	0x00, 0xf4, 0x21, 0x00


	//----- nvinfo : EIATTR_KPARAM_INFO
	.align		4
.L_11:
        /*002c*/ 	.byte	0x04, 0x17
        /*002e*/ 	.short	(.L_13 - .L_12)
.L_12:
        /*0030*/ 	.word	0x00000000
        /*0034*/ 	.short	0x000c
        /*0036*/ 	.short	0x0040
        /*0038*/ 	.byte	0x00, 0xf4, 0x21, 0x00


	//----- nvinfo : EIATTR_KPARAM_INFO
	.align		4
.L_13:
        /*003c*/ 	.byte	0x04, 0x17
        /*003e*/ 	.short	(.L_15 - .L_14)
.L_14:
        /*0040*/ 	.word	0x00000000
        /*0044*/ 	.short	0x000b
        /*0046*/ 	.short	0x0038
        /*0048*/ 	.byte	0x00, 0xf0, 0x11, 0x00


	//----- nvinfo : EIATTR_KPARAM_INFO
	.align		4
.L_15:
        /*004c*/ 	.byte	0x04, 0x17
        /*004e*/ 	.short	(.L_17 - .L_16)
.L_16:
        /*0050*/ 	.word	0x00000000
        /*0054*/ 	.short	0x000a
        /*0056*/ 	.short	0x0034
        /*0058*/ 	.byte	0x00, 0xf0, 0x11, 0x00


	//----- nvinfo : EIATTR_KPARAM_INFO
	.align		4
.L_17:
        /*005c*/ 	.byte	0x04, 0x17
        /*005e*/ 	.short	(.L_19 - .L_18)
.L_18:
        /*0060*/ 	.word	0x00000000
        /*0064*/ 	.short	0x0009
        /*0066*/ 	.short	0x0030
        /*0068*/ 	.byte	0x00, 0xf0, 0x11, 0x00


	//----- nvinfo : EIATTR_KPARAM_INFO
	.align		4
.L_19:
        /*006c*/ 	.byte	0x04, 0x17
        /*006e*/ 	.short	(.L_21 - .L_20)
.L_20:
        /*0070*/ 	.word	0x00000000
        /*0074*/ 	.short	0x0008
        /*0076*/ 	.short	0x002c
        /*0078*/ 	.byte	0x00, 0xf0, 0x11, 0x00


	//----- nvinfo : EIATTR_KPARAM_INFO
	.align		4
.L_21:
        /*007c*/ 	.byte	0x04, 0x17
        /*007e*/ 	.short	(.L_23 - .L_22)
.L_22:
        /*0080*/ 	.word	0x00000000
        /*0084*/ 	.short	0x0007
        /*0086*/ 	.short	0x0028
        /*0088*/ 	.byte	0x00, 0xf0, 0x11, 0x00


	//----- nvinfo : EIATTR_KPARAM_INFO
	.align		4
.L_23:
        /*008c*/ 	.byte	0x04, 0x17
        /*008e*/ 	.short	(.L_25 - .L_24)
.L_24:
        /*0090*/ 	.word	0x00000000
        /*0094*/ 	.short	0x0006
        /*0096*/ 	.short	0x0024
        /*0098*/ 	.byte	0x00, 0xf0, 0x11, 0x00


	//----- nvinfo : EIATTR_KPARAM_INFO
	.align		4
.L_25:
        /*009c*/ 	.byte	0x04, 0x17
        /*009e*/ 	.short	(.L_27 - .L_26)
.L_26:
        /*00a0*/ 	.word	0x00000000
        /*00a4*/ 	.short	0x0005
        /*00a6*/ 	.short	0x0020
        /*00a8*/ 	.byte	0x00, 0xf0, 0x11, 0x00


	//----- nvinfo : EIATTR_KPARAM_INFO
	.align		4
.L_27:
        /*00ac*/ 	.byte	0x04, 0x17
        /*00ae*/ 	.short	(.L_29 - .L_28)
.L_28:
        /*00b0*/ 	.word	0x00000000
        /*00b4*/ 	.short	0x0004
        /*00b6*/ 	.short	0x001c
        /*00b8*/ 	.byte	0x00, 0xf0, 0x11, 0x00


	//----- nvinfo : EIATTR_KPARAM_INFO
	.align		4
.L_29:
        /*00bc*/ 	.byte	0x04, 0x17
        /*00be*/ 	.short	(.L_31 - .L_30)
.L_30:
        /*00c0*/ 	.word	0x00000000
        /*00c4*/ 	.short	0x0003
        /*00c6*/ 	.short	0x0018
        /*00c8*/ 	.byte	0x00, 0xf0, 0x11, 0x00


	//----- nvinfo : EIATTR_KPARAM_INFO
	.align		4
.L_31:
        /*00cc*/ 	.byte	0x04, 0x17
        /*00ce*/ 	.short	(.L_33 - .L_32)
.L_32:
        /*00d0*/ 	.word	0x00000000
        /*00d4*/ 	.short	0x0002
        /*00d6*/ 	.short	0x0010
        /*00d8*/ 	.byte	0x00, 0xf4, 0x21, 0x00


	//----- nvinfo : EIATTR_KPARAM_INFO
	.align		4
.L_33:
        /*00dc*/ 	.byte	0x04, 0x17
        /*00de*/ 	.short	(.L_35 - .L_34)
.L_34:
        /*00e0*/ 	.word	0x00000000
        /*00e4*/ 	.short	0x0001
        /*00e6*/ 	.short	0x0008
        /*00e8*/ 	.byte	0x00, 0xf4, 0x21, 0x00


	//----- nvinfo : EIATTR_KPARAM_INFO
	.align		4
.L_35:
        /*00ec*/ 	.byte	0x04, 0x17
        /*00ee*/ 	.short	(.L_37 - .L_36)
.L_36:
        /*00f0*/ 	.word	0x00000000
        /*00f4*/ 	.short	0x0000
        /*00f6*/ 	.short	0x0000
        /*00f8*/ 	.byte	0x00, 0xf4, 0x21, 0x00


	//----- nvinfo : EIATTR_MAXREG_COUNT
	.align		4
.L_37:
        /*00fc*/ 	.byte	0x03, 0x1b
        /*00fe*/ 	.short	0x00ff


	//----- nvinfo : EIATTR_NUM_BARRIERS
	.align		4
        /*0100*/ 	.byte	0x02, 0x4c
        /*0102*/ 	.byte	0x01
	.zero		1


	//----- nvinfo : EIATTR_ANNOTATIONS
	.align		4
        /*0104*/ 	.byte	0x04, 0x55
        /*0106*/ 	.short	(.L_39 - .L_38)


	//   ....[0]....
.L_38:
        /*0108*/ 	.word	0x00000001
        /*010c*/ 	.byte	0x10, 0x05, 0x00, 0x00, 0x01, 0x00, 0x00, 0x00, 0x40, 0x05, 0x00, 0x00, 0x01, 0x00, 0x00, 0x00
        /* <DEDUP_REMOVED lines=2504> */
        /*9d9c*/ 	.byte	0xd0, 0x46, 0x02, 0x00, 0x01, 0x00, 0x00, 0x00, 0x80, 0x47, 0x02, 0x00


	//----- nvinfo : EIATTR_MERCURY_ISA_VERSION
	.align		4
.L_39:
        /*9da8*/ 	.byte	0x03, 0x5f
        /*9daa*/ 	.short	0x0000


	//----- nvinfo : EIATTR_EXIT_INSTR_OFFSETS
	.align		4
        /*9dac*/ 	.byte	0x04, 0x1c
        /*9dae*/ 	.short	(.L_41 - .L_40)


	//   ....[0]....
.L_40:
        /*9db0*/ 	.word	0x000248c0


	//   ....[1]....
        /*9db4*/ 	.word	0x000248f0


	//----- nvinfo : EIATTR_REQNTID
	.align		4
.L_41:
        /*9db8*/ 	.byte	0x04, 0x10
        /*9dba*/ 	.short	(.L_43 - .L_42)
.L_42:
        /*9dbc*/ 	.word	0x00000040
        /*9dc0*/ 	.word	0x00000001
        /*9dc4*/ 	.word	0x00000001
.L_43:


//--------------------- .nv.callgraph             --------------------------
	.section	.nv.callgraph,"",@"SHT_CUDA_CALLGRAPH"
	.align	4
	.sectionentsize	8
	.align		4
        /*0000*/ 	.word	0x00000000
	.align		4
        /*0004*/ 	.word	0xffffffff
	.align		4
        /*0008*/ 	.word	0x00000000
	.align		4
        /*000c*/ 	.word	0xfffffffe
	.align		4
        /*0010*/ 	.word	0x00000000
	.align		4
        /*0014*/ 	.word	0xfffffffd
	.align		4
        /*0018*/ 	.word	0x00000000
	.align		4
        /*001c*/ 	.word	0xfffffffc


//--------------------- .nv.rel.action            --------------------------
	.section	.nv.rel.action,"",@"SHT_CUDA_RELOCINFO"
	.align	8
	.sectionentsize	8
        /*0000*/ 	.byte	0x73, 0x00, 0x00, 0x00, 0x00, 0x00, 0x00, 0x00, 0x00, 0x00, 0x00, 0x11, 0x25, 0x00, 0x05, 0x36


//--------------------- .nv.constant0.matmul_kernel --------------------------
	.section	.nv.constant0.matmul_kernel,"a",@progbits
	.sectionflags	@""
	.align	4
.nv.constant0.matmul_kernel:
	.zero		432


//--------------------- .text.matmul_kernel       --------------------------
	.section	.text.matmul_kernel,"ax",@progbits
	.sectioninfo	@"SHI_REGISTERS=32"
	.align	128
        .global         matmul_kernel
        .type           matmul_kernel,@function
        .size           matmul_kernel,(.L_x_5 - matmul_kernel)
        .other          matmul_kernel,@"STO_CUDA_ENTRY STV_DEFAULT"
matmul_kernel:
.text.matmul_kernel:
[----:B------:R-:W-:-:S04]  /*0000*/  IMAD.MOV.U32 R1, RZ, RZ, c[0x0][0x28] ;  /* 0x00000a00ff017624 */ /* 0x000fc800078e00ff */
[----:B------:R-:W-:Y:S01]  /*0010*/  IMAD.MOV.U32 R0, RZ, RZ, c[0x0][0x17c] ;  /* 0x00005f00ff007624 */ /* 0x000fe200078e00ff */
[----:B------:R-:W-:Y:S01]  /*0020*/  IADD3 R1, R1, -0x1738, RZ ;  /* 0xffffe8c801017810 */ /* 0x000fe20007ffe0ff */
[----:B------:R-:W0:Y:S01]  /*0030*/  S2R R12, SR_TID.X ;  /* 0x00000000000c7919 */ /* 0x000e220000002100 */
[----:B------:R-:W-:Y:S02]  /*0040*/  ULDC.64 UR6, c[0x0][0x118] ;  /* 0x0000460000067ab9 */ /* 0x000fe40000000a00 */
[----:B------:R-:W-:-:S04]  /*0050*/  IADD3 R0, R0, 0x3f, RZ ;  /* 0x0000003f00007810 */ /* 0x000fc80007ffe0ff */
[----:B------:R-:W-:-:S04]  /*0060*/  SHF.R.S32.HI R3, RZ, 0x1f, R0 ;  /* 0x0000001fff037819 */ /* 0x000fc80000011400 */
[----:B------:R-:W-:-:S04]  /*0070*/  LEA.HI R3, R3, R0, RZ, 0x6 ;  /* 0x0000000003037211 */ /* 0x000fc800078f30ff */
[----:B------:R-:W-:Y:S02]  /*0080*/  SHF.R.S32.HI R0, RZ, 0x6, R3 ;  /* 0x00000006ff007819 */ /* 0x000fe40000011403 */
[----:B------:R-:W1:Y:S03]  /*0090*/  S2R R3, SR_CTAID.X ;  /* 0x0000000000037919 */ /* 0x000e660000002500 */
[----:B------:R-:W-:Y:S01]  /*00a0*/  IMAD.SHL.U32 R0, R0, 0x8, RZ ;  /* 0x0000000800007824 */ /* 0x000fe200078e00ff */
[----:B0-----:R-:W-:-:S04]  /*00b0*/  LOP3.LUT R15, R12, 0x3f, RZ, 0xc0, !PT ;  /* 0x0000003f0c0f7812 */ /* 0x001fc800078ec0ff */
[-C--:B------:R-:W-:Y:S02]  /*00c0*/  IABS R7, R0.reuse ;  /* 0x0000000000077213 */ /* 0x080fe40000000000 */
[----:B------:R-:W-:Y:S02]  /*00d0*/  IABS R10, R0 ;  /* 0x00000000000a7213 */ /* 0x000fe40000000000 */
[----:B------:R-:W0:Y:S01]  /*00e0*/  I2F.RP R2, R7 ;  /* 0x0000000700027306 */ /* 0x000e220000209400 */
[----:B-1----:R-:W-:-:S07]  /*00f0*/  IABS R8, R3 ;  /* 0x0000000300087213 */ /* 0x002fce0000000000 */
[----:B0-----:R-:W0:Y:S02]  /*0100*/  MUFU.RCP R2, R2 ;  /* 0x0000000200027308 */ /* 0x001e240000001000 */
[----:B0-----:R-:W-:Y:S01]  /*0110*/  IADD3 R4, R2, 0xffffffe, RZ ;  /* 0x0ffffffe02047810 */ /* 0x001fe20007ffe0ff */
[----:B------:R-:W-:-:S05]  /*0120*/  IMAD.MOV R2, RZ, RZ, -R10 ;  /* 0x000000ffff027224 */ /* 0x000fca00078e0a0a */
[----:B------:R0:W1:Y:S02]  /*0130*/  F2I.FTZ.U32.TRUNC.NTZ R5, R4 ;  /* 0x0000000400057305 */ /* 0x000064000021f000 */
[----:B0-----:R-:W-:Y:S02]  /*0140*/  IMAD.MOV.U32 R4, RZ, RZ, RZ ;  /* 0x000000ffff047224 */ /* 0x001fe400078e00ff */
[----:B-1----:R-:W-:-:S04]  /*0150*/  IMAD.MOV R6, RZ, RZ, -R5 ;  /* 0x000000ffff067224 */ /* 0x002fc800078e0a05 */
[----:B------:R-:W-:Y:S02]  /*0160*/  IMAD R9, R6, R7, RZ ;  /* 0x0000000706097224 */ /* 0x000fe400078e02ff */
[----:B------:R-:W-:Y:S02]  /*0170*/  IMAD.MOV.U32 R6, RZ, RZ, R8 ;  /* 0x000000ffff067224 */ /* 0x000fe400078e0008 */
[----:B------:R-:W-:-:S06]  /*0180*/  IMAD.HI.U32 R5, R5, R9, R4 ;  /* 0x0000000905057227 */ /* 0x000fcc00078e0004 */
[----:B------:R-:W-:-:S04]  /*0190*/  IMAD.HI.U32 R5, R5, R6, RZ ;  /* 0x0000000605057227 */ /* 0x000fc800078e00ff */
[----:B------:R-:W-:-:S05]  /*01a0*/  IMAD R2, R5, R2, R6 ;  /* 0x0000000205027224 */ /* 0x000fca00078e0206 */
[----:B------:R-:W-:-:S13]  /*01b0*/  ISETP.GT.U32.AND P1, PT, R7, R2, PT ;  /* 0x000000020700720c */ /* 0x000fda0003f24070 */
[----:B------:R-:W-:Y:S01]  /*01c0*/  @!P1 IMAD.IADD R2, R2, 0x1, -R7 ;  /* 0x0000000102029824 */ /* 0x000fe200078e0a07 */
[----:B------:R-:W-:Y:S02]  /*01d0*/  @!P1 IADD3 R5, R5, 0x1, RZ ;  /* 0x0000000105059810 */ /* 0x000fe40007ffe0ff */
[----:B------:R-:W-:Y:S02]  /*01e0*/  ISETP.NE.AND P1, PT, R0, RZ, PT ;  /* 0x000000ff0000720c */ /* 0x000fe40003f25270 */
[----:B------:R-:W-:Y:S02]  /*01f0*/  ISETP.GE.U32.AND P0, PT, R2, R7, PT ;  /* 0x000000070200720c */ /* 0x000fe40003f06070 */
[----:B------:R-:W-:-:S04]  /*0200*/  LOP3.LUT R2, R3, R0, RZ, 0x3c, !PT ;  /* 0x0000000003027212 */ /* 0x000fc800078e3cff */
[----:B------:R-:W-:Y:S01]  /*0210*/  ISETP.GE.AND P2, PT, R2, RZ, PT ;  /* 0x000000ff0200720c */ /* 0x000fe20003f46270 */
[----:B------:R-:W-:-:S05]  /*0220*/  IMAD.MOV.U32 R2, RZ, RZ, c[0x0][0x178] ;  /* 0x00005e00ff027624 */ /* 0x000fca00078e00ff */
[----:B------:R-:W-:Y:S02]  /*0230*/  IADD3 R2, R2, 0x7f, RZ ;  /* 0x0000007f02027810 */ /* 0x000fe40007ffe0ff */
[----:B------:R-:W-:-:S05]  /*0240*/  @P0 IADD3 R5, R5, 0x1, RZ ;  /* 0x0000000105050810 */ /* 0x000fca0007ffe0ff */
[----:B------:R-:W-:Y:S01]  /*0250*/  IMAD.MOV.U32 R4, RZ, RZ, R5 ;  /* 0x000000ffff047224 */ /* 0x000fe200078e0005 */
[----:B------:R-:W-:-:S03]  /*0260*/  SHF.R.S32.HI R5, RZ, 0x1f, R2 ;  /* 0x0000001fff057819 */ /* 0x000fc60000011402 */
[----:B------:R-:W-:Y:S01]  /*0270*/  @!P2 IMAD.MOV R4, RZ, RZ, -R4 ;  /* 0x000000ffff04a224 */ /* 0x000fe200078e0a04 */
[----:B------:R-:W-:Y:S02]  /*0280*/  @!P1 LOP3.LUT R4, RZ, R0, RZ, 0x33, !PT ;  /* 0x00000000ff049212 */ /* 0x000fe400078e33ff */
[----:B------:R-:W-:-:S03]  /*0290*/  LEA.HI R5, R5, R2, RZ, 0x7 ;  /* 0x0000000205057211 */ /* 0x000fc600078f38ff */
[----:B------:R-:W-:Y:S02]  /*02a0*/  IMAD.SHL.U32 R2, R4, 0x8, RZ ;  /* 0x0000000804027824 */ /* 0x000fe400078e00ff */
[----:B------:R-:W-:-:S03]  /*02b0*/  IMAD.MOV R4, RZ, RZ, -R4 ;  /* 0x000000ffff047224 */ /* 0x000fc600078e0a04 */
[----:B------:R-:W-:Y:S01]  /*02c0*/  LEA.HI.SX32 R5, R5, -R2, 0x19 ;  /* 0x8000000205057211 */ /* 0x000fe200078fcaff */
[----:B------:R-:W-:Y:S02]  /*02d0*/  IMAD R13, R0, R4, R3 ;  /* 0x00000004000d7224 */ /* 0x000fe400078e0203 */
[----:B------:R-:W-:Y:S01]  /*02e0*/  IMAD.MOV.U32 R4, RZ, RZ, RZ ;  /* 0x000000ffff047224 */ /* 0x000fe200078e00ff */
[----:B------:R-:W-:Y:S02]  /*02f0*/  IMNMX R6, R5, 0x8, PT ;  /* 0x0000000805067817 */ /* 0x000fe40003800200 */
[----:B------:R-:W-:Y:S02]  /*0300*/  IABS R11, R13 ;  /* 0x0000000d000b7213 */ /* 0x000fe40000000000 */
[----:B------:R-:W-:-:S04]  /*0310*/  IABS R9, R6 ;  /* 0x0000000600097213 */ /* 0x000fc80000000000 */
[----:B------:R-:W0:Y:S08]  /*0320*/  I2F.RP R7, R9 ;  /* 0x0000000900077306 */ /* 0x000e300000209400 */
[----:B0-----:R-:W0:Y:S02]  /*0330*/  MUFU.RCP R7, R7 ;  /* 0x0000000700077308 */ /* 0x001e240000001000 */
[----:B0-----:R-:W-:-:S06]  /*0340*/  IADD3 R5, R7, 0xffffffe, RZ ;  /* 0x0ffffffe07057810 */ /* 0x001fcc0007ffe0ff */
[----:B------:R-:W0:Y:S02]  /*0350*/  F2I.FTZ.U32.TRUNC.NTZ R5, R5 ;  /* 0x0000000500057305 */ /* 0x000e24000021f000 */
[----:B0-----:R-:W-:-:S04]  /*0360*/  IMAD.MOV R8, RZ, RZ, -R5 ;  /* 0x000000ffff087224 */ /* 0x001fc800078e0a05 */
[----:B------:R-:W-:-:S04]  /*0370*/  IMAD.MOV.U32 R0, RZ, RZ, R8 ;  /* 0x000000ffff007224 */ /* 0x000fc800078e0008 */
[----:B------:R-:W-:Y:S01]  /*0380*/  IMAD R3, R0, R9, RZ ;  /* 0x0000000900037224 */ /* 0x000fe200078e02ff */
[----:B------:R-:W-:-:S03]  /*0390*/  IABS R0, R6 ;  /* 0x0000000600007213 */ /* 0x000fc60000000000 */
[----:B------:R-:W-:-:S04]  /*03a0*/  IMAD.HI.U32 R4, R5, R3, R4 ;  /* 0x0000000305047227 */ /* 0x000fc800078e0004 */
[----:B------:R-:W-:Y:S02]  /*03b0*/  IMAD.MOV R0, RZ, RZ, -R0 ;  /* 0x000000ffff007224 */ /* 0x000fe400078e0a00 */
        /* <DEDUP_REMOVED lines=9> */
[----:B------:R-:W-:-:S05]  /*0450*/  IMAD.MOV.U32 R0, RZ, RZ, 0x3f ;  /* 0x0000003fff007424 */ /* 0x000fca00078e00ff */
[----:B------:R-:W-:Y:S02]  /*0460*/  IADD3 R0, R0, c[0x0][0x180], RZ ;  /* 0x0000600000007a10 */ /* 0x000fe40007ffe0ff */
[----:B------:R-:W-:Y:S02]  /*0470*/  @P0 IADD3 R4, R4, 0x1, RZ ;  /* 0x0000000104040810 */ /* 0x000fe40007ffe0ff */
[----:B------:R-:W-:-:S03]  /*0480*/  ISETP.GT.AND P0, PT, R0, 0x3f, PT ;  /* 0x0000003f0000780c */ /* 0x000fc60003f04270 */
[----:B------:R-:W-:Y:S01]  /*0490*/  @!P2 IMAD.MOV R4, RZ, RZ, -R4 ;  /* 0x000000ffff04a224 */ /* 0x000fe200078e0a04 */
[----:B------:R-:W-:-:S05]  /*04a0*/  @!P1 LOP3.LUT R4, RZ, R6, RZ, 0x33, !PT ;  /* 0x00000006ff049212 */ /* 0x000fca00078e33ff */
[----:B------:R-:W-:Y:S02]  /*04b0*/  IMAD.MOV R3, RZ, RZ, -R4 ;  /* 0x000000ffff037224 */ /* 0x000fe400078e0a04 */
[----:B------:R-:W-:Y:S02]  /*04c0*/  IMAD.SHL.U32 R14, R4, 0x40, RZ ;  /* 0x00000040040e7824 */ /* 0x000fe400078e00ff */
[----:B------:R-:W-:-:S03]  /*04d0*/  IMAD R3, R6, R3, R13 ;  /* 0x0000000306037224 */ /* 0x000fc600078e020d */
[----:B------:R-:W-:Y:S01]  /*04e0*/  IADD3 R4, R14, 0x2, RZ ;  /* 0x000000020e047810 */ /* 0x000fe20007ffe0ff */
[----:B------:R-:W-:Y:S01]  /*04f0*/  IMAD.IADD R2, R2, 0x1, R3 ;  /* 0x0000000102027824 */ /* 0x000fe200078e0203 */
[C---:B------:R-:W-:Y:S01]  /*0500*/  IADD3 R3, R14.reuse, 0x1, RZ ;  /* 0x000000010e037810 */ /* 0x040fe20007ffe0ff */
[----:B------:R-:W-:Y:S01]  /*0510*/  STL [R1+0x438], R14 ;  /* 0x0004380e01007387 */ /* 0x000fe20000100800 */
[C---:B------:R-:W-:Y:S02]  /*0520*/  IADD3 R5, R14.reuse, 0x3, RZ ;  /* 0x000000030e057810 */ /* 0x040fe40007ffe0ff */
[C---:B------:R-:W-:Y:S01]  /*0530*/  IADD3 R29, R14.reuse, 0x2d, RZ ;  /* 0x0000002d0e1d7810 */ /* 0x040fe20007ffe0ff */
[----:B------:R0:W-:Y:S01]  /*0540*/  STL [R1+0xa60], R3 ;  /* 0x000a600301007387 */ /* 0x0001e20000100800 */
[C---:B------:R-:W-:Y:S02]  /*0550*/  IADD3 R28, R14.reuse, 0x2f, RZ ;  /* 0x0000002f0e1c7810 */ /* 0x040fe40007ffe0ff */
[C---:B------:R-:W-:Y:S01]  /*0560*/  IADD3 R6, R14.reuse, 0x35, RZ ;  /* 0x000000350e067810 */ /* 0x040fe20007ffe0ff */
[----:B------:R1:W-:Y:S04]  /*0570*/  STL [R1+0xa5c], R4 ;  /* 0x000a5c0401007387 */ /* 0x0003e80000100800 */
[----:B------:R2:W-:Y:S01]  /*0580*/  STL [R1+0xa68], R5 ;  /* 0x000a680501007387 */ /* 0x0005e20000100800 */
[----:B0-----:R-:W-:-:S02]  /*0590*/  IADD3 R3, R14, 0x4, RZ ;  /* 0x000000040e037810 */ /* 0x001fc40007ffe0ff */
[----:B-1----:R-:W-:-:S03]  /*05a0*/  IADD3 R4, R14, 0x5, RZ ;  /* 0x000000050e047810 */ /* 0x002fc60007ffe0ff */
[----:B------:R0:W-:Y:S01]  /*05b0*/  STL [R1+0xa64], R3 ;  /* 0x000a640301007387 */ /* 0x0001e20000100800 */
[----:B--2---:R-:W-:-:S03]  /*05c0*/  IADD3 R5, R14, 0x6, RZ ;  /* 0x000000060e057810 */ /* 0x004fc60007ffe0ff */
[----:B------:R1:W-:Y:S04]  /*05d0*/  STL [R1+0xa6c], R4 ;  /* 0x000a6c0401007387 */ /* 0x0003e80000100800 */
[----:B------:R2:W-:Y:S01]  /*05e0*/  STL [R1+0xa70], R5 ;  /* 0x000a700501007387 */ /* 0x0005e20000100800 */
[C---:B0-----:R-:W-:Y:S02]  /*05f0*/  IADD3 R3, R14.reuse, 0x7, RZ ;  /* 0x000000070e037810 */ /* 0x041fe40007ffe0ff */
        /* <DEDUP_REMOVED lines=75> */
[----:B------:R1:W-:Y:S01]  /*0ab0*/  STL [R1+0xb08], R4 ;  /* 0x000b080401007387 */ /* 0x0003e20000100800 */
[C---:B0-----:R-:W-:Y:S02]  /*0ac0*/  IADD3 R3, R14.reuse, 0x2e, RZ ;  /* 0x0000002e0e037810 */ /* 0x041fe40007ffe0ff */
[----:B-1----:R-:W-:-:S03]  /*0ad0*/  IADD3 R4, R14, 0x30, RZ ;  /* 0x000000300e047810 */ /* 0x002fc60007ffe0ff */
[----:B------:R0:W-:Y:S04]  /*0ae0*/  STL [R1+0xb10], R3 ;  /* 0x000b100301007387 */ /* 0x0001e80000100800 */
[----:B------:R-:W-:Y:S04]  /*0af0*/  STL [R1+0xb0c], R29 ;  /* 0x000b0c1d01007387 */ /* 0x000fe80000100800 */
[----:B------:R1:W-:Y:S01]  /*0b00*/  STL [R1+0xb18], R4 ;  /* 0x000b180401007387 */ /* 0x0003e20000100800 */
[----:B0-----:R-:W-:-:S03]  /*0b10*/  IADD3 R3, R14, 0x31, RZ ;  /* 0x000000310e037810 */ /* 0x001fc60007ffe0ff */
[----:B------:R-:W-:Y:S01]  /*0b20*/  STL [R1+0xb14], R28 ;  /* 0x000b141c01007387 */ /* 0x000fe20000100800 */
[----:B-1----:R-:W-:-:S05]  /*0b30*/  IADD3 R4, R14, 0x32, RZ ;  /* 0x000000320e047810 */ /* 0x002fca0007ffe0ff */
[----:B------:R0:W-:Y:S04]  /*0b40*/  STL [R1+0xb20], R4 ;  /* 0x000b200401007387 */ /* 0x0001e80000100800 */
[----:B------:R-:W-:Y:S04]  /*0b50*/  STL [R1+0xb1c], R3 ;  /* 0x000b1c0301007387 */ /* 0x000fe80000100800 */
[----:B------:R1:W-:Y:S01]  /*0b60*/  STL [R1+0xb24], R5 ;  /* 0x000b240501007387 */ /* 0x0003e20000100800 */
[----:B0-----:R-:W-:-:S05]  /*0b70*/  IADD3 R4, R14, 0x34, RZ ;  /* 0x000000340e047810 */ /* 0x001fca0007ffe0ff */
[----:B------:R0:W-:Y:S01]  /*0b80*/  STL [R1+0xb28], R4 ;  /* 0x000b280401007387 */ /* 0x0001e20000100800 */
[----:B-1----:R-:W-:-:S03]  /*0b90*/  IADD3 R5, R14, 0x36, RZ ;  /* 0x000000360e057810 */ /* 0x002fc60007ffe0ff */
        /* <DEDUP_REMOVED lines=14> */
[----:B0-----:R-:W-:Y:S01]  /*0c80*/  IMAD R4, R2, 0x80, R15 ;  /* 0x0000008002047824 */ /* 0x001fe200078e020f */
[C---:B------:R-:W-:Y:S02]  /*0c90*/  IADD3 R2, R14.reuse, 0x3d, RZ ;  /* 0x0000003d0e027810 */ /* 0x040fe40007ffe0ff */
[C---:B-1----:R-:W-:Y:S02]  /*0ca0*/  IADD3 R6, R14.reuse, 0x3e, RZ ;  /* 0x0000003e0e067810 */ /* 0x042fe40007ffe0ff */
[----:B------:R0:W-:Y:S01]  /*0cb0*/  STL [R1+0x830], R4 ;  /* 0x0008300401007387 */ /* 0x0001e20000100800 */
[----:B--2---:R-:W-:-:S03]  /*0cc0*/  IADD3 R5, R14, 0x3f, RZ ;  /* 0x0000003f0e057810 */ /* 0x004fc60007ffe0ff */
[----:B------:R1:W-:Y:S04]  /*0cd0*/  STL [R1+0xb50], R6 ;  /* 0x000b500601007387 */ /* 0x0003e80000100800 */
[----:B------:R1:W-:Y:S01]  /*0ce0*/  STL [R1+0xb4c], R5 ;  /* 0x000b4c0501007387 */ /* 0x0003e20000100800 */
[----:B0-----:R-:W-:-:S03]  /*0cf0*/  IADD3 R4, R4, 0x40, RZ ;  /* 0x0000004004047810 */ /* 0x001fc60007ffe0ff */
[----:B------:R1:W-:Y:S04]  /*0d00*/  STL [R1+0xb54], R2 ;  /* 0x000b540201007387 */ /* 0x0003e80000100800 */
[----:B------:R1:W-:Y:S01]  /*0d10*/  STL [R1+0xa30], R4 ;  /* 0x000a300401007387 */ /* 0x0003e20000100800 */
[----:B------:R-:W-:Y:S05]  /*0d20*/  @P0 BRA `(.L_x_0) ;  /* 0x0000037000000947 */ /* 0x000fea0003800000 */
[----:B------:R-:W-:Y:S01]  /*0d30*/  IMAD.SHL.U32 R0, R12, 0x80, RZ ;  /* 0x000000800c007824 */ /* 0x000fe200078e00ff */
[----:B------:R-:W-:Y:S01]  /*0d40*/  CS2R R24, SRZ ;  /* 0x0000000000187805 */ /* 0x000fe2000001ff00 */
[----:B------:R-:W-:Y:S01]  /*0d50*/  CS2R R26, SRZ ;  /* 0x00000000001a7805 */ /* 0x000fe2000001ff00 */
[----:B------:R-:W-:Y:S01]  /*0d60*/  CS2R R20, SRZ ;  /* 0x0000000000147805 */ /* 0x000fe2000001ff00 */
[----:B------:R-:W-:Y:S01]  /*0d70*/  CS2R R22, SRZ ;  /* 0x0000000000167805 */ /* 0x000fe2000001ff00 */
[----:B------:R0:W-:Y:S01]  /*0d80*/  STL [R1+0xa58], R0 ;  /* 0x000a580001007387 */ /* 0x0001e20000100800 */
[----:B------:R-:W-:Y:S01]  /*0d90*/  CS2R R16, SRZ ;  /* 0x0000000000107805 */ /* 0x000fe2000001ff00 */
[----:B------:R-:W-:Y:S01]  /*0da0*/  CS2R R18, SRZ ;  /* 0x0000000000127805 */ /* 0x000fe2000001ff00 */
[----:B------:R-:W-:Y:S01]  /*0db0*/  CS2R R12, SRZ ;  /* 0x00000000000c7805 */ /* 0x000fe2000001ff00 */
[----:B------:R0:W-:Y:S01]  /*0dc0*/  STL [R1], RZ ;  /* 0x000000ff01007387 */ /* 0x0001e20000100800 */
[----:B------:R-:W-:Y:S01]  /*0dd0*/  CS2R R14, SRZ ;  /* 0x00000000000e7805 */ /* 0x000fe2000001ff00 */
[----:B------:R-:W-:Y:S01]  /*0de0*/  CS2R R8, SRZ ;  /* 0x0000000000087805 */ /* 0x000fe2000001ff00 */
[----:B------:R-:W-:Y:S01]  /*0df0*/  CS2R R10, SRZ ;  /* 0x00000000000a7805 */ /* 0x000fe2000001ff00 */
[----:B------:R0:W-:Y:S01]  /*0e00*/  STL [R1+0x4], RZ ;  /* 0x000004ff01007387 */ /* 0x0001e20000100800 */
[----:B-1----:R-:W-:Y:S01]  /*0e10*/  CS2R R4, SRZ ;  /* 0x0000000000047805 */ /* 0x002fe2000001ff00 */
[----:B------:R-:W-:-:S02]  /*0e20*/  CS2R R6, SRZ ;  /* 0x0000000000067805 */ /* 0x000fc4000001ff00 */
[----:B------:R0:W-:Y:S04]  /*0e30*/  STL [R1+0x8], RZ ;  /* 0x000008ff01007387 */ /* 0x0001e80000100800 */
        /* <DEDUP_REMOVED lines=36> */
[----:B------:R0:W-:Y:S01]  /*1080*/  STL [R1+0xbc], RZ ;  /* 0x0000bcff01007387 */ /* 0x0001e20000100800 */
[----:B------:R-:W-:Y:S05]  /*1090*/  BRA `(.L_x_1) ;  /* 0x000201c000007947 */ /* 0x000fea0003800000 */
.L_x_0:
[----:B------:R-:W2:Y:S04]  /*10a0*/  LDL R17, [R1+0xb50] ;  /* 0x000b500001117983 */ /* 0x000ea80000100800 */
[----:B------:R-:W3:Y:S04]  /*10b0*/  LDL R12, [R1+0xb30] ;  /* 0x000b3000010c7983 */ /* 0x000ee80000100800 */
[----:B------:R-:W4:Y:S04]  /*10c0*/  LDL R8, [R1+0xb24] ;  /* 0x000b240001087983 */ /* 0x000f280000100800 */
[----:B------:R-:W5:Y:S04]  /*10d0*/  LDL R7, [R1+0xb2c] ;  /* 0x000b2c0001077983 */ /* 0x000f680000100800 */
[----:B------:R-:W5:Y:S01]  /*10e0*/  LDL R27, [R1+0xb4c] ;  /* 0x000b4c00011b7983 */ /* 0x000f620000100800 */
[----:B------:R-:W-:Y:S01]  /*10f0*/  IMAD.MOV.U32 R9, RZ, RZ, R2 ;  /* 0x000000ffff097224 */ /* 0x000fe200078e0002 */
[----:B-1----:R-:W-:Y:S01]  /*1100*/  IABS R2, c[0x0][0x178] ;  /* 0x00005e0000027a13 */ /* 0x002fe20000000000 */
[----:B------:R-:W-:Y:S01]  /*1110*/  IMAD.MOV.U32 R10, RZ, RZ, R3 ;  /* 0x000000ffff0a7224 */ /* 0x000fe200078e0003 */
[----:B------:R-:W5:Y:S03]  /*1120*/  LDL R21, [R1+0x830] ;  /* 0x0008300001157983 */ /* 0x000f660000100800 */
[----:B------:R-:W-:Y:S01]  /*1130*/  IMAD.MOV.U32 R24, RZ, RZ, R2 ;  /* 0x000000ffff187224 */ /* 0x000fe200078e0002 */
[----:B------:R-:W5:Y:S03]  /*1140*/  LDL R18, [R1+0xb3c] ;  /* 0x000b3c0001127983 */ /* 0x000f660000100800 */
[----:B------:R-:W0:Y:S01]  /*1150*/  I2F.RP R3, R24 ;  /* 0x0000001800037306 */ /* 0x000e220000209400 */
[----:B------:R-:W-:Y:S01]  /*1160*/  IMAD.MOV.U32 R11, RZ, RZ, R29 ;  /* 0x000000ffff0b7224 */ /* 0x000fe200078e001d */
[----:B------:R-:W-:Y:S01]  /*1170*/  IABS R29, c[0x0][0x17c] ;  /* 0x00005f00001d7a13 */ /* 0x000fe20000000000 */
[----:B------:R-:W5:Y:S04]  /*1180*/  LDL R25, [R1+0xa30] ;  /* 0x000a300001197983 */ /* 0x000f680000100800 */
[----:B------:R-:W5:Y:S01]  /*1190*/  LDL R16, [R1+0xb38] ;  /* 0x000b380001107983 */ /* 0x000f620000100800 */
[----:B------:R-:W1:Y:S03]  /*11a0*/  I2F.RP R2, R29 ;  /* 0x0000001d00027306 */ /* 0x000e660000209400 */
[----:B------:R-:W5:Y:S04]  /*11b0*/  LDL R20, [R1+0xb48] ;  /* 0x000b480001147983 */ /* 0x000f680000100800 */
[----:B------:R-:W5:Y:S01]  /*11c0*/  LDL R19, [R1+0xb28] ;  /* 0x000b280001137983 */ /* 0x000f620000100800 */
[----:B0-----:R-:W0:Y:S03]  /*11d0*/  MUFU.RCP R3, R3 ;  /* 0x0000000300037308 */ /* 0x001e260000001000 */
[----:B------:R-:W5:Y:S04]  /*11e0*/  LDL R15, [R1+0xb10] ;  /* 0x000b1000010f7983 */ /* 0x000f680000100800 */
[----:B------:R-:W5:Y:S01]  /*11f0*/  LDL R22, [R1+0xb40] ;  /* 0x000b400001167983 */ /* 0x000f620000100800 */
[----:B-1----:R-:W1:Y:S03]  /*1200*/  MUFU.RCP R2, R2 ;  /* 0x0000000200027308 */ /* 0x002e660000001000 */
[----:B------:R-:W5:Y:S04]  /*1210*/  LDL R23, [R1+0xb34] ;  /* 0x000b340001177983 */ /* 0x000f680000100800 */
[----:B------:R-:W5:Y:S01]  /*1220*/  LDL R14, [R1+0xb18] ;  /* 0x000b1800010e7983 */ /* 0x000f620000100800 */
[----:B0-----:R-:W-:-:S03]  /*1230*/  IADD3 R3, R3, 0xffffffe, RZ ;  /* 0x0ffffffe03037810 */ /* 0x001fc60007ffe0ff */
[----:B------:R-:W5:Y:S03]  /*1240*/  LDL R13, [R1+0xb20] ;  /* 0x000b2000010d7983 */ /* 0x000f660000100800 */
[----:B------:R-:W0:Y:S01]  /*1250*/  F2I.FTZ.U32.TRUNC.NTZ R3, R3 ;  /* 0x0000000300037305 */ /* 0x000e22000021f000 */
[----:B-1----:R-:W-:-:S07]  /*1260*/  IADD3 R2, R2, 0xffffffe, RZ ;  /* 0x0ffffffe02027810 */ /* 0x002fce0007ffe0ff */
[----:B------:R1:W2:Y:S01]  /*1270*/  F2I.FTZ.U32.TRUNC.NTZ R5, R2 ;  /* 0x0000000200057305 */ /* 0x0002a2000021f000 */
[----:B0-----:R-:W-:Y:S02]  /*1280*/  IMAD.MOV R6, RZ, RZ, -R3 ;  /* 0x000000ffff067224 */ /* 0x001fe400078e0a03 */
[----:B-1----:R-:W-:Y:S02]  /*1290*/  IMAD.MOV.U32 R2, RZ, RZ, RZ ;  /* 0x000000ffff027224 */ /* 0x002fe400078e00ff */
[----:B------:R-:W-:-:S04]  /*12a0*/  IMAD R6, R6, R24, RZ ;  /* 0x0000001806067224 */ /* 0x000fc800078e02ff */
[----:B------:R-:W-:-:S04]  /*12b0*/  IMAD.HI.U32 R2, R3, R6, R2 ;  /* 0x0000000603027227 */ /* 0x000fc800078e0002 */
[----:B--2---:R-:W-:Y:S02]  /*12c0*/  IMAD.MOV.U32 R26, RZ, RZ, R17 ;  /* 0x000000ffff1a7224 */ /* 0x004fe400078e0011 */
[----:B---3--:R-:W-:Y:S02]  /*12d0*/  IMAD.MOV.U32 R17, RZ, RZ, R12 ;  /* 0x000000ffff117224 */ /* 0x008fe400078e000c */
[----:B----4-:R-:W-:Y:S02]  /*12e0*/  IMAD.MOV.U32 R12, RZ, RZ, R8 ;  /* 0x000000ffff0c7224 */ /* 0x010fe400078e0008 */
[----:B-----5:R-:W-:Y:S01]  /*12f0*/  IMAD.MOV.U32 R8, RZ, RZ, R7 ;  /* 0x000000ffff087224 */ /* 0x020fe200078e0007 */
[----:B------:R-:W-:-:S04]  /*1300*/  SHF.R.S32.HI R7, RZ, 0x1f, R0 ;  /* 0x0000001fff077819 */ /* 0x000fc80000011400 */
[----:B------:R-:W-:Y:S02]  /*1310*/  LEA.HI R7, R7, R0, RZ, 0x6 ;  /* 0x0000000007077211 */ /* 0x000fe400078f30ff */
[----:B------:R-:W-:-:S03]  /*1320*/  IABS R6, R27 ;  /* 0x0000001b00067213 */ /* 0x000fc60000000000 */
[----:B------:R0:W-:Y:S04]  /*1330*/  STL [R1+0xc8], R7 ;  /* 0x0000c80701007387 */ /* 0x0001e80000100800 */
[----:B------:R-:W2:Y:S01]  /*1340*/  LDL R27, [R1+0xb44] ;  /* 0x000b4400011b7983 */ /* 0x000ea20000100800 */
[----:B------:R-:W-:Y:S01]  /*1350*/  IABS R4, R21 ;  /* 0x0000001500047213 */ /* 0x000fe20000000000 */
[----:B------:R-:W-:Y:S02]  /*1360*/  IMAD.MOV.U32 R21, RZ, RZ, R18 ;  /* 0x000000ffff157224 */ /* 0x000fe400078e0012 */
[----:B------:R-:W-:Y:S02]  /*1370*/  IMAD.MOV.U32 R18, RZ, RZ, R9 ;  /* 0x000000ffff127224 */ /* 0x000fe400078e0009 */
[----:B------:R-:W-:-:S02]  /*1380*/  IMAD.MOV.U32 R9, RZ, RZ, R28 ;  /* 0x000000ffff097224 */ /* 0x000fc400078e001c */
[----:B------:R-:W-:Y:S02]  /*1390*/  IMAD.MOV.U32 R3, RZ, RZ, R4 ;  /* 0x000000ffff037224 */ /* 0x000fe400078e0004 */
[----:B------:R-:W-:Y:S02]  /*13a0*/  IMAD.MOV R28, RZ, RZ, -R5 ;  /* 0x000000ffff1c7224 */ /* 0x000fe400078e0a05 */
[----:B0-----:R-:W-:Y:S01]  /*13b0*/  IMAD.HI.U32 R7, R2, R3, RZ ;  /* 0x0000000302077227 */ /* 0x001fe200078e00ff */
[----:B------:R-:W-:-:S03]  /*13c0*/  IABS R0, R25 ;  /* 0x0000001900007213 */ /* 0x000fc60000000000 */
[----:B------:R-:W-:Y:S02]  /*13d0*/  IMAD R28, R28, R29, RZ ;  /* 0x0000001d1c1c7224 */ /* 0x000fe400078e02ff */
[----:B------:R-:W-:Y:S02]  /*13e0*/  IMAD.MOV.U32 R4, RZ, RZ, RZ ;  /* 0x000000ffff047224 */ /* 0x000fe400078e00ff */
[----:B------:R-:W-:Y:S02]  /*13f0*/  IMAD.MOV R7, RZ, RZ, -R7 ;  /* 0x000000ffff077224 */ /* 0x000fe400078e0a07 */
[----:B------:R-:W-:-:S04]  /*1400*/  IMAD.HI.U32 R28, R5, R28, R4 ;  /* 0x0000001c051c7227 */ /* 0x000fc800078e0004 */
[----:B------:R-:W-:Y:S02]  /*1410*/  IMAD.MOV.U32 R4, RZ, RZ, R6 ;  /* 0x000000ffff047224 */ /* 0x000fe400078e0006 */
[----:B------:R-:W-:Y:S01]  /*1420*/  IMAD.HI.U32 R6, R2, R0, RZ ;  /* 0x0000000002067227 */ /* 0x000fe200078e00ff */
[----:B------:R-:W-:-:S03]  /*1430*/  IABS R2, R18 ;  /* 0x0000001200027213 */ /* 0x000fc60000000000 */
[----:B------:R-:W-:Y:S02]  /*1440*/  IMAD R3, R24, R7, R3 ;  /* 0x0000000718037224 */ /* 0x000fe400078e0203 */
[----:B------:R-:W-:Y:S02]  /*1450*/  IMAD.MOV.U32 R18, RZ, RZ, R8 ;  /* 0x000000ffff127224 */ /* 0x000fe400078e0008 */
[----:B------:R-:W-:Y:S01]  /*1460*/  IMAD.HI.U32 R8, R28, R4, RZ ;  /* 0x000000041c087227 */ /* 0x000fe200078e00ff */
[----:B------:R0:W-:Y:S01]  /*1470*/  STL [R1+0x94], R3 ;  /* 0x0000940301007387 */ /* 0x0001e20000100800 */
[----:B------:R-:W-:Y:S02]  /*1480*/  IABS R5, R26 ;  /* 0x0000001a00057213 */ /* 0x000fe40000000000 */
[----:B------:R-:W-:Y:S02]  /*1490*/  IMAD.MOV R8, RZ, RZ, -R8 ;  /* 0x000000ffff087224 */ /* 0x000fe400078e0a08 */
[----:B0-----:R-:W-:-:S02]  /*14a0*/  IMAD.MOV R3, RZ, RZ, -R6 ;  /* 0x000000ffff037224 */ /* 0x001fc400078e0a06 */
[----:B------:R-:W-:-:S04]  /*14b0*/  IMAD.HI.U32 R7, R28, R5, RZ ;  /* 0x000000051c077227 */ /* 0x000fc800078e00ff */
[----:B------:R-:W-:Y:S02]  /*14c0*/  IMAD R24, R24, R3, R0 ;  /* 0x0000000318187224 */ /* 0x000fe400078e0200 */
[----:B------:R-:W-:Y:S02]  /*14d0*/  IMAD R0, R29, R8, R4 ;  /* 0x000000081d007224 */ /* 0x000fe400078e0204 */
[----:B------:R-:W-:Y:S01]  /*14e0*/  IMAD.HI.U32 R3, R28, R2, RZ ;  /* 0x000000021c037227 */ /* 0x000fe200078e00ff */
[----:B------:R-:W-:Y:S01]  /*14f0*/  STL [R1+0x90], R24 ;  /* 0x0000901801007387 */ /* 0x000fe20000100800 */
[----:B------:R-:W-:Y:S02]  /*1500*/  IABS R4, R20 ;  /* 0x0000001400047213 */ /* 0x000fe40000000000 */
[----:B------:R-:W-:Y:S01]  /*1510*/  IMAD.MOV R7, RZ, RZ, -R7 ;  /* 0x000000ffff077224 */ /* 0x000fe200078e0a07 */
[----:B------:R0:W-:Y:S01]  /*1520*/  STL [R1+0x8c], R0 ;  /* 0x00008c0001007387 */ /* 0x0001e20000100800 */
[----:B------:R-:W-:-:S02]  /*1530*/  IMAD.MOV R3, RZ, RZ, -R3 ;  /* 0x000000ffff037224 */ /* 0x000fc400078e0a03 */
[C---:B------:R-:W-:Y:S02]  /*1540*/  IMAD R5, R29.reuse, R7, R5 ;  /* 0x000000071d057224 */ /* 0x040fe400078e0205 */
[----:B------:R-:W-:Y:S01]  /*1550*/  IMAD R2, R29, R3, R2 ;  /* 0x000000031d027224 */ /* 0x000fe200078e0202 */
[----:B0-----:R-:W-:Y:S01]  /*1560*/  IABS R0, R21 ;  /* 0x0000001500007213 */ /* 0x001fe20000000000 */
[C---:B------:R-:W-:Y:S01]  /*1570*/  IMAD.HI.U32 R7, R28.reuse, R4, RZ ;  /* 0x000000041c077227 */ /* 0x040fe200078e00ff */
[----:B------:R0:W-:Y:S03]  /*1580*/  STL [R1+0x88], R5 ;  /* 0x0000880501007387 */ /* 0x0001e60000100800 */
[----:B------:R-:W-:Y:S01]  /*1590*/  IMAD.HI.U32 R3, R28, R0, RZ ;  /* 0x000000001c037227 */ /* 0x000fe200078e00ff */
[----:B------:R1:W-:Y:S03]  /*15a0*/  STL [R1+0x84], R2 ;  /* 0x0000840201007387 */ /* 0x0003e60000100800 */
[----:B------:R-:W-:-:S02]  /*15b0*/  IMAD.MOV R7, RZ, RZ, -R7 ;  /* 0x000000ffff077224 */ /* 0x000fc400078e0a07 */
[----:B------:R-:W-:Y:S01]  /*15c0*/  IMAD.MOV R3, RZ, RZ, -R3 ;  /* 0x000000ffff037224 */ /* 0x000fe200078e0a03 */
[----:B0-----:R-:W-:Y:S01]  /*15d0*/  IABS R5, R22 ;  /* 0x0000001600057213 */ /* 0x001fe20000000000 */
[C---:B------:R-:W-:Y:S01]  /*15e0*/  IMAD R7, R29.reuse, R7, R4 ;  /* 0x000000071d077224 */ /* 0x040fe200078e0204 */
[----:B-1----:R-:W-:Y:S01]  /*15f0*/  IABS R2, R23 ;  /* 0x0000001700027213 */ /* 0x002fe20000000000 */
[----:B------:R-:W-:Y:S01]  /*1600*/  IMAD R0, R29, R3, R0 ;  /* 0x000000031d007224 */ /* 0x000fe200078e0200 */
[----:B------:R-:W-:-:S03]  /*1610*/  IABS R3, R17 ;  /* 0x0000001100037213 */ /* 0x000fc60000000000 */
[----:B------:R-:W-:-:S04]  /*1620*/  IMAD.HI.U32 R4, R28, R2, RZ ;  /* 0x000000021c047227 */ /* 0x000fc800078e00ff */
[----:B------:R-:W-:-:S04]  /*1630*/  IMAD.MOV R4, RZ, RZ, -R4 ;  /* 0x000000ffff047224 */ /* 0x000fc800078e0a04 */
[----:B------:R-:W-:Y:S01]  /*1640*/  IMAD R2, R29, R4, R2 ;  /* 0x000000041d027224 */ /* 0x000fe200078e0202 */
[----:B--2---:R-:W-:-:S05]  /*1650*/  IABS R6, R27 ;  /* 0x0000001b00067213 */ /* 0x004fca0000000000 */
[----:B------:R-:W-:-:S04]  /*1660*/  IMAD.HI.U32 R8, R28, R6, RZ ;  /* 0x000000061c087227 */ /* 0x000fc800078e00ff */
[----:B------:R-:W-:-:S04]  /*1670*/  IMAD.MOV R8, RZ, RZ, -R8 ;  /* 0x000000ffff087224 */ /* 0x000fc800078e0a08 */
[----:B------:R-:W-:Y:S02]  /*1680*/  IMAD R6, R29, R8, R6 ;  /* 0x000000081d067224 */ /* 0x000fe400078e0206 */
[----:B------:R-:W-:-:S03]  /*1690*/  IMAD.HI.U32 R8, R28, R5, RZ ;  /* 0x000000051c087227 */ /* 0x000fc600078e00ff */
[----:B------:R0:W-:Y:S01]  /*16a0*/  STL [R1+0x80], R6 ;  /* 0x0000800601007387 */ /* 0x0001e20000100800 */
[----:B------:R-:W-:-:S03]  /*16b0*/  IMAD.MOV R8, RZ, RZ, -R8 ;  /* 0x000000ffff087224 */ /* 0x000fc600078e0a08 */
[----:B------:R1:W-:Y:S01]  /*16c0*/  STL [R1+0x7c], R7 ;  /* 0x00007c0701007387 */ /* 0x0003e20000100800 */
[----:B------:R-:W-:-:S03]  /*16d0*/  IMAD R5, R29, R8, R5 ;  /* 0x000000081d057224 */ /* 0x000fc600078e0205 */
[----:B------:R2:W-:Y:S01]  /*16e0*/  STL [R1+0x78], R0 ;  /* 0x0000780001007387 */ /* 0x0005e20000100800 */
[----:B0-----:R-:W-:Y:S01]  /*16f0*/  IABS R6, R16 ;  /* 0x0000001000067213 */ /* 0x001fe20000000000 */
[----:B------:R-:W-:-:S04]  /*1700*/  IMAD.HI.U32 R8, R28, R3, RZ ;  /* 0x000000031c087227 */ /* 0x000fc800078e00ff */
[----:B-1----:R-:W-:Y:S01]  /*1710*/  IMAD.HI.U32 R7, R28, R6, RZ ;  /* 0x000000061c077227 */ /* 0x002fe200078e00ff */
[----:B--2---:R-:W-:-:S03]  /*1720*/  IABS R0, R18 ;  /* 0x0000001200007213 */ /* 0x004fc60000000000 */
[----:B------:R-:W-:Y:S02]  /*1730*/  IMAD.MOV R7, RZ, RZ, -R7 ;  /* 0x000000ffff077224 */ /* 0x000fe400078e0a07 */
[----:B------:R-:W-:Y:S02]  /*1740*/  IMAD.MOV R8, RZ, RZ, -R8 ;  /* 0x000000ffff087224 */ /* 0x000fe400078e0a08 */
[----:B------:R-:W-:-:S04]  /*1750*/  IMAD.HI.U32 R4, R28, R0, RZ ;  /* 0x000000001c047227 */ /* 0x000fc800078e00ff */
[----:B------:R-:W-:Y:S02]  /*1760*/  IMAD.MOV R4, RZ, RZ, -R4 ;  /* 0x000000ffff047224 */ /* 0x000fe400078e0a04 */
[C---:B------:R-:W-:Y:S02]  /*1770*/  IMAD R6, R29.reuse, R7, R6 ;  /* 0x000000071d067224 */ /* 0x040fe400078e0206 */
[C---:B------:R-:W-:Y:S01]  /*1780*/  IMAD R8, R29.reuse, R8, R3 ;  /* 0x000000081d087224 */ /* 0x040fe200078e0203 */
[----:B------:R0:W-:Y:S01]  /*1790*/  STL [R1+0x74], R5 ;  /* 0x0000740501007387 */ /* 0x0001e20000100800 */
[----:B------:R-:W-:Y:S01]  /*17a0*/  IMAD R0, R29, R4, R0 ;  /* 0x000000041d007224 */ /* 0x000fe200078e0200 */
[----:B------:R-:W-:Y:S02]  /*17b0*/  IABS R7, R13 ;  /* 0x0000000d00077213 */ /* 0x000fe40000000000 */
[----:B------:R1:W-:Y:S01]  /*17c0*/  STL [R1+0x70], R2 ;  /* 0x0000700201007387 */ /* 0x0003e20000100800 */
[----:B------:R-:W-:-:S03]  /*17d0*/  IABS R4, R10 ;  /* 0x0000000a00047213 */ /* 0x000fc60000000000 */
[----:B------:R2:W-:Y:S04]  /*17e0*/  STL [R1+0x6c], R6 ;  /* 0x00006c0601007387 */ /* 0x0005e80000100800 */
[----:B------:R-:W-:Y:S04]  /*17f0*/  STL [R1+0x68], R8 ;  /* 0x0000680801007387 */ /* 0x000fe80000100800 */
[----:B------:R-:W3:Y:S04]  /*1800*/  LDL R13, [R1+0xb08] ;  /* 0x000b0800010d7983 */ /* 0x000ee80000100800 */
[----:B------:R4:W-:Y:S04]  /*1810*/  STL [R1+0x64], R0 ;  /* 0x0000640001007387 */ /* 0x0009e80000100800 */
[----:B------:R-:W5:Y:S01]  /*1820*/  LDL R10, [R1+0xb04] ;  /* 0x000b0400010a7983 */ /* 0x000f620000100800 */
[----:B0-----:R-:W-:-:S02]  /*1830*/  IABS R5, R19 ;  /* 0x0000001300057213 */ /* 0x001fc40000000000 */
[----:B-1----:R-:W-:-:S03]  /*1840*/  IABS R2, R12 ;  /* 0x0000000c00027213 */ /* 0x002fc60000000000 */
[----:B--2---:R-:W-:-:S04]  /*1850*/  IMAD.HI.U32 R6, R28, R5, RZ ;  /* 0x000000051c067227 */ /* 0x004fc800078e00ff */
[----:B------:R-:W-:-:S04]  /*1860*/  IMAD.HI.U32 R3, R28, R2, RZ ;  /* 0x000000021c037227 */ /* 0x000fc800078e00ff */
[----:B------:R-:W-:Y:S02]  /*1870*/  IMAD.MOV R6, RZ, RZ, -R6 ;  /* 0x000000ffff067224 */ /* 0x000fe400078e0a06 */
[----:B------:R-:W-:Y:S02]  /*1880*/  IMAD.MOV R3, RZ, RZ, -R3 ;  /* 0x000000ffff037224 */ /* 0x000fe400078e0a03 */
[C---:B------:R-:W-:Y:S02]  /*1890*/  IMAD R5, R29.reuse, R6, R5 ;  /* 0x000000061d057224 */ /* 0x040fe400078e0205 */
[----:B------:R-:W-:Y:S01]  /*18a0*/  IMAD R2, R29, R3, R2 ;  /* 0x000000031d027224 */ /* 0x000fe200078e0202 */
[----:B----4-:R-:W-:Y:S02]  /*18b0*/  IABS R0, R14 ;  /* 0x0000000e00007213 */ /* 0x010fe40000000000 */
[----:B------:R0:W-:Y:S01]  /*18c0*/  STL [R1+0x60], R5 ;  /* 0x0000600501007387 */ /* 0x0001e20000100800 */
[----:B------:R-:W-:-:S03]  /*18d0*/  IABS R6, R9 ;  /* 0x0000000900067213 */ /* 0x000fc60000000000 */
[----:B------:R-:W2:Y:S01]  /*18e0*/  LDL R14, [R1+0xb00] ;  /* 0x000b0000010e7983 */ /* 0x000ea20000100800 */
[----:B------:R-:W-:-:S03]  /*18f0*/  IMAD.HI.U32 R8, R28, R7, RZ ;  /* 0x000000071c087227 */ /* 0x000fc600078e00ff */
[----:B------:R1:W-:Y:S04]  /*1900*/  STL [R1+0x5c], R2 ;  /* 0x00005c0201007387 */ /* 0x0003e80000100800 */
[----:B------:R-:W4:Y:S01]  /*1910*/  LDL R9, [R1+0xafc] ;  /* 0x000afc0001097983 */ /* 0x000f220000100800 */
[----:B0-----:R-:W-:-:S04]  /*1920*/  IMAD.HI.U32 R5, R28, R4, RZ ;  /* 0x000000041c057227 */ /* 0x001fc800078e00ff */
[----:B------:R-:W-:Y:S01]  /*1930*/  IMAD.MOV R8, RZ, RZ, -R8 ;  /* 0x000000ffff087224 */ /* 0x000fe200078e0a08 */
[----:B------:R-:W-:Y:S01]  /*1940*/  IABS R3, R15 ;  /* 0x0000000f00037213 */ /* 0x000fe20000000000 */
[C---:B-1----:R-:W-:Y:S01]  /*1950*/  IMAD.HI.U32 R2, R28.reuse, R0, RZ ;  /* 0x000000001c027227 */ /* 0x042fe200078e00ff */
[----:B------:R-:W4:Y:S03]  /*1960*/  LDL R15, [R1+0xaf8] ;  /* 0x000af800010f7983 */ /* 0x000f260000100800 */
[----:B------:R-:W-:Y:S02]  /*1970*/  IMAD.MOV R5, RZ, RZ, -R5 ;  /* 0x000000ffff057224 */ /* 0x000fe400078e0a05 */
[----:B------:R-:W-:Y:S02]  /*1980*/  IMAD R7, R29, R8, R7 ;  /* 0x000000081d077224 */ /* 0x000fe400078e0207 */
[----:B------:R-:W-:-:S04]  /*1990*/  IMAD.HI.U32 R8, R28, R6, RZ ;  /* 0x000000061c087227 */ /* 0x000fc800078e00ff */
[----:B------:R-:W-:Y:S02]  /*19a0*/  IMAD.MOV R2, RZ, RZ, -R2 ;  /* 0x000000ffff027224 */ /* 0x000fe400078e0a02 */
[C---:B------:R-:W-:Y:S02]  /*19b0*/  IMAD R5, R29.reuse, R5, R4 ;  /* 0x000000051d057224 */ /* 0x040fe400078e0204 */
[----:B------:R-:W-:Y:S01]  /*19c0*/  IMAD.MOV R8, RZ, RZ, -R8 ;  /* 0x000000ffff087224 */ /* 0x000fe200078e0a08 */
[----:B------:R0:W-:Y:S01]  /*19d0*/  STL [R1+0x58], R7 ;  /* 0x0000580701007387 */ /* 0x0001e20000100800 */
[C---:B------:R-:W-:Y:S02]  /*19e0*/  IMAD R0, R29.reuse, R2, R0 ;  /* 0x000000021d007224 */ /* 0x040fe400078e0200 */
[----:B------:R-:W-:Y:S01]  /*19f0*/  IMAD R6, R29, R8, R6 ;  /* 0x000000081d067224 */ /* 0x000fe200078e0206 */
[----:B------:R3:W-:Y:S01]  /*1a00*/  STL [R1+0x54], R5 ;  /* 0x0000540501007387 */ /* 0x0007e20000100800 */
[----:B0-----:R-:W-:-:S03]  /*1a10*/  IABS R7, R11 ;  /* 0x0000000b00077213 */ /* 0x001fc60000000000 */
[----:B------:R-:W4:Y:S04]  /*1a20*/  LDL R11, [R1+0xaf4] ;  /* 0x000af400010b7983 */ /* 0x000f280000100800 */
[----:B------:R5:W-:Y:S01]  /*1a30*/  STL [R1+0x50], R0 ;  /* 0x0000500001007387 */ /* 0x000be20000100800 */
[----:B---3--:R-:W-:-:S03]  /*1a40*/  IABS R5, R13 ;  /* 0x0000000d00057213 */ /* 0x008fc60000000000 */
[----:B------:R-:W3:Y:S04]  /*1a50*/  LDL R13, [R1+0xaec] ;  /* 0x000aec00010d7983 */ /* 0x000ee80000100800 */
[----:B------:R0:W-:Y:S01]  /*1a60*/  STL [R1+0x4c], R6 ;  /* 0x00004c0601007387 */ /* 0x0001e20000100800 */
[----:B-----5:R-:W-:-:S03]  /*1a70*/  IABS R0, R10 ;  /* 0x0000000a00007213 */ /* 0x020fc60000000000 */
[----:B------:R-:W5:Y:S01]  /*1a80*/  LDL R10, [R1+0xaf0] ;  /* 0x000af000010a7983 */ /* 0x000f620000100800 */
[----:B------:R-:W-:-:S04]  /*1a90*/  IMAD.HI.U32 R4, R28, R3, RZ ;  /* 0x000000031c047227 */ /* 0x000fc800078e00ff */
[----:B------:R-:W-:-:S04]  /*1aa0*/  IMAD.HI.U32 R2, R28, R7, RZ ;  /* 0x000000071c027227 */ /* 0x000fc800078e00ff */
[----:B------:R-:W-:Y:S02]  /*1ab0*/  IMAD.MOV R4, RZ, RZ, -R4 ;  /* 0x000000ffff047224 */ /* 0x000fe400078e0a04 */
[----:B------:R-:W-:Y:S02]  /*1ac0*/  IMAD.MOV R2, RZ, RZ, -R2 ;  /* 0x000000ffff027224 */ /* 0x000fe400078e0a02 */
[----:B------:R-:W-:Y:S02]  /*1ad0*/  IMAD R3, R29, R4, R3 ;  /* 0x000000041d037224 */ /* 0x000fe400078e0203 */
[----:B0-----:R-:W-:-:S04]  /*1ae0*/  IMAD.HI.U32 R6, R28, R5, RZ ;  /* 0x000000051c067227 */ /* 0x001fc800078e00ff */
[----:B------:R-:W-:Y:S01]  /*1af0*/  IMAD R2, R29, R2, R7 ;  /* 0x000000021d027224 */ /* 0x000fe200078e0207 */
[----:B------:R4:W-:Y:S01]  /*1b00*/  STL [R1+0x48], R3 ;  /* 0x0000480301007387 */ /* 0x0009e20000100800 */
[----:B------:R-:W-:Y:S01]  /*1b10*/  IMAD.HI.U32 R8, R28, R0, RZ ;  /* 0x000000001c087227 */ /* 0x000fe200078e00ff */
[----:B--2---:R-:W-:-:S03]  /*1b20*/  IABS R4, R14 ;  /* 0x0000000e00047213 */ /* 0x004fc60000000000 */
[----:B------:R-:W-:Y:S01]  /*1b30*/  IMAD.MOV R6, RZ, RZ, -R6 ;  /* 0x000000ffff067224 */ /* 0x000fe200078e0a06 */
[----:B------:R-:W2:Y:S01]  /*1b40*/  LDL R14, [R1+0xae4] ;  /* 0x000ae400010e7983 */ /* 0x000ea20000100800 */
[----:B----4-:R-:W-:-:S03]  /*1b50*/  IABS R3, R9 ;  /* 0x0000000900037213 */ /* 0x010fc60000000000 */
[----:B------:R-:W4:Y:S01]  /*1b60*/  LDL R9, [R1+0xae8] ;  /* 0x000ae80001097983 */ /* 0x000f220000100800 */
[----:B------:R-:W-:-:S03]  /*1b70*/  IMAD R5, R29, R6, R5 ;  /* 0x000000061d057224 */ /* 0x000fc600078e0205 */
[----:B------:R0:W-:Y:S01]  /*1b80*/  STL [R1+0x44], R2 ;  /* 0x0000440201007387 */ /* 0x0001e20000100800 */
[----:B------:R-:W-:Y:S01]  /*1b90*/  IMAD.HI.U32 R6, R28, R3, RZ ;  /* 0x000000031c067227 */ /* 0x000fe200078e00ff */
[----:B------:R-:W-:-:S03]  /*1ba0*/  IABS R7, R15 ;  /* 0x0000000f00077213 */ /* 0x000fc60000000000 */
[----:B0-----:R-:W-:Y:S01]  /*1bb0*/  IMAD.MOV R2, RZ, RZ, -R8 ;  /* 0x000000ffff027224 */ /* 0x001fe200078e0a08 */
[----:B------:R-:W-:Y:S01]  /*1bc0*/  STL [R1+0x40], R5 ;  /* 0x0000400501007387 */ /* 0x000fe20000100800 */
[----:B------:R-:W-:-:S03]  /*1bd0*/  IMAD.HI.U32 R8, R28, R4, RZ ;  /* 0x000000041c087227 */ /* 0x000fc600078e00ff */
[----:B------:R-:W4:Y:S01]  /*1be0*/  LDL R15, [R1+0xae0] ;  /* 0x000ae000010f7983 */ /* 0x000f220000100800 */
[----:B------:R-:W-:Y:S02]  /*1bf0*/  IMAD R0, R29, R2, R0 ;  /* 0x000000021d007224 */ /* 0x000fe400078e0200 */
[----:B------:R-:W-:-:S03]  /*1c00*/  IMAD.MOV R6, RZ, RZ, -R6 ;  /* 0x000000ffff067224 */ /* 0x000fc600078e0a06 */
[----:B------:R0:W-:Y:S01]  /*1c10*/  STL [R1+0x3c], R0 ;  /* 0x00003c0001007387 */ /* 0x0001e20000100800 */
[----:B------:R-:W-:Y:S02]  /*1c20*/  IMAD.MOV.U32 R2, RZ, RZ, R7 ;  /* 0x000000ffff027224 */ /* 0x000fe400078e0007 */
[----:B0-----:R-:W-:Y:S01]  /*1c30*/  IMAD.MOV R0, RZ, RZ, -R8 ;  /* 0x000000ffff007224 */ /* 0x001fe200078e0a08 */
[----:B------:R-:W-:Y:S02]  /*1c40*/  IABS R5, R11 ;  /* 0x0000000b00057213 */ /* 0x000fe40000000000 */
[----:B------:R-:W4:Y:S01]  /*1c50*/  LDL R11, [R1+0xadc] ;  /* 0x000adc00010b7983 */ /* 0x000f220000100800 */
[C---:B------:R-:W-:Y:S02]  /*1c60*/  IMAD R12, R29.reuse, R0, R4 ;  /* 0x000000001d0c7224 */ /* 0x040fe400078e0204 */
[----:B------:R-:W-:Y:S02]  /*1c70*/  IMAD R4, R29, R6, R3 ;  /* 0x000000061d047224 */ /* 0x000fe400078e0203 */
[----:B------:R-:W-:Y:S01]  /*1c80*/  IMAD.MOV.U32 R0, RZ, RZ, R5 ;  /* 0x000000ffff007224 */ /* 0x000fe200078e0005 */
[----:B------:R-:W-:Y:S01]  /*1c90*/  STL [R1+0x38], R12 ;  /* 0x0000380c01007387 */ /* 0x000fe20000100800 */
[----:B---3--:R-:W-:-:S03]  /*1ca0*/  IABS R7, R13 ;  /* 0x0000000d00077213 */ /* 0x008fc60000000000 */
[----:B------:R-:W3:Y:S04]  /*1cb0*/  LDL R13, [R1+0xad8] ;  /* 0x000ad800010d7983 */ /* 0x000ee80000100800 */
[----:B------:R0:W-:Y:S01]  /*1cc0*/  STL [R1+0x34], R4 ;  /* 0x0000340401007387 */ /* 0x0001e20000100800 */
[----:B-----5:R-:W-:-:S03]  /*1cd0*/  IABS R5, R10 ;  /* 0x0000000a00057213 */ /* 0x020fc60000000000 */
[----:B------:R-:W5:Y:S01]  /*1ce0*/  LDL R10, [R1+0xad4] ;  /* 0x000ad400010a7983 */ /* 0x000f620000100800 */
[----:B------:R-:W-:-:S04]  /*1cf0*/  IMAD.HI.U32 R8, R28, R2, RZ ;  /* 0x000000021c087227 */ /* 0x000fc800078e00ff */
[----:B------:R-:W-:Y:S02]  /*1d00*/  IMAD.MOV.U32 R3, RZ, RZ, R7 ;  /* 0x000000ffff037224 */ /* 0x000fe400078e0007 */
[----:B0-----:R-:W-:Y:S02]  /*1d10*/  IMAD.MOV R4, RZ, RZ, -R8 ;  /* 0x000000ffff047224 */ /* 0x001fe400078e0a08 */
[----:B------:R-:W-:-:S04]  /*1d20*/  IMAD.HI.U32 R6, R28, R0, RZ ;  /* 0x000000001c067227 */ /* 0x000fc800078e00ff */
[----:B------:R-:W-:-:S04]  /*1d30*/  IMAD.HI.U32 R8, R28, R3, RZ ;  /* 0x000000031c087227 */ /* 0x000fc800078e00ff */
[C---:B------:R-:W-:Y:S02]  /*1d40*/  IMAD R4, R29.reuse, R4, R2 ;  /* 0x000000041d047224 */ /* 0x040fe400078e0202 */
[----:B------:R-:W-:Y:S02]  /*1d50*/  IMAD.MOV.U32 R2, RZ, RZ, R5 ;  /* 0x000000ffff027224 */ /* 0x000fe400078e0005 */
[----:B------:R-:W-:Y:S02]  /*1d60*/  IMAD.MOV R5, RZ, RZ, -R6 ;  /* 0x000000ffff057224 */ /* 0x000fe400078e0a06 */
[----:B------:R-:W-:Y:S01]  /*1d70*/  IMAD.MOV R6, RZ, RZ, -R8 ;  /* 0x000000ffff067224 */ /* 0x000fe200078e0a08 */
[----:B--2---:R-:W-:Y:S01]  /*1d80*/  IABS R7, R14 ;  /* 0x0000000e00077213 */ /* 0x004fe20000000000 */
[C---:B------:R-:W-:Y:S01]  /*1d90*/  IMAD R0, R29.reuse, R5, R0 ;  /* 0x000000051d007224 */ /* 0x040fe200078e0200 */
[----:B------:R-:W2:Y:S01]  /*1da0*/  LDL R14, [R1+0xad0] ;  /* 0x000ad000010e7983 */ /* 0x000ea20000100800 */
[----:B------:R-:W-:-:S03]  /*1db0*/  IMAD R5, R29, R6, R3 ;  /* 0x000000061d057224 */ /* 0x000fc600078e0203 */
[----:B------:R0:W-:Y:S04]  /*1dc0*/  STL [R1+0x30], R4 ;  /* 0x0000300401007387 */ /* 0x0001e80000100800 */
[----:B------:R-:W-:Y:S01]  /*1dd0*/  STL [R1+0x2c], R0 ;  /* 0x00002c0001007387 */ /* 0x000fe20000100800 */
[----:B0-----:R-:W-:Y:S01]  /*1de0*/  IMAD.MOV.U32 R4, RZ, RZ, R7 ;  /* 0x000000ffff047224 */ /* 0x001fe200078e0007 */
[----:B----4-:R-:W-:Y:S01]  /*1df0*/  IABS R7, R9 ;  /* 0x0000000900077213 */ /* 0x010fe20000000000 */
[C---:B------:R-:W-:Y:S01]  /*1e00*/  IMAD.HI.U32 R9, R28.reuse, R2, RZ ;  /* 0x000000021c097227 */ /* 0x040fe200078e00ff */
[----:B------:R0:W-:Y:S03]  /*1e10*/  STL [R1+0x28], R5 ;  /* 0x0000280501007387 */ /* 0x0001e60000100800 */
[----:B------:R-:W-:Y:S01]  /*1e20*/  IMAD.MOV R3, RZ, RZ, -R9 ;  /* 0x000000ffff037224 */ /* 0x000fe200078e0a09 */
[----:B------:R-:W4:Y:S01]  /*1e30*/  LDL R19, [R1+0xacc] ;  /* 0x000acc0001137983 */ /* 0x000f220000100800 */
[----:B------:R-:W-:-:S04]  /*1e40*/  IMAD.HI.U32 R8, R28, R4, RZ ;  /* 0x000000041c087227 */ /* 0x000fc800078e00ff */
[C---:B------:R-:W-:Y:S02]  /*1e50*/  IMAD R2, R29.reuse, R3, R2 ;  /* 0x000000031d027224 */ /* 0x040fe400078e0202 */
[----:B------:R-:W-:Y:S01]  /*1e60*/  IMAD.MOV R6, RZ, RZ, -R8 ;  /* 0x000000ffff067224 */ /* 0x000fe200078e0a08 */
[----:B0-----:R-:W-:Y:S01]  /*1e70*/  IABS R5, R15 ;  /* 0x0000000f00057213 */ /* 0x001fe20000000000 */
[----:B------:R-:W-:Y:S01]  /*1e80*/  IMAD.MOV.U32 R0, RZ, RZ, R7 ;  /* 0x000000ffff007224 */ /* 0x000fe200078e0007 */
[----:B------:R-:W4:Y:S01]  /*1e90*/  LDL R15, [R1+0xac8] ;  /* 0x000ac800010f7983 */ /* 0x000f220000100800 */
[----:B------:R-:W-:-:S03]  /*1ea0*/  IMAD R4, R29, R6, R4 ;  /* 0x000000061d047224 */ /* 0x000fc600078e0204 */
[----:B------:R0:W-:Y:S01]  /*1eb0*/  STL [R1+0x24], R2 ;  /* 0x0000240201007387 */ /* 0x0001e20000100800 */
[----:B------:R-:W-:-:S03]  /*1ec0*/  IABS R7, R11 ;  /* 0x0000000b00077213 */ /* 0x000fc60000000000 */
[----:B------:R-:W4:Y:S02]  /*1ed0*/  LDL R11, [R1+0xac4] ;  /* 0x000ac400010b7983 */ /* 0x000f240000100800 */
[----:B0-----:R-:W-:Y:S02]  /*1ee0*/  IMAD.MOV.U32 R2, RZ, RZ, R7 ;  /* 0x000000ffff027224 */ /* 0x001fe400078e0007 */
[----:B------:R0:W-:Y:S01]  /*1ef0*/  STL [R1+0x20], R4 ;  /* 0x0000200401007387 */ /* 0x0001e20000100800 */
[----:B------:R-:W-:-:S03]  /*1f00*/  IMAD.HI.U32 R8, R28, R0, RZ ;  /* 0x000000001c087227 */ /* 0x000fc600078e00ff */
[----:B------:R-:W4:Y:S01]  /*1f10*/  LDL R12, [R1+0xac0] ;  /* 0x000ac000010c7983 */ /* 0x000f220000100800 */
[----:B-----5:R-:W-:-:S03]  /*1f20*/  IABS R7, R10 ;  /* 0x0000000a00077213 */ /* 0x020fc60000000000 */
[----:B------:R-:W5:Y:S01]  /*1f30*/  LDL R10, [R1+0xabc] ;  /* 0x000abc00010a7983 */ /* 0x000f620000100800 */
[----:B------:R-:W-:Y:S01]  /*1f40*/  IMAD.MOV.U32 R3, RZ, RZ, R5 ;  /* 0x000000ffff037224 */ /* 0x000fe200078e0005 */
[----:B---3--:R-:W-:Y:S01]  /*1f50*/  IABS R5, R13 ;  /* 0x0000000d00057213 */ /* 0x008fe20000000000 */
[----:B0-----:R-:W-:Y:S02]  /*1f60*/  IMAD.MOV R4, RZ, RZ, -R8 ;  /* 0x000000ffff047224 */ /* 0x001fe400078e0a08 */
[----:B------:R-:W-:-:S04]  /*1f70*/  IMAD.HI.U32 R6, R28, R3, RZ ;  /* 0x000000031c067227 */ /* 0x000fc800078e00ff */
[----:B------:R-:W-:-:S04]  /*1f80*/  IMAD.HI.U32 R8, R28, R2, RZ ;  /* 0x000000021c087227 */ /* 0x000fc800078e00ff */
[C---:B------:R-:W-:Y:S02]  /*1f90*/  IMAD R4, R29.reuse, R4, R0 ;  /* 0x000000041d047224 */ /* 0x040fe400078e0200 */
[----:B------:R-:W-:Y:S02]  /*1fa0*/  IMAD.MOV.U32 R0, RZ, RZ, R5 ;  /* 0x000000ffff007224 */ /* 0x000fe400078e0005 */
[----:B------:R-:W-:Y:S02]  /*1fb0*/  IMAD.MOV R5, RZ, RZ, -R6 ;  /* 0x000000ffff057224 */ /* 0x000fe400078e0a06 */
[----:B------:R-:W-:Y:S01]  /*1fc0*/  IMAD.MOV R6, RZ, RZ, -R8 ;  /* 0x000000ffff067224 */ /* 0x000fe200078e0a08 */
[----:B------:R0:W-:Y:S01]  /*1fd0*/  STL [R1+0x1c], R4 ;  /* 0x00001c0401007387 */ /* 0x0001e20000100800 */
[C---:B------:R-:W-:Y:S02]  /*1fe0*/  IMAD R3, R29.reuse, R5, R3 ;  /* 0x000000051d037224 */ /* 0x040fe400078e0203 */
[----:B------:R-:W-:-:S02]  /*1ff0*/  IMAD R2, R29, R6, R2 ;  /* 0x000000061d027224 */ /* 0x000fc400078e0202 */
[C---:B------:R-:W-:Y:S01]  /*2000*/  IMAD.HI.U32 R9, R28.reuse, R0, RZ ;  /* 0x000000001c097227 */ /* 0x040fe200078e00ff */
[----:B------:R1:W-:Y:S03]  /*2010*/  STL [R1+0x18], R3 ;  /* 0x0000180301007387 */ /* 0x0003e60000100800 */
[----:B0-----:R-:W-:Y:S01]  /*2020*/  IMAD.MOV.U32 R4, RZ, RZ, R7 ;  /* 0x000000ffff047224 */ /* 0x001fe200078e0007 */
[----:B--2---:R-:W-:Y:S01]  /*2030*/  IABS R7, R14 ;  /* 0x0000000e00077213 */ /* 0x004fe20000000000 */
[----:B------:R-:W2:Y:S02]  /*2040*/  LDL R13, [R1+0xab8] ;  /* 0x000ab800010d7983 */ /* 0x000ea40000100800 */
[----:B------:R-:W-:Y:S02]  /*2050*/  IMAD.HI.U32 R8, R28, R4, RZ ;  /* 0x000000041c087227 */ /* 0x000fe400078e00ff */
[----:B------:R-:W3:Y:S02]  /*2060*/  LDL R14, [R1+0xab4] ;  /* 0x000ab400010e7983 */ /* 0x000ee40000100800 */
[----:B-1----:R-:W-:-:S02]  /*2070*/  IMAD.MOV R3, RZ, RZ, -R9 ;  /* 0x000000ffff037224 */ /* 0x002fc400078e0a09 */
[----:B------:R0:W-:Y:S01]  /*2080*/  STL [R1+0x14], R2 ;  /* 0x0000140201007387 */ /* 0x0001e20000100800 */
[----:B------:R-:W-:Y:S01]  /*2090*/  IMAD.MOV R6, RZ, RZ, -R8 ;  /* 0x000000ffff067224 */ /* 0x000fe200078e0a08 */
[----:B----4-:R-:W-:Y:S01]  /*20a0*/  IABS R5, R19 ;  /* 0x0000001300057213 */ /* 0x010fe20000000000 */
[----:B0-----:R-:W-:Y:S02]  /*20b0*/  IMAD.MOV.U32 R2, RZ, RZ, R7 ;  /* 0x000000ffff027224 */ /* 0x001fe400078e0007 */
[----:B------:R-:W-:Y:S02]  /*20c0*/  IMAD R3, R29, R3, R0 ;  /* 0x000000031d037224 */ /* 0x000fe400078e0200 */
[----:B------:R-:W-:-:S04]  /*20d0*/  IMAD.HI.U32 R8, R28, R2, RZ ;  /* 0x000000021c087227 */ /* 0x000fc800078e00ff */
[----:B------:R-:W-:Y:S02]  /*20e0*/  IMAD.MOV.U32 R0, RZ, RZ, R5 ;  /* 0x000000ffff007224 */ /* 0x000fe400078e0005 */
[C---:B------:R-:W-:Y:S02]  /*20f0*/  IMAD R5, R29.reuse, R6, R4 ;  /* 0x000000061d057224 */ /* 0x040fe400078e0204 */
[----:B------:R-:W-:Y:S01]  /*2100*/  IMAD.MOV R4, RZ, RZ, -R8 ;  /* 0x000000ffff047224 */ /* 0x000fe200078e0a08 */
[----:B------:R0:W-:Y:S03]  /*2110*/  STL [R1+0x10], R3 ;  /* 0x0000100301007387 */ /* 0x0001e60000100800 */
[----:B------:R-:W-:Y:S01]  /*2120*/  IMAD R4, R29, R4, R2 ;  /* 0x000000041d047224 */ /* 0x000fe200078e0202 */
[----:B------:R1:W-:Y:S01]  /*2130*/  STL [R1+0xc], R5 ;  /* 0x00000c0501007387 */ /* 0x0003e20000100800 */
[----:B------:R-:W-:-:S02]  /*2140*/  IABS R7, R15 ;  /* 0x0000000f00077213 */ /* 0x000fc40000000000 */
[----:B------:R-:W-:Y:S01]  /*2150*/  IABS R27, R11 ;  /* 0x0000000b001b7213 */ /* 0x000fe20000000000 */
[----:B------:R-:W4:Y:S04]  /*2160*/  LDL R15, [R1+0xab0] ;  /* 0x000ab000010f7983 */ /* 0x000f280000100800 */
[----:B------:R-:W4:Y:S04]  /*2170*/  LDL R11, [R1+0xaac] ;  /* 0x000aac00010b7983 */ /* 0x000f280000100800 */
[----:B------:R0:W-:Y:S01]  /*2180*/  STL [R1+0x8], R4 ;  /* 0x0000080401007387 */ /* 0x0001e20000100800 */
[----:B-----5:R-:W-:-:S03]  /*2190*/  IABS R25, R10 ;  /* 0x0000000a00197213 */ /* 0x020fc60000000000 */
[----:B------:R-:W5:Y:S01]  /*21a0*/  LDL R10, [R1+0xaa8] ;  /* 0x000aa800010a7983 */ /* 0x000f620000100800 */
[----:B0-----:R-:W-:Y:S02]  /*21b0*/  IMAD.MOV.U32 R3, RZ, RZ, R7 ;  /* 0x000000ffff037224 */ /* 0x001fe400078e0007 */
[----:B-1----:R-:W-:-:S04]  /*21c0*/  IMAD.HI.U32 R5, R28, R0, RZ ;  /* 0x000000001c057227 */ /* 0x002fc800078e00ff */
[----:B------:R-:W-:Y:S01]  /*21d0*/  IMAD.HI.U32 R6, R28, R3, RZ ;  /* 0x000000031c067227 */ /* 0x000fe200078e00ff */
[----:B------:R-:W-:-:S03]  /*21e0*/  IABS R26, R12 ;  /* 0x0000000c001a7213 */ /* 0x000fc60000000000 */
[----:B------:R-:W-:Y:S02]  /*21f0*/  IMAD.MOV R2, RZ, RZ, -R5 ;  /* 0x000000ffff027224 */ /* 0x000fe400078e0a05 */
[----:B------:R-:W-:Y:S02]  /*2200*/  IMAD.MOV R4, RZ, RZ, -R6 ;  /* 0x000000ffff047224 */ /* 0x000fe400078e0a06 */
[----:B------:R-:W-:Y:S02]  /*2210*/  IMAD R0, R29, R2, R0 ;  /* 0x000000021d007224 */ /* 0x000fe400078e0200 */
[----:B------:R-:W-:-:S04]  /*2220*/  IMAD.HI.U32 R5, R28, R27, RZ ;  /* 0x0000001b1c057227 */ /* 0x000fc800078e00ff */
[C---:B------:R-:W-:Y:S02]  /*2230*/  IMAD R3, R29.reuse, R4, R3 ;  /* 0x000000041d037224 */ /* 0x040fe400078e0203 */
[C---:B------:R-:W-:Y:S01]  /*2240*/  IMAD.HI.U32 R2, R28.reuse, R26, RZ ;  /* 0x0000001a1c027227 */ /* 0x040fe200078e00ff */
[----:B------:R0:W-:Y:S03]  /*2250*/  STL [R1+0x4], R0 ;  /* 0x0000040001007387 */ /* 0x0001e60000100800 */
[----:B------:R-:W-:Y:S01]  /*2260*/  IMAD.MOV R2, RZ, RZ, -R2 ;  /* 0x000000ffff027224 */ /* 0x000fe200078e0a02 */
[----:B------:R1:W-:Y:S01]  /*2270*/  STL [R1], R3 ;  /* 0x0000000301007387 */ /* 0x0003e20000100800 */
[----:B0-----:R-:W-:Y:S01]  /*2280*/  IMAD.MOV R0, RZ, RZ, -R5 ;  /* 0x000000ffff007224 */ /* 0x001fe200078e0a05 */
[----:B---3--:R-:W-:Y:S01]  /*2290*/  IABS R23, R14 ;  /* 0x0000000e00177213 */ /* 0x008fe20000000000 */
[C---:B------:R-:W-:Y:S01]  /*22a0*/  IMAD R26, R29.reuse, R2, R26 ;  /* 0x000000021d1a7224 */ /* 0x040fe200078e021a */
[----:B--2---:R-:W-:Y:S01]  /*22b0*/  IABS R24, R13 ;  /* 0x0000000d00187213 */ /* 0x004fe20000000000 */
[----:B-1----:R-:W-:Y:S01]  /*22c0*/  IMAD.HI.U32 R3, R28, R25, RZ ;  /* 0x000000191c037227 */ /* 0x002fe200078e00ff */
[----:B------:R-:W2:Y:S03]  /*22d0*/  LDL R14, [R1+0xaa0] ;  /* 0x000aa000010e7983 */ /* 0x000ea60000100800 */
[----:B------:R-:W-:Y:S01]  /*22e0*/  IMAD R27, R29, R0, R27 ;  /* 0x000000001d1b7224 */ /* 0x000fe200078e021b */
[----:B------:R-:W3:Y:S01]  /*22f0*/  LDL R13, [R1+0xaa4] ;  /* 0x000aa400010d7983 */ /* 0x000ee20000100800 */
[----:B------:R-:W-:-:S03]  /*2300*/  IMAD.MOV R0, RZ, RZ, -R3 ;  /* 0x000000ffff007224 */ /* 0x000fc600078e0a03 */
[----:B------:R-:W-:Y:S01]  /*2310*/  STL [R1+0xce8], R27 ;  /* 0x000ce81b01007387 */ /* 0x000fe20000100800 */
[----:B------:R-:W-:-:S03]  /*2320*/  IMAD R25, R29, R0, R25 ;  /* 0x000000001d197224 */ /* 0x000fc600078e0219 */
[----:B------:R-:W-:Y:S01]  /*2330*/  STL [R1+0xcec], R26 ;  /* 0x000cec1a01007387 */ /* 0x000fe20000100800 */
[----:B----4-:R-:W-:-:S03]  /*2340*/  IABS R22, R15 ;  /* 0x0000000f00167213 */ /* 0x010fc60000000000 */
[----:B------:R-:W4:Y:S01]  /*2350*/  LDL R15, [R1+0xa9c] ;  /* 0x000a9c00010f7983 */ /* 0x000f220000100800 */
[----:B------:R-:W-:-:S03]  /*2360*/  IABS R21, R11 ;  /* 0x0000000b00157213 */ /* 0x000fc60000000000 */
[----:B------:R-:W4:Y:S04]  /*2370*/  LDL R11, [R1+0xa98] ;  /* 0x000a9800010b7983 */ /* 0x000f280000100800 */
[----:B------:R-:W-:Y:S01]  /*2380*/  STL [R1+0xcf0], R25 ;  /* 0x000cf01901007387 */ /* 0x000fe20000100800 */
[----:B-----5:R-:W-:-:S03]  /*2390*/  IABS R20, R10 ;  /* 0x0000000a00147213 */ /* 0x020fc60000000000 */
[----:B------:R-:W5:Y:S01]  /*23a0*/  LDL R10, [R1+0xa94] ;  /* 0x000a9400010a7983 */ /* 0x000f620000100800 */
[----:B------:R-:W-:-:S04]  /*23b0*/  IMAD.HI.U32 R2, R28, R24, RZ ;  /* 0x000000181c027227 */ /* 0x000fc800078e00ff */
[----:B------:R-:W-:-:S04]  /*23c0*/  IMAD.HI.U32 R3, R28, R23, RZ ;  /* 0x000000171c037227 */ /* 0x000fc800078e00ff */
[----:B------:R-:W-:Y:S02]  /*23d0*/  IMAD.MOV R0, RZ, RZ, -R2 ;  /* 0x000000ffff007224 */ /* 0x000fe400078e0a02 */
[----:B------:R-:W-:Y:S02]  /*23e0*/  IMAD.MOV R2, RZ, RZ, -R3 ;  /* 0x000000ffff027224 */ /* 0x000fe400078e0a03 */
[----:B------:R-:W-:-:S04]  /*23f0*/  IMAD.HI.U32 R4, R28, R22, RZ ;  /* 0x000000161c047227 */ /* 0x000fc800078e00ff */
[----:B------:R-:W-:-:S04]  /*2400*/  IMAD.HI.U32 R3, R28, R21, RZ ;  /* 0x000000151c037227 */ /* 0x000fc800078e00ff */
[C---:B------:R-:W-:Y:S02]  /*2410*/  IMAD R24, R29.reuse, R0, R24 ;  /* 0x000000001d187224 */ /* 0x040fe400078e0218 */
[----:B------:R-:W-:Y:S02]  /*2420*/  IMAD R23, R29, R2, R23 ;  /* 0x000000021d177224 */ /* 0x000fe400078e0217 */
[----:B------:R-:W-:Y:S02]  /*2430*/  IMAD.MOV R0, RZ, RZ, -R4 ;  /* 0x000000ffff007224 */ /* 0x000fe400078e0a04 */
[----:B------:R-:W-:Y:S01]  /*2440*/  IMAD.MOV R2, RZ, RZ, -R3 ;  /* 0x000000ffff027224 */ /* 0x000fe200078e0a03 */
[----:B------:R0:W-:Y:S01]  /*2450*/  STL [R1+0xcf4], R24 ;  /* 0x000cf41801007387 */ /* 0x0001e20000100800 */
[----:B------:R-:W-:-:S03]  /*2460*/  IMAD.HI.U32 R3, R28, R20, RZ ;  /* 0x000000141c037227 */ /* 0x000fc600078e00ff */
[----:B------:R-:W-:Y:S01]  /*2470*/  STL [R1+0xcf8], R23 ;  /* 0x000cf81701007387 */ /* 0x000fe20000100800 */
[C---:B------:R-:W-:Y:S02]  /*2480*/  IMAD R22, R29.reuse, R0, R22 ;  /* 0x000000001d167224 */ /* 0x040fe400078e0216 */
[----:B------:R-:W-:Y:S01]  /*2490*/  IMAD R21, R29, R2, R21 ;  /* 0x000000021d157224 */ /* 0x000fe200078e0215 */
[----:B--2---:R-:W-:Y:S01]  /*24a0*/  IABS R18, R14 ;  /* 0x0000000e00127213 */ /* 0x004fe20000000000 */
[----:B------:R-:W-:Y:S01]  /*24b0*/  IMAD.MOV R0, RZ, RZ, -R3 ;  /* 0x000000ffff007224 */ /* 0x000fe200078e0a03 */
[----:B------:R-:W2:Y:S01]  /*24c0*/  LDL R14, [R1+0xa90] ;  /* 0x000a9000010e7983 */ /* 0x000ea20000100800 */
[----:B---3--:R-:W-:-:S03]  /*24d0*/  IABS R19, R13 ;  /* 0x0000000d00137213 */ /* 0x008fc60000000000 */
[----:B------:R-:W3:Y:S01]  /*24e0*/  LDL R13, [R1+0xa8c] ;  /* 0x000a8c00010d7983 */ /* 0x000ee20000100800 */
[----:B------:R-:W-:-:S03]  /*24f0*/  IMAD R20, R29, R0, R20 ;  /* 0x000000001d147224 */ /* 0x000fc600078e0214 */
[----:B------:R-:W-:Y:S04]  /*2500*/  STL [R1+0xcfc], R22 ;  /* 0x000cfc1601007387 */ /* 0x000fe80000100800 */
[----:B------:R-:W-:Y:S04]  /*2510*/  STL [R1+0xd00], R21 ;  /* 0x000d001501007387 */ /* 0x000fe80000100800 */
[----:B------:R-:W3:Y:S01]  /*2520*/  LDL R12, [R1+0xa88] ;  /* 0x000a8800010c7983 */ /* 0x000ee20000100800 */
[----:B------:R-:W-:-:S04]  /*2530*/  IMAD.HI.U32 R2, R28, R19, RZ ;  /* 0x000000131c027227 */ /* 0x000fc800078e00ff */
[----:B------:R-:W-:Y:S01]  /*2540*/  IMAD.HI.U32 R3, R28, R18, RZ ;  /* 0x000000121c037227 */ /* 0x000fe200078e00ff */
[----:B----4-:R-:W-:Y:S02]  /*2550*/  IABS R17, R15 ;  /* 0x0000000f00117213 */ /* 0x010fe40000000000 */
[----:B------:R-:W-:Y:S02]  /*2560*/  IABS R16, R11 ;  /* 0x0000000b00107213 */ /* 0x000fe40000000000 */
[----:B------:R-:W4:Y:S04]  /*2570*/  LDL R11, [R1+0xa84] ;  /* 0x000a8400010b7983 */ /* 0x000f280000100800 */
[----:B------:R-:W-:Y:S01]  /*2580*/  STL [R1+0xcdc], R20 ;  /* 0x000cdc1401007387 */ /* 0x000fe20000100800 */
[----:B------:R-:W-:-:S02]  /*2590*/  IMAD.MOV R0, RZ, RZ, -R2 ;  /* 0x000000ffff007224 */ /* 0x000fc400078e0a02 */
[----:B------:R-:W-:Y:S02]  /*25a0*/  IMAD.MOV R2, RZ, RZ, -R3 ;  /* 0x000000ffff027224 */ /* 0x000fe400078e0a03 */
[----:B------:R-:W-:-:S04]  /*25b0*/  IMAD.HI.U32 R4, R28, R17, RZ ;  /* 0x000000111c047227 */ /* 0x000fc800078e00ff */
[----:B------:R-:W-:-:S04]  /*25c0*/  IMAD.HI.U32 R3, R28, R16, RZ ;  /* 0x000000101c037227 */ /* 0x000fc800078e00ff */
[C---:B------:R-:W-:Y:S02]  /*25d0*/  IMAD R19, R29.reuse, R0, R19 ;  /* 0x000000001d137224 */ /* 0x040fe400078e0213 */
[C---:B------:R-:W-:Y:S02]  /*25e0*/  IMAD R18, R29.reuse, R2, R18 ;  /* 0x000000021d127224 */ /* 0x040fe400078e0212 */
[----:B------:R-:W-:Y:S02]  /*25f0*/  IMAD.MOV R0, RZ, RZ, -R4 ;  /* 0x000000ffff007224 */ /* 0x000fe400078e0a04 */
[----:B------:R-:W-:Y:S02]  /*2600*/  IMAD.MOV R2, RZ, RZ, -R3 ;  /* 0x000000ffff027224 */ /* 0x000fe400078e0a03 */
[C---:B------:R-:W-:Y:S02]  /*2610*/  IMAD R17, R29.reuse, R0, R17 ;  /* 0x000000001d117224 */ /* 0x040fe400078e0211 */
[----:B------:R-:W-:Y:S01]  /*2620*/  IMAD R16, R29, R2, R16 ;  /* 0x000000021d107224 */ /* 0x000fe200078e0210 */
[----:B-----5:R-:W-:-:S02]  /*2630*/  IABS R15, R10 ;  /* 0x0000000a000f7213 */ /* 0x020fc40000000000 */
[----:B------:R-:W5:Y:S03]  /*2640*/  LDL R10, [R1+0xa80] ;  /* 0x000a8000010a7983 */ /* 0x000f660000100800 */
[----:B------:R-:W-:Y:S01]  /*2650*/  IMAD.HI.U32 R3, R28, R15, RZ ;  /* 0x0000000f1c037227 */ /* 0x000fe200078e00ff */
[----:B------:R1:W-:Y:S04]  /*2660*/  STL [R1+0xcd8], R19 ;  /* 0x000cd81301007387 */ /* 0x0003e80000100800 */
[----:B------:R-:W-:Y:S01]  /*2670*/  STL [R1+0xcd4], R18 ;  /* 0x000cd41201007387 */ /* 0x000fe20000100800 */
[----:B------:R-:W-:-:S03]  /*2680*/  IMAD.MOV R0, RZ, RZ, -R3 ;  /* 0x000000ffff007224 */ /* 0x000fc600078e0a03 */
[----:B------:R-:W5:Y:S04]  /*2690*/  LDL R9, [R1+0xa7c] ;  /* 0x000a7c0001097983 */ /* 0x000f680000100800 */
[----:B------:R-:W5:Y:S01]  /*26a0*/  LDL R8, [R1+0xa78] ;  /* 0x000a780001087983 */ /* 0x000f620000100800 */
[----:B------:R-:W-:-:S03]  /*26b0*/  IMAD R15, R29, R0, R15 ;  /* 0x000000001d0f7224 */ /* 0x000fc600078e020f */
[----:B------:R-:W-:Y:S04]  /*26c0*/  STL [R1+0xce0], R17 ;  /* 0x000ce01101007387 */ /* 0x000fe80000100800 */
[----:B------:R-:W-:Y:S04]  /*26d0*/  STL [R1+0xce4], R16 ;  /* 0x000ce41001007387 */ /* 0x000fe80000100800 */
[----:B------:R-:W5:Y:S04]  /*26e0*/  LDL R7, [R1+0xa74] ;  /* 0x000a740001077983 */ /* 0x000f680000100800 */
[----:B------:R-:W5:Y:S04]  /*26f0*/  LDL R6, [R1+0xa70] ;  /* 0x000a700001067983 */ /* 0x000f680000100800 */
[----:B------:R-:W-:Y:S04]  /*2700*/  STL [R1+0xd04], R15 ;  /* 0x000d040f01007387 */ /* 0x000fe80000100800 */
[----:B------:R-:W5:Y:S01]  /*2710*/  LDL R5, [R1+0x438] ;  /* 0x0004380001057983 */ /* 0x000f620000100800 */
[----:B--2---:R-:W-:-:S02]  /*2720*/  IABS R14, R14 ;  /* 0x0000000e000e7213 */ /* 0x004fc40000000000 */
[----:B---3--:R-:W-:-:S03]  /*2730*/  IABS R13, R13 ;  /* 0x0000000d000d7213 */ /* 0x008fc60000000000 */
[----:B------:R-:W-:-:S04]  /*2740*/  IMAD.HI.U32 R2, R28, R14, RZ ;  /* 0x0000000e1c027227 */ /* 0x000fc800078e00ff */
[----:B------:R-:W-:Y:S01]  /*2750*/  IMAD.HI.U32 R3, R28, R13, RZ ;  /* 0x0000000d1c037227 */ /* 0x000fe200078e00ff */
[----:B------:R-:W-:-:S03]  /*2760*/  IABS R12, R12 ;  /* 0x0000000c000c7213 */ /* 0x000fc60000000000 */
[----:B------:R-:W-:Y:S02]  /*2770*/  IMAD.MOV R0, RZ, RZ, -R2 ;  /* 0x000000ffff007224 */ /* 0x000fe400078e0a02 */
[----:B------:R-:W-:Y:S02]  /*2780*/  IMAD.MOV R2, RZ, RZ, -R3 ;  /* 0x000000ffff027224 */ /* 0x000fe400078e0a03 */
[----:B------:R-:W-:-:S04]  /*2790*/  IMAD.HI.U32 R4, R28, R12, RZ ;  /* 0x0000000c1c047227 */ /* 0x000fc800078e00ff */
[C---:B------:R-:W-:Y:S02]  /*27a0*/  IMAD R14, R29.reuse, R0, R14 ;  /* 0x000000001d0e7224 */ /* 0x040fe400078e020e */
[----:B------:R-:W-:Y:S01]  /*27b0*/  IMAD R13, R29, R2, R13 ;  /* 0x000000021d0d7224 */ /* 0x000fe200078e020d */
[----:B----4-:R-:W-:Y:S01]  /*27c0*/  IABS R11, R11 ;  /* 0x0000000b000b7213 */ /* 0x010fe20000000000 */
[----:B------:R-:W-:-:S04]  /*27d0*/  IMAD.MOV R0, RZ, RZ, -R4 ;  /* 0x000000ffff007224 */ /* 0x000fc800078e0a04 */
[----:B------:R-:W-:-:S04]  /*27e0*/  IMAD.HI.U32 R3, R28, R11, RZ ;  /* 0x0000000b1c037227 */ /* 0x000fc800078e00ff */
[----:B------:R-:W-:Y:S02]  /*27f0*/  IMAD.MOV R2, RZ, RZ, -R3 ;  /* 0x000000ffff027224 */ /* 0x000fe400078e0a03 */
[C---:B------:R-:W-:Y:S01]  /*2800*/  IMAD R12, R29.reuse, R0, R12 ;  /* 0x000000001d0c7224 */ /* 0x040fe200078e020c */
[----:B------:R-:W-:Y:S01]  /*2810*/  STL [R1+0xd08], R14 ;  /* 0x000d080e01007387 */ /* 0x000fe20000100800 */
[----:B------:R-:W-:-:S03]  /*2820*/  IMAD R11, R29, R2, R11 ;  /* 0x000000021d0b7224 */ /* 0x000fc600078e020b */
[----:B------:R2:W-:Y:S04]  /*2830*/  STL [R1+0xd0c], R13 ;  /* 0x000d0c0d01007387 */ /* 0x0005e80000100800 */
[----:B0-----:R-:W3:Y:S04]  /*2840*/  LDL R24, [R1+0xa6c] ;  /* 0x000a6c0001187983 */ /* 0x001ee80000100800 */
[----:B------:R-:W4:Y:S04]  /*2850*/  LDL R25, [R1+0xa64] ;  /* 0x000a640001197983 */ /* 0x000f280000100800 */
[----:B------:R0:W-:Y:S04]  /*2860*/  STL [R1+0xd10], R12 ;  /* 0x000d100c01007387 */ /* 0x0001e80000100800 */
[----:B------:R-:W-:Y:S04]  /*2870*/  STL [R1+0xd14], R11 ;  /* 0x000d140b01007387 */ /* 0x000fe80000100800 */
[----:B------:R-:W4:Y:S04]  /*2880*/  LDL R26, [R1+0xa68] ;  /* 0x000a6800011a7983 */ /* 0x000f280000100800 */
[----:B------:R-:W4:Y:S01]  /*2890*/  LDL R27, [R1+0xa5c] ;  /* 0x000a5c00011b7983 */ /* 0x000f220000100800 */
[----:B-----5:R-:W-:-:S05]  /*28a0*/  IABS R10, R10 ;  /* 0x0000000a000a7213 */ /* 0x020fca0000000000 */
[----:B------:R-:W-:-:S04]  /*28b0*/  IMAD.HI.U32 R3, R28, R10, RZ ;  /* 0x0000000a1c037227 */ /* 0x000fc800078e00ff */
[----:B------:R-:W-:-:S04]  /*28c0*/  IMAD.MOV R0, RZ, RZ, -R3 ;  /* 0x000000ffff007224 */ /* 0x000fc800078e0a03 */
[----:B------:R-:W-:Y:S01]  /*28d0*/  IMAD R10, R29, R0, R10 ;  /* 0x000000001d0a7224 */ /* 0x000fe200078e020a */
[----:B------:R-:W-:-:S04]  /*28e0*/  IABS R9, R9 ;  /* 0x0000000900097213 */ /* 0x000fc80000000000 */
[----:B------:R-:W-:Y:S01]  /*28f0*/  STL [R1+0xd18], R10 ;  /* 0x000d180a01007387 */ /* 0x000fe20000100800 */
[----:B------:R-:W-:-:S03]  /*2900*/  IABS R8, R8 ;  /* 0x0000000800087213 */ /* 0x000fc60000000000 */
[----:B-1----:R-:W5:Y:S01]  /*2910*/  LDL.LU R19, [R1+0x94] ;  /* 0x0000940001137983 */ /* 0x002f620000300800 */
[----:B------:R-:W-:-:S03]  /*2920*/  IMAD.HI.U32 R2, R28, R9, RZ ;  /* 0x000000091c027227 */ /* 0x000fc600078e00ff */
[----:B------:R-:W5:Y:S01]  /*2930*/  LDL.LU R20, [R1+0x90] ;  /* 0x0000900001147983 */ /* 0x000f620000300800 */
[C---:B------:R-:W-:Y:S01]  /*2940*/  IMAD.HI.U32 R3, R28.reuse, R8, RZ ;  /* 0x000000081c037227 */ /* 0x040fe200078e00ff */
[----:B------:R-:W-:Y:S02]  /*2950*/  IABS R7, R7 ;  /* 0x0000000700077213 */ /* 0x000fe40000000000 */
[----:B--2---:R-:W2:Y:S01]  /*2960*/  LDL.LU R13, [R1+0x8c] ;  /* 0x00008c00010d7983 */ /* 0x004ea20000300800 */
[----:B------:R-:W-:Y:S02]  /*2970*/  IMAD.MOV R0, RZ, RZ, -R2 ;  /* 0x000000ffff007224 */ /* 0x000fe400078e0a02 */
[----:B------:R-:W-:Y:S01]  /*2980*/  IMAD.MOV R2, RZ, RZ, -R3 ;  /* 0x000000ffff027224 */ /* 0x000fe200078e0a03 */
[----:B------:R-:W2:Y:S01]  /*2990*/  LDL.LU R14, [R1+0x88] ;  /* 0x00008800010e7983 */ /* 0x000ea20000300800 */
[----:B------:R-:W-:Y:S01]  /*29a0*/  IABS R3, R5 ;  /* 0x0000000500037213 */ /* 0x000fe20000000000 */
[----:B------:R-:W-:-:S02]  /*29b0*/  IMAD.HI.U32 R5, R28, R7, RZ ;  /* 0x000000071c057227 */ /* 0x000fc400078e00ff */
[----:B------:R-:W2:Y:S02]  /*29c0*/  LDL.LU R15, [R1+0x84] ;  /* 0x00008400010f7983 */ /* 0x000ea40000300800 */
[C---:B------:R-:W-:Y:S02]  /*29d0*/  IMAD R8, R29.reuse, R2, R8 ;  /* 0x000000021d087224 */ /* 0x040fe400078e0208 */
[----:B------:R-:W-:Y:S02]  /*29e0*/  IMAD.MOV R2, RZ, RZ, -R5 ;  /* 0x000000ffff027224 */ /* 0x000fe400078e0a05 */
[C---:B------:R-:W-:Y:S02]  /*29f0*/  IMAD R9, R29.reuse, R0, R9 ;  /* 0x000000001d097224 */ /* 0x040fe400078e0209 */
[----:B------:R-:W-:-:S03]  /*2a00*/  IMAD R7, R29, R2, R7 ;  /* 0x000000021d077224 */ /* 0x000fc600078e0207 */
[----:B------:R-:W-:Y:S04]  /*2a10*/  STL [R1+0xd1c], R9 ;  /* 0x000d1c0901007387 */ /* 0x000fe80000100800 */
[----:B------:R1:W-:Y:S04]  /*2a20*/  STL [R1+0xd20], R8 ;  /* 0x000d200801007387 */ /* 0x0003e80000100800 */
[----:B------:R-:W2:Y:S04]  /*2a30*/  LDL.LU R21, [R1+0x80] ;  /* 0x0000800001157983 */ /* 0x000ea80000300800 */
[----:B------:R1:W-:Y:S04]  /*2a40*/  STL [R1+0xd24], R7 ;  /* 0x000d240701007387 */ /* 0x0003e80000100800 */
[----:B------:R-:W2:Y:S01]  /*2a50*/  LDL R18, [R1+0xa60] ;  /* 0x000a600001127983 */ /* 0x000ea20000100800 */
[----:B------:R-:W-:Y:S01]  /*2a60*/  IABS R6, R6 ;  /* 0x0000000600067213 */ /* 0x000fe20000000000 */
[----:B------:R-:W-:Y:S01]  /*2a70*/  IMAD.MOV.U32 R0, RZ, RZ, R3 ;  /* 0x000000ffff007224 */ /* 0x000fe200078e0003 */
[----:B0-----:R-:W-:Y:S01]  /*2a80*/  IABS R12, c[0x0][0x178] ;  /* 0x00005e00000c7a13 */ /* 0x001fe20000000000 */
[----:B------:R-:W2:Y:S02]  /*2a90*/  LDL.LU R22, [R1+0x7c] ;  /* 0x00007c0001167983 */ /* 0x000ea40000300800 */
[----:B------:R-:W-:-:S02]  /*2aa0*/  IMAD.HI.U32 R4, R28, R6, RZ ;  /* 0x000000061c047227 */ /* 0x000fc400078e00ff */
[----:B------:R-:W2:Y:S02]  /*2ab0*/  LDL.LU R23, [R1+0x78] ;  /* 0x0000780001177983 */ /* 0x000ea40000300800 */
[----:B------:R-:W-:Y:S02]  /*2ac0*/  IMAD.MOV R3, RZ, RZ, -R4 ;  /* 0x000000ffff037224 */ /* 0x000fe400078e0a04 */
[----:B-1----:R-:W-:-:S04]  /*2ad0*/  IMAD.HI.U32 R8, R28, R0, RZ ;  /* 0x000000001c087227 */ /* 0x002fc800078e00ff */
[----:B------:R-:W-:Y:S01]  /*2ae0*/  IMAD.MOV R2, RZ, RZ, -R8 ;  /* 0x000000ffff027224 */ /* 0x000fe200078e0a08 */
[----:B---3--:R-:W-:Y:S02]  /*2af0*/  IABS R5, R24 ;  /* 0x0000001800057213 */ /* 0x008fe40000000000 */
[----:B----4-:R-:W-:-:S03]  /*2b00*/  IABS R4, R25 ;  /* 0x0000001900047213 */ /* 0x010fc60000000000 */
[C---:B------:R-:W-:Y:S01]  /*2b10*/  IMAD.HI.U32 R8, R28.reuse, R5, RZ ;  /* 0x000000051c087227 */ /* 0x040fe200078e00ff */
[----:B------:R-:W3:Y:S03]  /*2b20*/  LDL.LU R24, [R1+0x74] ;  /* 0x0000740001187983 */ /* 0x000ee60000300800 */
[----:B------:R-:W-:Y:S01]  /*2b30*/  IMAD.HI.U32 R7, R28, R4, RZ ;  /* 0x000000041c077227 */ /* 0x000fe200078e00ff */
[----:B------:R-:W4:Y:S03]  /*2b40*/  LDL.LU R25, [R1+0x70] ;  /* 0x0000700001197983 */ /* 0x000f260000300800 */
[C---:B------:R-:W-:Y:S02]  /*2b50*/  IMAD R6, R29.reuse, R3, R6 ;  /* 0x000000031d067224 */ /* 0x040fe400078e0206 */
[----:B------:R-:W-:Y:S01]  /*2b60*/  IMAD R0, R29, R2, R0 ;  /* 0x000000021d007224 */ /* 0x000fe200078e0200 */
[----:B------:R-:W-:Y:S01]  /*2b70*/  IABS R9, R27 ;  /* 0x0000001b00097213 */ /* 0x000fe20000000000 */
[----:B------:R-:W-:Y:S01]  /*2b80*/  IMAD.MOV R7, RZ, RZ, -R7 ;  /* 0x000000ffff077224 */ /* 0x000fe200078e0a07 */
[----:B------:R-:W-:Y:S01]  /*2b90*/  IABS R3, R26 ;  /* 0x0000001a00037213 */ /* 0x000fe20000000000 */
[----:B------:R-:W-:Y:S01]  /*2ba0*/  IMAD.MOV R8, RZ, RZ, -R8 ;  /* 0x000000ffff087224 */ /* 0x000fe200078e0a08 */
[----:B------:R-:W3:Y:S01]  /*2bb0*/  LDL.LU R26, [R1+0x6c] ;  /* 0x00006c00011a7983 */ /* 0x000ee20000300800 */
[----:B------:R-:W-:-:S02]  /*2bc0*/  IMAD.MOV.U32 R2, RZ, RZ, R9 ;  /* 0x000000ffff027224 */ /* 0x000fc400078e0009 */
[C---:B------:R-:W-:Y:S01]  /*2bd0*/  IMAD R4, R29.reuse, R7, R4 ;  /* 0x000000071d047224 */ /* 0x040fe200078e0204 */
[----:B------:R-:W4:Y:S01]  /*2be0*/  LDL.LU R27, [R1+0x68] ;  /* 0x00006800011b7983 */ /* 0x000f220000300800 */
[----:B------:R-:W-:Y:S02]  /*2bf0*/  IMAD R5, R29, R8, R5 ;  /* 0x000000081d057224 */ /* 0x000fe400078e0205 */
[----:B------:R-:W-:-:S04]  /*2c00*/  IMAD.HI.U32 R7, R28, R2, RZ ;  /* 0x000000021c077227 */ /* 0x000fc800078e00ff */
[----:B------:R-:W-:-:S04]  /*2c10*/  IMAD.HI.U32 R8, R28, R3, RZ ;  /* 0x000000031c087227 */ /* 0x000fc800078e00ff */
[----:B------:R-:W-:Y:S02]  /*2c20*/  IMAD.MOV R7, RZ, RZ, -R7 ;  /* 0x000000ffff077224 */ /* 0x000fe400078e0a07 */
[----:B------:R-:W-:Y:S02]  /*2c30*/  IMAD.MOV R8, RZ, RZ, -R8 ;  /* 0x000000ffff087224 */ /* 0x000fe400078e0a08 */
[C---:B------:R-:W-:Y:S02]  /*2c40*/  IMAD R2, R29.reuse, R7, R2 ;  /* 0x000000071d027224 */ /* 0x040fe400078e0202 */
[----:B------:R-:W-:Y:S01]  /*2c50*/  IMAD R3, R29, R8, R3 ;  /* 0x000000081d037224 */ /* 0x000fe200078e0203 */
[----:B------:R-:W4:Y:S04]  /*2c60*/  LDL.LU R7, [R1+0x64] ;  /* 0x0000640001077983 */ /* 0x000f280000300800 */
[----:B------:R-:W4:Y:S04]  /*2c70*/  LDL.LU R8, [R1+0x60] ;  /* 0x0000600001087983 */ /* 0x000f280000300800 */
[----:B------:R-:W4:Y:S04]  /*2c80*/  LDL.LU R16, [R1+0x5c] ;  /* 0x00005c0001107983 */ /* 0x000f280000300800 */
[----:B------:R-:W4:Y:S01]  /*2c90*/  LDL.LU R17, [R1+0x58] ;  /* 0x0000580001117983 */ /* 0x000f220000300800 */
[----:B-----5:R-:W-:-:S13]  /*2ca0*/  ISETP.GT.U32.AND P3, PT, R12, R19, PT ;  /* 0x000000130c00720c */ /* 0x020fda0003f64070 */
[----:B------:R-:W-:-:S05]  /*2cb0*/  @!P3 IMAD.IADD R19, R19, 0x1, -R12 ;  /* 0x000000011313b824 */ /* 0x000fca00078e0a0c */
[----:B------:R-:W-:-:S13]  /*2cc0*/  ISETP.GT.U32.AND P3, PT, R12, R19, PT ;  /* 0x000000130c00720c */ /* 0x000fda0003f64070 */
[----:B------:R-:W-:Y:S01]  /*2cd0*/  @!P3 IMAD.IADD R19, R19, 0x1, -R12 ;  /* 0x000000011313b824 */ /* 0x000fe200078e0a0c */
[----:B--2---:R-:W-:Y:S02]  /*2ce0*/  IABS R9, R18 ;  /* 0x0000001200097213 */ /* 0x004fe40000000000 */
[----:B------:R-:W2:Y:S04]  /*2cf0*/  LDL.LU R18, [R1+0x54] ;  /* 0x0000540001127983 */ /* 0x000ea80000300800 */
[----:B------:R0:W-:Y:S04]  /*2d00*/  STL [R1+0x94], R19 ;  /* 0x0000941301007387 */ /* 0x0001e80000100800 */
[----:B0-----:R-:W5:Y:S01]  /*2d10*/  LDL.LU R19, [R1+0x50] ;  /* 0x0000500001137983 */ /* 0x001f620000300800 */
[----:B------:R-:W-:-:S02]  /*2d20*/  ISETP.GT.U32.AND P4, PT, R12, R20, PT ;  /* 0x000000140c00720c */ /* 0x000fc40003f84070 */
[C---:B------:R-:W-:Y:S02]  /*2d30*/  ISETP.GT.U32.AND P6, PT, R29.reuse, R0, PT ;  /* 0x000000001d00720c */ /* 0x040fe40003fc4070 */
[C---:B------:R-:W-:Y:S02]  /*2d40*/  ISETP.GT.U32.AND P2, PT, R29.reuse, R13, PT ;  /* 0x0000000d1d00720c */ /* 0x040fe40003f44070 */
[C---:B------:R-:W-:Y:S02]  /*2d50*/  ISETP.GT.U32.AND P5, PT, R29.reuse, R14, PT ;  /* 0x0000000e1d00720c */ /* 0x040fe40003fa4070 */
[C---:B------:R-:W-:Y:S02]  /*2d60*/  ISETP.GT.U32.AND P0, PT, R29.reuse, R15, PT ;  /* 0x0000000f1d00720c */ /* 0x040fe40003f04070 */
[----:B------:R-:W-:-:S03]  /*2d70*/  ISETP.GT.U32.AND P1, PT, R29, R21, PT ;  /* 0x000000151d00720c */ /* 0x000fc60003f24070 */
[----:B------:R-:W-:Y:S02]  /*2d80*/  @!P4 IMAD.IADD R20, R20, 0x1, -R12 ;  /* 0x000000011414c824 */ /* 0x000fe400078e0a0c */
[--C-:B------:R-:W-:Y:S02]  /*2d90*/  @!P6 IMAD.IADD R0, R0, 0x1, -R29.reuse ;  /* 0x000000010000e824 */ /* 0x100fe400078e0a1d */
[--C-:B------:R-:W-:Y:S01]  /*2da0*/  @!P2 IMAD.IADD R13, R13, 0x1, -R29.reuse ;  /* 0x000000010d0da824 */ /* 0x100fe200078e0a1d */
[----:B------:R-:W-:Y:S01]  /*2db0*/  ISETP.GT.U32.AND P4, PT, R12, R20, PT ;  /* 0x000000140c00720c */ /* 0x000fe20003f84070 */
[--C-:B------:R-:W-:Y:S01]  /*2dc0*/  @!P5 IMAD.IADD R14, R14, 0x1, -R29.reuse ;  /* 0x000000010e0ed824 */ /* 0x100fe200078e0a1d */
[----:B------:R-:W-:Y:S01]  /*2dd0*/  ISETP.GT.U32.AND P5, PT, R29, R0, PT ;  /* 0x000000001d00720c */ /* 0x000fe20003fa4070 */
[--C-:B------:R-:W-:Y:S01]  /*2de0*/  @!P0 IMAD.IADD R15, R15, 0x1, -R29.reuse ;  /* 0x000000010f0f8824 */ /* 0x100fe200078e0a1d */
[----:B------:R-:W-:Y:S01]  /*2df0*/  ISETP.GT.U32.AND P0, PT, R29, R13, PT ;  /* 0x0000000d1d00720c */ /* 0x000fe20003f04070 */
[----:B------:R-:W-:Y:S01]  /*2e00*/  @!P1 IMAD.IADD R21, R21, 0x1, -R29 ;  /* 0x0000000115159824 */ /* 0x000fe200078e0a1d */
[----:B------:R-:W-:-:S02]  /*2e10*/  ISETP.GT.U32.AND P3, PT, R29, R22, PT ;  /* 0x000000161d00720c */ /* 0x000fc40003f64070 */
[C---:B------:R-:W-:Y:S02]  /*2e20*/  ISETP.GT.U32.AND P1, PT, R29.reuse, R14, PT ;  /* 0x0000000e1d00720c */ /* 0x040fe40003f24070 */
[----:B------:R-:W-:-:S03]  /*2e30*/  ISETP.GT.U32.AND P6, PT, R29, R21, PT ;  /* 0x000000151d00720c */ /* 0x000fc60003fc4070 */
[----:B------:R-:W-:Y:S01]  /*2e40*/  @!P4 IMAD.IADD R20, R20, 0x1, -R12 ;  /* 0x000000011414c824 */ /* 0x000fe200078e0a0c */
[C---:B------:R-:W-:Y:S01]  /*2e50*/  ISETP.GT.U32.AND P4, PT, R29.reuse, R23, PT ;  /* 0x000000171d00720c */ /* 0x040fe20003f84070 */
[--C-:B------:R-:W-:Y:S01]  /*2e60*/  @!P5 IMAD.IADD R0, R0, 0x1, -R29.reuse ;  /* 0x000000010000d824 */ /* 0x100fe200078e0a1d */
[----:B---3--:R-:W-:Y:S01]  /*2e70*/  ISETP.GT.U32.AND P5, PT, R29, R24, PT ;  /* 0x000000181d00720c */ /* 0x008fe20003fa4070 */
[--C-:B------:R-:W-:Y:S01]  /*2e80*/  @!P0 IMAD.IADD R13, R13, 0x1, -R29.reuse ;  /* 0x000000010d0d8824 */ /* 0x100fe200078e0a1d */
[----:B------:R0:W-:Y:S01]  /*2e90*/  STL [R1+0x90], R20 ;  /* 0x0000901401007387 */ /* 0x0001e20000100800 */
[C---:B----4-:R-:W-:Y:S02]  /*2ea0*/  ISETP.GT.U32.AND P0, PT, R29.reuse, R25, PT ;  /* 0x000000191d00720c */ /* 0x050fe40003f04070 */
[----:B------:R-:W-:Y:S01]  /*2eb0*/  ISETP.GT.U32.AND P2, PT, R29, R15, PT ;  /* 0x0000000f1d00720c */ /* 0x000fe20003f44070 */
[--C-:B------:R-:W-:Y:S02]  /*2ec0*/  @!P3 IMAD.IADD R22, R22, 0x1, -R29.reuse ;  /* 0x000000011616b824 */ /* 0x100fe400078e0a1d */
[--C-:B------:R-:W-:Y:S01]  /*2ed0*/  @!P6 IMAD.IADD R21, R21, 0x1, -R29.reuse ;  /* 0x000000011515e824 */ /* 0x100fe200078e0a1d */
[----:B0-----:R-:W3:Y:S01]  /*2ee0*/  LDL.LU R20, [R1+0x4c] ;  /* 0x00004c0001147983 */ /* 0x001ee20000300800 */
[--C-:B------:R-:W-:Y:S01]  /*2ef0*/  @!P1 IMAD.IADD R14, R14, 0x1, -R29.reuse ;  /* 0x000000010e0e9824 */ /* 0x100fe200078e0a1d */
[----:B------:R-:W-:Y:S01]  /*2f00*/  ISETP.GT.U32.AND P1, PT, R29, R26, PT ;  /* 0x0000001a1d00720c */ /* 0x000fe20003f24070 */
[--C-:B------:R-:W-:Y:S01]  /*2f10*/  @!P4 IMAD.IADD R23, R23, 0x1, -R29.reuse ;  /* 0x000000011717c824 */ /* 0x100fe200078e0a1d */
[C---:B------:R-:W-:Y:S01]  /*2f20*/  ISETP.GT.U32.AND P6, PT, R29.reuse, R7, PT ;  /* 0x000000071d00720c */ /* 0x040fe20003fc4070 */
[----:B------:R-:W-:Y:S01]  /*2f30*/  @!P5 IMAD.IADD R24, R24, 0x1, -R29 ;  /* 0x000000011818d824 */ /* 0x000fe200078e0a1d */
[----:B------:R-:W-:-:S02]  /*2f40*/  ISETP.GT.U32.AND P3, PT, R29, R8, PT ;  /* 0x000000081d00720c */ /* 0x000fc40003f64070 */
[----:B------:R-:W-:Y:S01]  /*2f50*/  ISETP.GT.U32.AND P4, PT, R29, R16, PT ;  /* 0x000000101d00720c */ /* 0x000fe20003f84070 */
[--C-:B------:R-:W-:Y:S01]  /*2f60*/  @!P0 IMAD.IADD R25, R25, 0x1, -R29.reuse ;  /* 0x0000000119198824 */ /* 0x100fe200078e0a1d */
[----:B------:R-:W-:Y:S01]  /*2f70*/  ISETP.GT.U32.AND P5, PT, R29, R17, PT ;  /* 0x000000111d00720c */ /* 0x000fe20003fa4070 */
[----:B------:R-:W-:Y:S01]  /*2f80*/  @!P2 IMAD.IADD R15, R15, 0x1, -R29 ;  /* 0x000000010f0fa824 */ /* 0x000fe200078e0a1d */
[----:B------:R-:W-:-:S05]  /*2f90*/  ISETP.GT.U32.AND P2, PT, R29, R27, PT ;  /* 0x0000001b1d00720c */ /* 0x000fca0003f44070 */
[--C-:B------:R-:W-:Y:S01]  /*2fa0*/  @!P6 IMAD.IADD R7, R7, 0x1, -R29.reuse ;  /* 0x000000010707e824 */ /* 0x100fe200078e0a1d */
[C---:B------:R-:W-:Y:S01]  /*2fb0*/  ISETP.GT.U32.AND P6, PT, R29.reuse, R22, PT ;  /* 0x000000161d00720c */ /* 0x040fe20003fc4070 */
[--C-:B------:R-:W-:Y:S01]  /*2fc0*/  @!P3 IMAD.IADD R8, R8, 0x1, -R29.reuse ;  /* 0x000000010808b824 */ /* 0x100fe200078e0a1d */
[C---:B------:R-:W-:Y:S01]  /*2fd0*/  ISETP.GT.U32.AND P3, PT, R29.reuse, R23, PT ;  /* 0x000000171d00720c */ /* 0x040fe20003f64070 */
[--C-:B------:R-:W-:Y:S02]  /*2fe0*/  @!P1 IMAD.IADD R26, R26, 0x1, -R29.reuse ;  /* 0x000000011a1a9824 */ /* 0x100fe400078e0a1d */
[--C-:B------:R-:W-:Y:S01]  /*2ff0*/  @!P4 IMAD.IADD R16, R16, 0x1, -R29.reuse ;  /* 0x000000011010c824 */ /* 0x100fe200078e0a1d */
[----:B------:R-:W-:Y:S01]  /*3000*/  ISETP.GT.U32.AND P4, PT, R29, R24, PT ;  /* 0x000000181d00720c */ /* 0x000fe20003f84070 */
[----:B------:R0:W-:Y:S01]  /*3010*/  STL [R1+0xca0], R0 ;  /* 0x000ca00001007387 */ /* 0x0001e20000100800 */
[--C-:B------:R-:W-:Y:S01]  /*3020*/  @!P5 IMAD.IADD R17, R17, 0x1, -R29.reuse ;  /* 0x000000011111d824 */ /* 0x100fe200078e0a1d */
[----:B------:R-:W-:Y:S01]  /*3030*/  ISETP.GT.U32.AND P5, PT, R29, R25, PT ;  /* 0x000000191d00720c */ /* 0x000fe20003fa4070 */
[--C-:B------:R-:W-:Y:S01]  /*3040*/  @!P2 IMAD.IADD R27, R27, 0x1, -R29.reuse ;  /* 0x000000011b1ba824 */ /* 0x100fe200078e0a1d */
[----:B0-----:R-:W4:Y:S04]  /*3050*/  LDL.LU R0, [R1+0x14] ;  /* 0x0000140001007983 */ /* 0x001f280000300800 */
[----:B------:R0:W-:Y:S04]  /*3060*/  STL [R1+0x8c], R13 ;  /* 0x00008c0d01007387 */ /* 0x0001e80000100800 */
[----:B------:R1:W-:Y:S04]  /*3070*/  STL [R1+0x88], R14 ;  /* 0x0000880e01007387 */ /* 0x0003e80000100800 */
[----:B------:R-:W4:Y:S01]  /*3080*/  LDL.LU R10, [R1+0x48] ;  /* 0x00004800010a7983 */ /* 0x000f220000300800 */
[----:B------:R-:W-:-:S03]  /*3090*/  @!P6 IMAD.IADD R22, R22, 0x1, -R29 ;  /* 0x000000011616e824 */ /* 0x000fc600078e0a1d */
[----:B------:R0:W-:Y:S01]  /*30a0*/  STL [R1+0x84], R15 ;  /* 0x0000840f01007387 */ /* 0x0001e20000100800 */
[----:B------:R-:W-:-:S03]  /*30b0*/  @!P3 IMAD.IADD R23, R23, 0x1, -R29 ;  /* 0x000000011717b824 */ /* 0x000fc600078e0a1d */
[----:B------:R-:W4:Y:S01]  /*30c0*/  LDL.LU R11, [R1+0x44] ;  /* 0x00004400010b7983 */ /* 0x000f220000300800 */
[----:B------:R-:W-:-:S03]  /*30d0*/  @!P4 IMAD.IADD R24, R24, 0x1, -R29 ;  /* 0x000000011818c824 */ /* 0x000fc600078e0a1d */
[----:B------:R-:W4:Y:S01]  /*30e0*/  LDL.LU R12, [R1+0x40] ;  /* 0x00004000010c7983 */ /* 0x000f220000300800 */
[----:B------:R-:W-:-:S03]  /*30f0*/  @!P5 IMAD.IADD R25, R25, 0x1, -R29 ;  /* 0x000000011919d824 */ /* 0x000fc600078e0a1d */
[----:B------:R1:W-:Y:S04]  /*3100*/  STL [R1+0x80], R21 ;  /* 0x0000801501007387 */ /* 0x0003e80000100800 */
[----:B0-----:R-:W4:Y:S04]  /*3110*/  LDL.LU R13, [R1+0x3c] ;  /* 0x00003c00010d7983 */ /* 0x001f280000300800 */
[----:B-1----:R-:W4:Y:S04]  /*3120*/  LDL.LU R14, [R1+0x38] ;  /* 0x00003800010e7983 */ /* 0x002f280000300800 */
[----:B------:R-:W4:Y:S04]  /*3130*/  LDL.LU R15, [R1+0x34] ;  /* 0x00003400010f7983 */ /* 0x000f280000300800 */
[----:B------:R0:W-:Y:S04]  /*3140*/  STL [R1+0x7c], R22 ;  /* 0x00007c1601007387 */ /* 0x0001e80000100800 */
[----:B------:R1:W-:Y:S04]  /*3150*/  STL [R1+0x78], R23 ;  /* 0x0000781701007387 */ /* 0x0003e80000100800 */
[----:B------:R-:W4:Y:S04]  /*3160*/  LDL.LU R21, [R1+0x30] ;  /* 0x0000300001157983 */ /* 0x000f280000300800 */
[----:B------:R1:W-:Y:S04]  /*3170*/  STL [R1+0x74], R24 ;  /* 0x0000741801007387 */ /* 0x0003e80000100800 */
[----:B------:R2:W-:Y:S04]  /*3180*/  STL [R1+0x70], R25 ;  /* 0x0000701901007387 */ /* 0x0005e80000100800 */
[----:B0-----:R-:W4:Y:S04]  /*3190*/  LDL.LU R22, [R1+0x2c] ;  /* 0x00002c0001167983 */ /* 0x001f280000300800 */
[----:B-1----:R-:W4:Y:S01]  /*31a0*/  LDL.LU R23, [R1+0x28] ;  /* 0x0000280001177983 */ /* 0x002f220000300800 */
[----:B--2---:R-:W-:-:S02]  /*31b0*/  ISETP.GT.U32.AND P0, PT, R29, R18, PT ;  /* 0x000000121d00720c */ /* 0x004fc40003f04070 */
[----:B-----5:R-:W-:-:S11]  /*31c0*/  ISETP.GT.U32.AND P1, PT, R29, R19, PT ;  /* 0x000000131d00720c */ /* 0x020fd60003f24070 */
[--C-:B------:R-:W-:Y:S01]  /*31d0*/  @!P0 IMAD.IADD R18, R18, 0x1, -R29.reuse ;  /* 0x0000000112128824 */ /* 0x100fe200078e0a1d */
[----:B------:R-:W-:Y:S01]  /*31e0*/  ISETP.GT.U32.AND P0, PT, R29, R26, PT ;  /* 0x0000001a1d00720c */ /* 0x000fe20003f04070 */
[----:B------:R-:W-:Y:S01]  /*31f0*/  @!P1 IMAD.IADD R19, R19, 0x1, -R29 ;  /* 0x0000000113139824 */ /* 0x000fe200078e0a1d */
[----:B------:R-:W-:-:S11]  /*3200*/  ISETP.GT.U32.AND P1, PT, R29, R27, PT ;  /* 0x0000001b1d00720c */ /* 0x000fd60003f24070 */
[----:B------:R-:W-:-:S05]  /*3210*/  @!P0 IMAD.IADD R26, R26, 0x1, -R29 ;  /* 0x000000011a1a8824 */ /* 0x000fca00078e0a1d */
[----:B------:R0:W-:Y:S04]  /*3220*/  STL [R1+0x6c], R26 ;  /* 0x00006c1a01007387 */ /* 0x0001e80000100800 */
[----:B------:R-:W2:Y:S01]  /*3230*/  LDL.LU R24, [R1+0x24] ;  /* 0x0000240001187983 */ /* 0x000ea20000300800 */
[----:B------:R-:W-:-:S03]  /*3240*/  @!P1 IMAD.IADD R27, R27, 0x1, -R29 ;  /* 0x000000011b1b9824 */ /* 0x000fc600078e0a1d */
[----:B------:R-:W5:Y:S04]  /*3250*/  LDL.LU R25, [R1+0x20] ;  /* 0x0000200001197983 */ /* 0x000f680000300800 */
[----:B0-----:R-:W5:Y:S04]  /*3260*/  LDL.LU R26, [R1+0x1c] ;  /* 0x00001c00011a7983 */ /* 0x001f680000300800 */
[----:B------:R0:W-:Y:S04]  /*3270*/  STL [R1+0x68], R27 ;  /* 0x0000681b01007387 */ /* 0x0001e80000100800 */
[----:B0-----:R-:W5:Y:S01]  /*3280*/  LDL.LU R27, [R1+0x18] ;  /* 0x00001800011b7983 */ /* 0x001f620000300800 */
[----:B---3--:R-:W-:-:S02]  /*3290*/  ISETP.GT.U32.AND P2, PT, R29, R20, PT ;  /* 0x000000141d00720c */ /* 0x008fc40003f44070 */
[C---:B------:R-:W-:Y:S02]  /*32a0*/  ISETP.GT.U32.AND P3, PT, R29.reuse, R8, PT ;  /* 0x000000081d00720c */ /* 0x040fe40003f64070 */
[C---:B------:R-:W-:Y:S02]  /*32b0*/  ISETP.GT.U32.AND P4, PT, R29.reuse, R16, PT ;  /* 0x000000101d00720c */ /* 0x040fe40003f84070 */
[----:B------:R-:W-:-:S07]  /*32c0*/  ISETP.GT.U32.AND P5, PT, R29, R17, PT ;  /* 0x000000111d00720c */ /* 0x000fce0003fa4070 */
[--C-:B------:R-:W-:Y:S01]  /*32d0*/  @!P2 IMAD.IADD R20, R20, 0x1, -R29.reuse ;  /* 0x000000011414a824 */ /* 0x100fe200078e0a1d */
[C---:B------:R-:W-:Y:S02]  /*32e0*/  ISETP.GT.U32.AND P2, PT, R29.reuse, R7, PT ;  /* 0x000000071d00720c */ /* 0x040fe40003f44070 */
[C---:B------:R-:W-:Y:S02]  /*32f0*/  ISETP.GT.U32.AND P0, PT, R29.reuse, R18, PT ;  /* 0x000000121d00720c */ /* 0x040fe40003f04070 */
[C---:B------:R-:W-:Y:S01]  /*3300*/  ISETP.GT.U32.AND P1, PT, R29.reuse, R19, PT ;  /* 0x000000131d00720c */ /* 0x040fe20003f24070 */
[--C-:B------:R-:W-:Y:S01]  /*3310*/  @!P3 IMAD.IADD R8, R8, 0x1, -R29.reuse ;  /* 0x000000010808b824 */ /* 0x100fe200078e0a1d */
[----:B------:R-:W-:Y:S01]  /*3320*/  ISETP.GT.U32.AND P6, PT, R29, R20, PT ;  /* 0x000000141d00720c */ /* 0x000fe20003fc4070 */
[----:B------:R-:W-:-:S06]  /*3330*/  @!P4 IMAD.IADD R16, R16, 0x1, -R29 ;  /* 0x000000011010c824 */ /* 0x000fcc00078e0a1d */
[--C-:B------:R-:W-:Y:S02]  /*3340*/  @!P2 IMAD.IADD R7, R7, 0x1, -R29.reuse ;  /* 0x000000010707a824 */ /* 0x100fe400078e0a1d */
[--C-:B------:R-:W-:Y:S02]  /*3350*/  @!P5 IMAD.IADD R17, R17, 0x1, -R29.reuse ;  /* 0x000000011111d824 */ /* 0x100fe400078e0a1d */
[--C-:B------:R-:W-:Y:S02]  /*3360*/  @!P0 IMAD.IADD R18, R18, 0x1, -R29.reuse ;  /* 0x0000000112128824 */ /* 0x100fe400078e0a1d */
[--C-:B------:R-:W-:Y:S02]  /*3370*/  @!P1 IMAD.IADD R19, R19, 0x1, -R29.reuse ;  /* 0x0000000113139824 */ /* 0x100fe400078e0a1d */
[----:B------:R-:W-:Y:S01]  /*3380*/  @!P6 IMAD.IADD R20, R20, 0x1, -R29 ;  /* 0x000000011414e824 */ /* 0x000fe200078e0a1d */
[C---:B----4-:R-:W-:Y:S02]  /*3390*/  ISETP.GT.U32.AND P2, PT, R29.reuse, R10, PT ;  /* 0x0000000a1d00720c */ /* 0x050fe40003f44070 */
[----:B------:R-:W-:-:S02]  /*33a0*/  ISETP.GT.U32.AND P3, PT, R29, R11, PT ;  /* 0x0000000b1d00720c */ /* 0x000fc40003f64070 */
[----:B------:R-:W-:-:S09]  /*33b0*/  ISETP.GT.U32.AND P4, PT, R29, R12, PT ;  /* 0x0000000c1d00720c */ /* 0x000fd20003f84070 */
[--C-:B------:R-:W-:Y:S01]  /*33c0*/  @!P2 IMAD.IADD R10, R10, 0x1, -R29.reuse ;  /* 0x000000010a0aa824 */ /* 0x100fe200078e0a1d */
[C---:B------:R-:W-:Y:S02]  /*33d0*/  ISETP.GT.U32.AND P5, PT, R29.reuse, R13, PT ;  /* 0x0000000d1d00720c */ /* 0x040fe40003fa4070 */
[----:B------:R-:W-:Y:S01]  /*33e0*/  ISETP.GT.U32.AND P0, PT, R29, R14, PT ;  /* 0x0000000e1d00720c */ /* 0x000fe20003f04070 */
[--C-:B------:R-:W-:Y:S01]  /*33f0*/  @!P3 IMAD.IADD R11, R11, 0x1, -R29.reuse ;  /* 0x000000010b0bb824 */ /* 0x100fe200078e0a1d */
[----:B------:R-:W-:Y:S01]  /*3400*/  ISETP.GT.U32.AND P1, PT, R29, R15, PT ;  /* 0x0000000f1d00720c */ /* 0x000fe20003f24070 */
[----:B------:R-:W-:-:S08]  /*3410*/  @!P4 IMAD.IADD R12, R12, 0x1, -R29 ;  /* 0x000000010c0cc824 */ /* 0x000fd000078e0a1d */
[--C-:B------:R-:W-:Y:S01]  /*3420*/  @!P5 IMAD.IADD R13, R13, 0x1, -R29.reuse ;  /* 0x000000010d0dd824 */ /* 0x100fe200078e0a1d */
[C---:B------:R-:W-:Y:S01]  /*3430*/  ISETP.GT.U32.AND P6, PT, R29.reuse, R21, PT ;  /* 0x000000151d00720c */ /* 0x040fe20003fc4070 */
[--C-:B------:R-:W-:Y:S01]  /*3440*/  @!P0 IMAD.IADD R14, R14, 0x1, -R29.reuse ;  /* 0x000000010e0e8824 */ /* 0x100fe200078e0a1d */
[C---:B------:R-:W-:Y:S02]  /*3450*/  ISETP.GT.U32.AND P2, PT, R29.reuse, R22, PT ;  /* 0x000000161d00720c */ /* 0x040fe40003f44070 */
[----:B------:R-:W-:Y:S01]  /*3460*/  ISETP.GT.U32.AND P3, PT, R29, R23, PT ;  /* 0x000000171d00720c */ /* 0x000fe20003f64070 */
[----:B------:R-:W-:-:S08]  /*3470*/  @!P1 IMAD.IADD R15, R15, 0x1, -R29 ;  /* 0x000000010f0f9824 */ /* 0x000fd000078e0a1d */
[--C-:B------:R-:W-:Y:S01]  /*3480*/  @!P6 IMAD.IADD R21, R21, 0x1, -R29.reuse ;  /* 0x000000011515e824 */ /* 0x100fe200078e0a1d */
[C---:B------:R-:W-:Y:S01]  /*3490*/  ISETP.GT.U32.AND P6, PT, R29.reuse, R10, PT ;  /* 0x0000000a1d00720c */ /* 0x040fe20003fc4070 */
[----:B------:R0:W-:Y:S01]  /*34a0*/  STL [R1+0x64], R7 ;  /* 0x0000640701007387 */ /* 0x0001e20000100800 */
[--C-:B------:R-:W-:Y:S01]  /*34b0*/  @!P2 IMAD.IADD R22, R22, 0x1, -R29.reuse ;  /* 0x000000011616a824 */ /* 0x100fe200078e0a1d */
[----:B------:R-:W-:Y:S01]  /*34c0*/  ISETP.GT.U32.AND P2, PT, R29, R11, PT ;  /* 0x0000000b1d00720c */ /* 0x000fe20003f44070 */
[----:B------:R-:W-:Y:S01]  /*34d0*/  @!P3 IMAD.IADD R23, R23, 0x1, -R29 ;  /* 0x000000011717b824 */ /* 0x000fe200078e0a1d */
[----:B------:R-:W-:Y:S01]  /*34e0*/  ISETP.GT.U32.AND P3, PT, R29, R12, PT ;  /* 0x0000000c1d00720c */ /* 0x000fe20003f64070 */
[----:B0-----:R-:W3:Y:S01]  /*34f0*/  LDL.LU R7, [R1+0xd24] ;  /* 0x000d240001077983 */ /* 0x001ee20000300800 */
[----:B------:R-:W-:-:S03]  /*3500*/  IMAD.HI.U32 R28, R28, R9, RZ ;  /* 0x000000091c1c7227 */ /* 0x000fc600078e00ff */
[----:B------:R0:W-:Y:S01]  /*3510*/  STL [R1+0x60], R8 ;  /* 0x0000600801007387 */ /* 0x0001e20000100800 */
[----:B------:R-:W-:Y:S02]  /*3520*/  IMAD.MOV R28, RZ, RZ, -R28 ;  /* 0x000000ffff1c7224 */ /* 0x000fe400078e0a1c */
[--C-:B------:R-:W-:Y:S01]  /*3530*/  @!P6 IMAD.IADD R10, R10, 0x1, -R29.reuse ;  /* 0x000000010a0ae824 */ /* 0x100fe200078e0a1d */
[----:B0-----:R-:W4:Y:S04]  /*3540*/  LDL.LU R8, [R1+0xd20] ;  /* 0x000d200001087983 */ /* 0x001f280000300800 */
[----:B------:R0:W-:Y:S04]  /*3550*/  STL [R1+0x5c], R16 ;  /* 0x00005c1001007387 */ /* 0x0001e80000100800 */
[----:B------:R1:W-:Y:S04]  /*3560*/  STL [R1+0x58], R17 ;  /* 0x0000581101007387 */ /* 0x0003e80000100800 */
[----:B------:R-:W-:Y:S01]  /*3570*/  STL [R1+0x54], R18 ;  /* 0x0000541201007387 */ /* 0x000fe20000100800 */
[----:B------:R-:W-:-:S03]  /*3580*/  @!P2 IMAD.IADD R11, R11, 0x1, -R29 ;  /* 0x000000010b0ba824 */ /* 0x000fc600078e0a1d */
[----:B0-----:R-:W3:Y:S01]  /*3590*/  LDL.LU R16, [R1+0x10] ;  /* 0x0000100001107983 */ /* 0x001ee20000300800 */
[----:B------:R-:W-:-:S03]  /*35a0*/  ISETP.GT.U32.AND P2, PT, R29, R22, PT ;  /* 0x000000161d00720c */ /* 0x000fc60003f44070 */
[----:B------:R-:W-:Y:S01]  /*35b0*/  STL [R1+0x50], R19 ;  /* 0x0000501301007387 */ /* 0x000fe20000100800 */
[----:B------:R-:W-:-:S03]  /*35c0*/  @!P3 IMAD.IADD R12, R12, 0x1, -R29 ;  /* 0x000000010c0cb824 */ /* 0x000fc600078e0a1d */
[----:B-1----:R-:W4:Y:S01]  /*35d0*/  LDL.LU R17, [R1+0xc] ;  /* 0x00000c0001117983 */ /* 0x002f220000300800 */
[----:B------:R-:W-:-:S03]  /*35e0*/  IMAD R28, R29, R28, R9 ;  /* 0x0000001c1d1c7224 */ /* 0x000fc600078e0209 */
[----:B------:R0:W-:Y:S01]  /*35f0*/  STL [R1+0x4c], R20 ;  /* 0x00004c1401007387 */ /* 0x0001e20000100800 */
[----:B------:R-:W-:-:S03]  /*3600*/  ISETP.GT.U32.AND P3, PT, R29, R23, PT ;  /* 0x000000171d00720c */ /* 0x000fc60003f64070 */
[----:B0-----:R-:W4:Y:S04]  /*3610*/  LDL.LU R20, [R1+0x8] ;  /* 0x0000080001147983 */ /* 0x001f280000300800 */
[----:B------:R-:W4:Y:S04]  /*3620*/  LDL.LU R19, [R1+0x4] ;  /* 0x0000040001137983 */ /* 0x000f280000300800 */
[----:B------:R-:W4:Y:S04]  /*3630*/  LDL.LU R18, [R1] ;  /* 0x0000000001127983 */ /* 0x000f280000300800 */
[----:B------:R-:W4:Y:S04]  /*3640*/  LDL.LU R9, [R1+0xd1c] ;  /* 0x000d1c0001097983 */ /* 0x000f280000300800 */
[----:B------:R0:W-:Y:S01]  /*3650*/  STL [R1+0x48], R10 ;  /* 0x0000480a01007387 */ /* 0x0001e20000100800 */
[----:B------:R-:W-:-:S03]  /*3660*/  @!P2 IMAD.IADD R22, R22, 0x1, -R29 ;  /* 0x000000011616a824 */ /* 0x000fc600078e0a1d */
[----:B0-----:R-:W4:Y:S04]  /*3670*/  LDL.LU R10, [R1+0xd18] ;  /* 0x000d1800010a7983 */ /* 0x001f280000300800 */
[----:B------:R0:W-:Y:S01]  /*3680*/  STL [R1+0x44], R11 ;  /* 0x0000440b01007387 */ /* 0x0001e20000100800 */
[----:B------:R-:W-:-:S03]  /*3690*/  @!P3 IMAD.IADD R23, R23, 0x1, -R29 ;  /* 0x000000011717b824 */ /* 0x000fc600078e0a1d */
[----:B0-----:R-:W4:Y:S04]  /*36a0*/  LDL.LU R11, [R1+0xd14] ;  /* 0x000d1400010b7983 */ /* 0x001f280000300800 */
[----:B------:R0:W-:Y:S04]  /*36b0*/  STL [R1+0x40], R12 ;  /* 0x0000400c01007387 */ /* 0x0001e80000100800 */
[----:B0-----:R-:W4:Y:S01]  /*36c0*/  LDL.LU R12, [R1+0xd10] ;  /* 0x000d1000010c7983 */ /* 0x001f220000300800 */
[C---:B--2---:R-:W-:Y:S02]  /*36d0*/  ISETP.GT.U32.AND P4, PT, R29.reuse, R24, PT ;  /* 0x000000181d00720c */ /* 0x044fe40003f84070 */
[----:B-----5:R-:W-:-:S02]  /*36e0*/  ISETP.GT.U32.AND P5, PT, R29, R25, PT ;  /* 0x000000191d00720c */ /* 0x020fc40003fa4070 */
[----:B------:R-:W-:-:S09]  /*36f0*/  ISETP.GT.U32.AND P0, PT, R29, R26, PT ;  /* 0x0000001a1d00720c */ /* 0x000fd20003f04070 */
[--C-:B------:R-:W-:Y:S01]  /*3700*/  @!P4 IMAD.IADD R24, R24, 0x1, -R29.reuse ;  /* 0x000000011818c824 */ /* 0x100fe200078e0a1d */
[C---:B------:R-:W-:Y:S02]  /*3710*/  ISETP.GT.U32.AND P4, PT, R29.reuse, R13, PT ;  /* 0x0000000d1d00720c */ /* 0x040fe40003f84070 */
[----:B------:R-:W-:Y:S01]  /*3720*/  ISETP.GT.U32.AND P1, PT, R29, R27, PT ;  /* 0x0000001b1d00720c */ /* 0x000fe20003f24070 */
[--C-:B------:R-:W-:Y:S01]  /*3730*/  @!P5 IMAD.IADD R25, R25, 0x1, -R29.reuse ;  /* 0x000000011919d824 */ /* 0x100fe200078e0a1d */
[C---:B------:R-:W-:Y:S01]  /*3740*/  ISETP.GT.U32.AND P5, PT, R29.reuse, R14, PT ;  /* 0x0000000e1d00720c */ /* 0x040fe20003fa4070 */
[----:B------:R-:W-:Y:S01]  /*3750*/  @!P0 IMAD.IADD R26, R26, 0x1, -R29 ;  /* 0x000000011a1a8824 */ /* 0x000fe200078e0a1d */
[----:B------:R-:W-:-:S07]  /*3760*/  ISETP.GT.U32.AND P0, PT, R29, R15, PT ;  /* 0x0000000f1d00720c */ /* 0x000fce0003f04070 */
[--C-:B------:R-:W-:Y:S01]  /*3770*/  @!P4 IMAD.IADD R13, R13, 0x1, -R29.reuse ;  /* 0x000000010d0dc824 */ /* 0x100fe200078e0a1d */
[----:B------:R-:W-:Y:S01]  /*3780*/  ISETP.GT.U32.AND P4, PT, R29, R24, PT ;  /* 0x000000181d00720c */ /* 0x000fe20003f84070 */
[--C-:B------:R-:W-:Y:S01]  /*3790*/  @!P1 IMAD.IADD R27, R27, 0x1, -R29.reuse ;  /* 0x000000011b1b9824 */ /* 0x100fe200078e0a1d */
[C---:B------:R-:W-:Y:S01]  /*37a0*/  ISETP.GT.U32.AND P1, PT, R29.reuse, R21, PT ;  /* 0x000000151d00720c */ /* 0x040fe20003f24070 */
[--C-:B------:R-:W-:Y:S01]  /*37b0*/  @!P5 IMAD.IADD R14, R14, 0x1, -R29.reuse ;  /* 0x000000010e0ed824 */ /* 0x100fe200078e0a1d */
[----:B------:R-:W-:Y:S01]  /*37c0*/  ISETP.GT.U32.AND P5, PT, R29, R25, PT ;  /* 0x000000191d00720c */ /* 0x000fe20003fa4070 */
[----:B------:R-:W-:Y:S01]  /*37d0*/  @!P0 IMAD.IADD R15, R15, 0x1, -R29 ;  /* 0x000000010f0f8824 */ /* 0x000fe200078e0a1d */
[C---:B------:R-:W-:Y:S01]  /*37e0*/  ISETP.GT.U32.AND P0, PT, R29.reuse, R26, PT ;  /* 0x0000001a1d00720c */ /* 0x040fe20003f04070 */
[----:B------:R0:W-:Y:S01]  /*37f0*/  STL [R1+0x3c], R13 ;  /* 0x00003c0d01007387 */ /* 0x0001e20000100800 */
[----:B------:R-:W-:-:S05]  /*3800*/  ISETP.GT.U32.AND P6, PT, R29, R27, PT ;  /* 0x0000001b1d00720c */ /* 0x000fca0003fc4070 */
[--C-:B------:R-:W-:Y:S02]  /*3810*/  @!P4 IMAD.IADD R24, R24, 0x1, -R29.reuse ;  /* 0x000000011818c824 */ /* 0x100fe400078e0a1d */
[--C-:B------:R-:W-:Y:S01]  /*3820*/  @!P1 IMAD.IADD R21, R21, 0x1, -R29.reuse ;  /* 0x0000000115159824 */ /* 0x100fe200078e0a1d */
[----:B0-----:R-:W2:Y:S04]  /*3830*/  LDL.LU R13, [R1+0xd0c] ;  /* 0x000d0c00010d7983 */ /* 0x001ea80000300800 */
[----:B------:R0:W-:Y:S01]  /*3840*/  STL [R1+0x38], R14 ;  /* 0x0000380e01007387 */ /* 0x0001e20000100800 */
[----:B------:R-:W-:-:S03]  /*3850*/  @!P5 IMAD.IADD R25, R25, 0x1, -R29 ;  /* 0x000000011919d824 */ /* 0x000fc600078e0a1d */
[----:B0-----:R-:W5:Y:S04]  /*3860*/  LDL.LU R14, [R1+0xd08] ;  /* 0x000d0800010e7983 */ /* 0x001f680000300800 */
[----:B------:R0:W-:Y:S01]  /*3870*/  STL [R1+0x34], R15 ;  /* 0x0000340f01007387 */ /* 0x0001e20000100800 */
[----:B------:R-:W-:-:S03]  /*3880*/  @!P0 IMAD.IADD R26, R26, 0x1, -R29 ;  /* 0x000000011a1a8824 */ /* 0x000fc600078e0a1d */
[----:B0-----:R-:W2:Y:S04]  /*3890*/  LDL.LU R15, [R1+0xd04] ;  /* 0x000d0400010f7983 */ /* 0x001ea80000300800 */
[----:B------:R0:W-:Y:S01]  /*38a0*/  STL [R1+0x30], R21 ;  /* 0x0000301501007387 */ /* 0x0001e20000100800 */
[----:B------:R-:W-:-:S03]  /*38b0*/  @!P6 IMAD.IADD R27, R27, 0x1, -R29 ;  /* 0x000000011b1be824 */ /* 0x000fc600078e0a1d */
[----:B0-----:R-:W2:Y:S04]  /*38c0*/  LDL.LU R21, [R1+0xd00] ;  /* 0x000d000001157983 */ /* 0x001ea80000300800 */
[----:B------:R0:W-:Y:S04]  /*38d0*/  STL [R1+0x2c], R22 ;  /* 0x00002c1601007387 */ /* 0x0001e80000100800 */
[----:B0-----:R-:W2:Y:S04]  /*38e0*/  LDL.LU R22, [R1+0xcfc] ;  /* 0x000cfc0001167983 */ /* 0x001ea80000300800 */
[----:B------:R0:W-:Y:S04]  /*38f0*/  STL [R1+0x28], R23 ;  /* 0x0000281701007387 */ /* 0x0001e80000100800 */
[----:B0-----:R-:W5:Y:S04]  /*3900*/  LDL.LU R23, [R1+0xcf8] ;  /* 0x000cf80001177983 */ /* 0x001f680000300800 */
[----:B------:R0:W-:Y:S04]  /*3910*/  STL [R1+0x24], R24 ;  /* 0x0000241801007387 */ /* 0x0001e80000100800 */
[----:B0-----:R-:W5:Y:S04]  /*3920*/  LDL.LU R24, [R1+0xcf4] ;  /* 0x000cf40001187983 */ /* 0x001f680000300800 */
[----:B------:R0:W-:Y:S04]  /*3930*/  STL [R1+0x20], R25 ;  /* 0x0000201901007387 */ /* 0x0001e80000100800 */
[----:B0-----:R-:W5:Y:S04]  /*3940*/  LDL.LU R25, [R1+0xcf0] ;  /* 0x000cf00001197983 */ /* 0x001f680000300800 */
[----:B------:R0:W-:Y:S04]  /*3950*/  STL [R1+0x1c], R26 ;  /* 0x00001c1a01007387 */ /* 0x0001e80000100800 */
[----:B0-----:R-:W5:Y:S04]  /*3960*/  LDL.LU R26, [R1+0xcec] ;  /* 0x000cec00011a7983 */ /* 0x001f680000300800 */
[----:B------:R0:W-:Y:S04]  /*3970*/  STL [R1+0x18], R27 ;  /* 0x0000181b01007387 */ /* 0x0001e80000100800 */
[----:B0-----:R-:W5:Y:S01]  /*3980*/  LDL.LU R27, [R1+0xce8] ;  /* 0x000ce800011b7983 */ /* 0x001f620000300800 */
[----:B------:R-:W-:-:S02]  /*3990*/  ISETP.GT.U32.AND P1, PT, R29, R0, PT ;  /* 0x000000001d00720c */ /* 0x000fc40003f24070 */
[C---:B---3--:R-:W-:Y:S02]  /*39a0*/  ISETP.GT.U32.AND P2, PT, R29.reuse, R16, PT ;  /* 0x000000101d00720c */ /* 0x048fe40003f44070 */
[----:B----4-:R-:W-:-:S09]  /*39b0*/  ISETP.GT.U32.AND P3, PT, R29, R17, PT ;  /* 0x000000111d00720c */ /* 0x010fd20003f64070 */
[--C-:B------:R-:W-:Y:S02]  /*39c0*/  @!P1 IMAD.IADD R0, R0, 0x1, -R29.reuse ;  /* 0x0000000100009824 */ /* 0x100fe400078e0a1d */
[--C-:B------:R-:W-:Y:S01]  /*39d0*/  @!P2 IMAD.IADD R16, R16, 0x1, -R29.reuse ;  /* 0x000000011010a824 */ /* 0x100fe200078e0a1d */
[C---:B------:R-:W-:Y:S02]  /*39e0*/  ISETP.GT.U32.AND P4, PT, R29.reuse, R20, PT ;  /* 0x000000141d00720c */ /* 0x040fe40003f84070 */
[----:B------:R-:W-:Y:S01]  /*39f0*/  ISETP.GT.U32.AND P5, PT, R29, R19, PT ;  /* 0x000000131d00720c */ /* 0x000fe20003fa4070 */
[----:B------:R-:W-:Y:S01]  /*3a00*/  @!P3 IMAD.IADD R17, R17, 0x1, -R29 ;  /* 0x000000011111b824 */ /* 0x000fe200078e0a1d */
[----:B------:R-:W-:-:S09]  /*3a10*/  ISETP.GT.U32.AND P0, PT, R29, R18, PT ;  /* 0x000000121d00720c */ /* 0x000fd20003f04070 */
[--C-:B------:R-:W-:Y:S02]  /*3a20*/  @!P4 IMAD.IADD R20, R20, 0x1, -R29.reuse ;  /* 0x000000011414c824 */ /* 0x100fe400078e0a1d */
[--C-:B------:R-:W-:Y:S02]  /*3a30*/  @!P5 IMAD.IADD R19, R19, 0x1, -R29.reuse ;  /* 0x000000011313d824 */ /* 0x100fe400078e0a1d */
[----:B------:R-:W-:Y:S01]  /*3a40*/  @!P0 IMAD.IADD R18, R18, 0x1, -R29 ;  /* 0x0000000112128824 */ /* 0x000fe200078e0a1d */
[C---:B--2---:R-:W-:Y:S02]  /*3a50*/  ISETP.GT.U32.AND P5, PT, R29.reuse, R22, PT ;  /* 0x000000161d00720c */ /* 0x044fe40003fa4070 */
[C---:B-----5:R-:W-:Y:S02]  /*3a60*/  ISETP.GT.U32.AND P4, PT, R29.reuse, R23, PT ;  /* 0x000000171d00720c */ /* 0x060fe40003f84070 */
[C---:B------:R-:W-:Y:S02]  /*3a70*/  ISETP.GT.U32.AND P3, PT, R29.reuse, R24, PT ;  /* 0x000000181d00720c */ /* 0x040fe40003f64070 */
[----:B------:R-:W-:-:S02]  /*3a80*/  ISETP.GT.U32.AND P2, PT, R29, R25, PT ;  /* 0x000000191d00720c */ /* 0x000fc40003f44070 */
[C---:B------:R-:W-:Y:S02]  /*3a90*/  ISETP.GT.U32.AND P1, PT, R29.reuse, R26, PT ;  /* 0x0000001a1d00720c */ /* 0x040fe40003f24070 */
[----:B------:R-:W-:-:S11]  /*3aa0*/  ISETP.GT.U32.AND P6, PT, R29, R27, PT ;  /* 0x0000001b1d00720c */ /* 0x000fd60003fc4070 */
[--C-:B------:R-:W-:Y:S01]  /*3ab0*/  @!P1 IMAD.IADD R26, R26, 0x1, -R29.reuse ;  /* 0x000000011a1a9824 */ /* 0x100fe200078e0a1d */
[----:B------:R-:W-:Y:S01]  /*3ac0*/  ISETP.GT.U32.AND P1, PT, R29, R16, PT ;  /* 0x000000101d00720c */ /* 0x000fe20003f24070 */
[--C-:B------:R-:W-:Y:S01]  /*3ad0*/  @!P2 IMAD.IADD R25, R25, 0x1, -R29.reuse ;  /* 0x000000011919a824 */ /* 0x100fe200078e0a1d */
[C---:B------:R-:W-:Y:S01]  /*3ae0*/  ISETP.GT.U32.AND P2, PT, R29.reuse, R17, PT ;  /* 0x000000111d00720c */ /* 0x040fe20003f44070 */
[--C-:B------:R-:W-:Y:S01]  /*3af0*/  @!P3 IMAD.IADD R24, R24, 0x1, -R29.reuse ;  /* 0x000000011818b824 */ /* 0x100fe200078e0a1d */
[----:B------:R-:W-:Y:S01]  /*3b00*/  ISETP.GT.U32.AND P3, PT, R29, R20, PT ;  /* 0x000000141d00720c */ /* 0x000fe20003f64070 */
[--C-:B------:R-:W-:Y:S01]  /*3b10*/  @!P6 IMAD.IADD R27, R27, 0x1, -R29.reuse ;  /* 0x000000011b1be824 */ /* 0x100fe200078e0a1d */
[----:B------:R-:W-:Y:S01]  /*3b20*/  ISETP.GT.U32.AND P6, PT, R29, R0, PT ;  /* 0x000000001d00720c */ /* 0x000fe20003fc4070 */
[--C-:B------:R-:W-:Y:S01]  /*3b30*/  @!P4 IMAD.IADD R23, R23, 0x1, -R29.reuse ;  /* 0x000000011717c824 */ /* 0x100fe200078e0a1d */
[C---:B------:R-:W-:Y:S01]  /*3b40*/  ISETP.GT.U32.AND P4, PT, R29.reuse, R19, PT ;  /* 0x000000131d00720c */ /* 0x040fe20003f84070 */
[----:B------:R-:W-:Y:S01]  /*3b50*/  @!P5 IMAD.IADD R22, R22, 0x1, -R29 ;  /* 0x000000011616d824 */ /* 0x000fe200078e0a1d */
[----:B------:R-:W-:-:S03]  /*3b60*/  ISETP.GT.U32.AND P5, PT, R29, R18, PT ;  /* 0x000000121d00720c */ /* 0x000fc60003fa4070 */
[--C-:B------:R-:W-:Y:S02]  /*3b70*/  @!P1 IMAD.IADD R16, R16, 0x1, -R29.reuse ;  /* 0x0000000110109824 */ /* 0x100fe400078e0a1d */
[----:B------:R-:W-:-:S04]  /*3b80*/  @!P2 IMAD.IADD R17, R17, 0x1, -R29 ;  /* 0x000000011111a824 */ /* 0x000fc800078e0a1d */
[--C-:B------:R-:W-:Y:S02]  /*3b90*/  @!P6 IMAD.IADD R0, R0, 0x1, -R29.reuse ;  /* 0x000000010000e824 */ /* 0x100fe400078e0a1d */
[----:B------:R-:W-:-:S03]  /*3ba0*/  @!P3 IMAD.IADD R20, R20, 0x1, -R29 ;  /* 0x000000011414b824 */ /* 0x000fc600078e0a1d */
[----:B------:R-:W-:Y:S04]  /*3bb0*/  STL [R1+0xcc4], R0 ;  /* 0x000cc40001007387 */ /* 0x000fe80000100800 */
[----:B------:R0:W-:Y:S01]  /*3bc0*/  STL [R1+0x10], R16 ;  /* 0x0000101001007387 */ /* 0x0001e20000100800 */
[--C-:B------:R-:W-:Y:S02]  /*3bd0*/  @!P4 IMAD.IADD R19, R19, 0x1, -R29.reuse ;  /* 0x000000011313c824 */ /* 0x100fe400078e0a1d */
[----:B------:R-:W-:Y:S01]  /*3be0*/  @!P5 IMAD.IADD R18, R18, 0x1, -R29 ;  /* 0x000000011212d824 */ /* 0x000fe200078e0a1d */
[----:B0-----:R-:W2:Y:S04]  /*3bf0*/  LDL.LU R16, [R1+0xce4] ;  /* 0x000ce40001107983 */ /* 0x001ea80000300800 */
[----:B------:R0:W-:Y:S04]  /*3c00*/  STL [R1+0xc], R17 ;  /* 0x00000c1101007387 */ /* 0x0001e80000100800 */
[----:B0-----:R-:W3:Y:S04]  /*3c10*/  LDL.LU R17, [R1+0xce0] ;  /* 0x000ce00001117983 */ /* 0x001ee80000300800 */
[----:B------:R0:W-:Y:S04]  /*3c20*/  STL [R1+0x8], R20 ;  /* 0x0000081401007387 */ /* 0x0001e80000100800 */
[----:B0-----:R-:W4:Y:S04]  /*3c30*/  LDL.LU R20, [R1+0xcdc] ;  /* 0x000cdc0001147983 */ /* 0x001f280000300800 */
[----:B------:R0:W-:Y:S04]  /*3c40*/  STL [R1+0x4], R19 ;  /* 0x0000041301007387 */ /* 0x0001e80000100800 */
[----:B0-----:R-:W5:Y:S04]  /*3c50*/  LDL.LU R19, [R1+0xcd8] ;  /* 0x000cd80001137983 */ /* 0x001f680000300800 */
[----:B------:R0:W-:Y:S04]  /*3c60*/  STL [R1], R18 ;  /* 0x0000001201007387 */ /* 0x0001e80000100800 */
[----:B0-----:R-:W5:Y:S01]  /*3c70*/  LDL.LU R18, [R1+0xcd4] ;  /* 0x000cd40001127983 */ /* 0x001f620000300800 */
[----:B------:R-:W-:-:S02]  /*3c80*/  ISETP.GT.U32.AND P0, PT, R29, R21, PT ;  /* 0x000000151d00720c */ /* 0x000fc40003f04070 */
[----:B------:R-:W-:-:S11]  /*3c90*/  ISETP.GT.U32.AND P1, PT, R29, R26, PT ;  /* 0x0000001a1d00720c */ /* 0x000fd60003f24070 */
[----:B------:R-:W-:Y:S01]  /*3ca0*/  @!P0 IMAD.IADD R21, R21, 0x1, -R29 ;  /* 0x0000000115158824 */ /* 0x000fe200078e0a1d */
[C---:B------:R-:W-:Y:S02]  /*3cb0*/  ISETP.GT.U32.AND P0, PT, R29.reuse, R27, PT ;  /* 0x0000001b1d00720c */ /* 0x040fe40003f04070 */
[C---:B------:R-:W-:Y:S02]  /*3cc0*/  ISETP.GT.U32.AND P2, PT, R29.reuse, R25, PT ;  /* 0x000000191d00720c */ /* 0x040fe40003f44070 */
[C---:B------:R-:W-:Y:S02]  /*3cd0*/  ISETP.GT.U32.AND P3, PT, R29.reuse, R24, PT ;  /* 0x000000181d00720c */ /* 0x040fe40003f64070 */
[C---:B------:R-:W-:Y:S02]  /*3ce0*/  ISETP.GT.U32.AND P4, PT, R29.reuse, R23, PT ;  /* 0x000000171d00720c */ /* 0x040fe40003f84070 */
[C---:B------:R-:W-:Y:S02]  /*3cf0*/  ISETP.GT.U32.AND P5, PT, R29.reuse, R22, PT ;  /* 0x000000161d00720c */ /* 0x040fe40003fa4070 */
[----:B------:R-:W-:-:S03]  /*3d00*/  ISETP.GT.U32.AND P6, PT, R29, R21, PT ;  /* 0x000000151d00720c */ /* 0x000fc60003fc4070 */
[--C-:B------:R-:W-:Y:S01]  /*3d10*/  @!P0 IMAD.IADD R27, R27, 0x1, -R29.reuse ;  /* 0x000000011b1b8824 */ /* 0x100fe200078e0a1d */
[----:B------:R-:W0:Y:S01]  /*3d20*/  S2R R0, SR_TID.X ;  /* 0x0000000000007919 */ /* 0x000e220000002100 */
[--C-:B------:R-:W-:Y:S02]  /*3d30*/  @!P1 IMAD.IADD R26, R26, 0x1, -R29.reuse ;  /* 0x000000011a1a9824 */ /* 0x100fe400078e0a1d */
[--C-:B------:R-:W-:Y:S02]  /*3d40*/  @!P2 IMAD.IADD R25, R25, 0x1, -R29.reuse ;  /* 0x000000011919a824 */ /* 0x100fe400078e0a1d */
[--C-:B------:R-:W-:Y:S02]  /*3d50*/  @!P3 IMAD.IADD R24, R24, 0x1, -R29.reuse ;  /* 0x000000011818b824 */ /* 0x100fe400078e0a1d */
[--C-:B------:R-:W-:Y:S02]  /*3d60*/  @!P4 IMAD.IADD R23, R23, 0x1, -R29.reuse ;  /* 0x000000011717c824 */ /* 0x100fe400078e0a1d */
[--C-:B------:R-:W-:Y:S01]  /*3d70*/  @!P5 IMAD.IADD R22, R22, 0x1, -R29.reuse ;  /* 0x000000011616d824 */ /* 0x100fe200078e0a1d */
[----:B------:R-:W-:Y:S01]  /*3d80*/  ISETP.GT.U32.AND P5, PT, R29, R15, PT ;  /* 0x0000000f1d00720c */ /* 0x000fe20003fa4070 */
[--C-:B------:R-:W-:Y:S01]  /*3d90*/  @!P6 IMAD.IADD R21, R21, 0x1, -R29.reuse ;  /* 0x000000011515e824 */ /* 0x100fe200078e0a1d */
[----:B------:R-:W-:Y:S01]  /*3da0*/  ISETP.GT.U32.AND P6, PT, R29, R14, PT ;  /* 0x0000000e1d00720c */ /* 0x000fe20003fc4070 */
[----:B------:R-:W-:Y:S04]  /*3db0*/  STL [R1+0xcac], R27 ;  /* 0x000cac1b01007387 */ /* 0x000fe80000100800 */
[----:B------:R1:W-:Y:S06]  /*3dc0*/  STL [R1+0xca8], R26 ;  /* 0x000ca81a01007387 */ /* 0x0003ec0000100800 */
[--C-:B------:R-:W-:Y:S01]  /*3dd0*/  @!P5 IMAD.IADD R15, R15, 0x1, -R29.reuse ;  /* 0x000000010f0fd824 */ /* 0x100fe200078e0a1d */
[----:B-1----:R-:W1:Y:S01]  /*3de0*/  S2R R26, SR_TID.X ;  /* 0x00000000001a7919 */ /* 0x002e620000002100 */
[----:B------:R-:W-:Y:S01]  /*3df0*/  @!P6 IMAD.IADD R14, R14, 0x1, -R29 ;  /* 0x000000010e0ee824 */ /* 0x000fe200078e0a1d */
[C---:B0-----:R-:W-:Y:S01]  /*3e00*/  LOP3.LUT R27, R0.reuse, 0x7, RZ, 0xc0, !PT ;  /* 0x00000007001b7812 */ /* 0x041fe200078ec0ff */
[----:B------:R-:W-:Y:S01]  /*3e10*/  IMAD.SHL.U32 R0, R0, 0x2, RZ ;  /* 0x0000000200007824 */ /* 0x000fe200078e00ff */
[----:B------:R-:W-:Y:S03]  /*3e20*/  STL [R1+0xca4], R25 ;  /* 0x000ca41901007387 */ /* 0x000fe60000100800 */
[----:B------:R-:W-:Y:S01]  /*3e30*/  IMAD R27, R27, 0x90, RZ ;  /* 0x000000901b1b7824 */ /* 0x000fe200078e02ff */
[----:B------:R-:W-:Y:S04]  /*3e40*/  STL [R1+0xcb0], R24 ;  /* 0x000cb01801007387 */ /* 0x000fe80000100800 */
[----:B------:R-:W-:Y:S04]  /*3e50*/  STL [R1+0xcb4], R23 ;  /* 0x000cb41701007387 */ /* 0x000fe80000100800 */
[----:B------:R-:W-:Y:S04]  /*3e60*/  STL [R1+0xcb8], R22 ;  /* 0x000cb81601007387 */ /* 0x000fe80000100800 */
[----:B------:R0:W-:Y:S02]  /*3e70*/  STL [R1+0xcbc], R21 ;  /* 0x000cbc1501007387 */ /* 0x0001e40000100800 */
[----:B0-----:R-:W-:-:S02]  /*3e80*/  LOP3.LUT R21, R27, 0x30, R0, 0x78, !PT ;  /* 0x000000301b157812 */ /* 0x001fc400078e7800 */
[----:B------:R-:W-:Y:S02]  /*3e90*/  LOP3.LUT R0, R0, 0x10, RZ, 0xc0, !PT ;  /* 0x0000001000007812 */ /* 0x000fe400078ec0ff */
[C---:B--2---:R-:W-:Y:S02]  /*3ea0*/  ISETP.GT.U32.AND P4, PT, R29.reuse, R16, PT ;  /* 0x000000101d00720c */ /* 0x044fe40003f84070 */
[C---:B---3--:R-:W-:Y:S02]  /*3eb0*/  ISETP.GT.U32.AND P3, PT, R29.reuse, R17, PT ;  /* 0x000000111d00720c */ /* 0x048fe40003f64070 */
[C---:B----4-:R-:W-:Y:S02]  /*3ec0*/  ISETP.GT.U32.AND P0, PT, R29.reuse, R20, PT ;  /* 0x000000141d00720c */ /* 0x050fe40003f04070 */
[----:B-----5:R-:W-:-:S11]  /*3ed0*/  ISETP.GT.U32.AND P1, PT, R29, R19, PT ;  /* 0x000000131d00720c */ /* 0x020fd60003f24070 */
[--C-:B------:R-:W-:Y:S01]  /*3ee0*/  @!P0 IMAD.IADD R20, R20, 0x1, -R29.reuse ;  /* 0x0000000114148824 */ /* 0x100fe200078e0a1d */
[C---:B------:R-:W-:Y:S02]  /*3ef0*/  ISETP.GT.U32.AND P0, PT, R29.reuse, R13, PT ;  /* 0x0000000d1d00720c */ /* 0x040fe40003f04070 */
[----:B------:R-:W-:Y:S01]  /*3f00*/  ISETP.GT.U32.AND P2, PT, R29, R18, PT ;  /* 0x000000121d00720c */ /* 0x000fe20003f44070 */
[--C-:B------:R-:W-:Y:S02]  /*3f10*/  @!P1 IMAD.IADD R19, R19, 0x1, -R29.reuse ;  /* 0x0000000113139824 */ /* 0x100fe400078e0a1d */
[--C-:B------:R-:W-:Y:S02]  /*3f20*/  @!P3 IMAD.IADD R17, R17, 0x1, -R29.reuse ;  /* 0x000000011111b824 */ /* 0x100fe400078e0a1d */
[----:B------:R-:W-:Y:S01]  /*3f30*/  @!P4 IMAD.IADD R16, R16, 0x1, -R29 ;  /* 0x000000011010c824 */ /* 0x000fe200078e0a1d */
[----:B------:R-:W-:-:S05]  /*3f40*/  ISETP.GT.U32.AND P4, PT, R29, R20, PT ;  /* 0x000000141d00720c */ /* 0x000fca0003f84070 */
[--C-:B------:R-:W-:Y:S01]  /*3f50*/  @!P0 IMAD.IADD R13, R13, 0x1, -R29.reuse ;  /* 0x000000010d0d8824 */ /* 0x100fe200078e0a1d */
[C---:B------:R-:W-:Y:S01]  /*3f60*/  ISETP.GT.U32.AND P5, PT, R29.reuse, R19, PT ;  /* 0x000000131d00720c */ /* 0x040fe20003fa4070 */
[----:B------:R-:W-:Y:S01]  /*3f70*/  @!P2 IMAD.IADD R18, R18, 0x1, -R29 ;  /* 0x000000011212a824 */ /* 0x000fe200078e0a1d */
[----:B------:R-:W-:-:S04]  /*3f80*/  ISETP.GT.U32.AND P0, PT, R29, R17, PT ;  /* 0x000000111d00720c */ /* 0x000fc80003f04070 */
[----:B------:R-:W-:Y:S01]  /*3f90*/  ISETP.GT.U32.AND P6, PT, R29, R18, PT ;  /* 0x000000121d00720c */ /* 0x000fe20003fc4070 */
[----:B------:R-:W-:-:S06]  /*3fa0*/  @!P4 IMAD.IADD R20, R20, 0x1, -R29 ;  /* 0x000000011414c824 */ /* 0x000fcc00078e0a1d */
[--C-:B------:R-:W-:Y:S01]  /*3fb0*/  @!P5 IMAD.IADD R19, R19, 0x1, -R29.reuse ;  /* 0x000000011313d824 */ /* 0x100fe200078e0a1d */
[----:B------:R-:W-:Y:S01]  /*3fc0*/  STL [R1+0xcc0], R20 ;  /* 0x000cc01401007387 */ /* 0x000fe20000100800 */
[----:B------:R-:W-:-:S04]  /*3fd0*/  @!P0 IMAD.IADD R17, R17, 0x1, -R29 ;  /* 0x0000000111118824 */ /* 0x000fc800078e0a1d */
[----:B------:R-:W-:Y:S01]  /*3fe0*/  @!P6 IMAD.IADD R18, R18, 0x1, -R29 ;  /* 0x000000011212e824 */ /* 0x000fe200078e0a1d */
[----:B------:R-:W-:Y:S04]  /*3ff0*/  STL [R1+0xcc8], R19 ;  /* 0x000cc81301007387 */ /* 0x000fe80000100800 */
[----:B------:R-:W-:Y:S04]  /*4000*/  STL [R1+0xccc], R18 ;  /* 0x000ccc1201007387 */ /* 0x000fe80000100800 */
[----:B------:R1:W-:Y:S04]  /*4010*/  STL [R1+0xcd0], R17 ;  /* 0x000cd01101007387 */ /* 0x0003e80000100800 */
[----:B------:R-:W2:Y:S01]  /*4020*/  LDL R27, [R1+0x830] ;  /* 0x00083000011b7983 */ /* 0x000ea20000100800 */
[----:B------:R-:W-:-:S02]  /*4030*/  ISETP.GT.U32.AND P1, PT, R29, R12, PT ;  /* 0x0000000c1d00720c */ /* 0x000fc40003f24070 */
[----:B------:R-:W-:Y:S01]  /*4040*/  ISETP.GT.U32.AND P2, PT, R29, R11, PT ;  /* 0x0000000b1d00720c */ /* 0x000fe20003f44070 */
[----:B------:R-:W3:Y:S01]  /*4050*/  LDL R23, [R1+0xa30] ;  /* 0x000a300001177983 */ /* 0x000ee20000100800 */
[----:B-1----:R-:W-:-:S03]  /*4060*/  LOP3.LUT R17, R0, 0x20, R26, 0xf8, !PT ;  /* 0x0000002000117812 */ /* 0x002fc600078ef81a */
[----:B------:R-:W4:Y:S01]  /*4070*/  LDL R0, [R1+0xb4c] ;  /* 0x000b4c0001007983 */ /* 0x000f220000100800 */
[----:B------:R-:W-:-:S03]  /*4080*/  ISETP.GT.U32.AND P3, PT, R29, R10, PT ;  /* 0x0000000a1d00720c */ /* 0x000fc60003f64070 */
[----:B------:R-:W5:Y:S02]  /*4090*/  LDL R25, [R1+0xb50] ;  /* 0x000b500001197983 */ /* 0x000f640000100800 */
[--C-:B------:R-:W-:Y:S01]  /*40a0*/  @!P1 IMAD.IADD R12, R12, 0x1, -R29.reuse ;  /* 0x000000010c0c9824 */ /* 0x100fe200078e0a1d */
[----:B------:R-:W-:Y:S01]  /*40b0*/  ISETP.GT.U32.AND P1, PT, R29, R16, PT ;  /* 0x000000101d00720c */ /* 0x000fe20003f24070 */
[--C-:B------:R-:W-:Y:S01]  /*40c0*/  @!P2 IMAD.IADD R11, R11, 0x1, -R29.reuse ;  /* 0x000000010b0ba824 */ /* 0x100fe200078e0a1d */
[----:B------:R-:W3:Y:S04]  /*40d0*/  LDL R24, [R1+0xb54] ;  /* 0x000b540001187983 */ /* 0x000ee80000100800 */
[C---:B------:R-:W-:Y:S01]  /*40e0*/  ISETP.GT.U32.AND P0, PT, R29.reuse, R11, PT ;  /* 0x0000000b1d00720c */ /* 0x040fe20003f04070 */
[--C-:B------:R-:W-:Y:S01]  /*40f0*/  @!P3 IMAD.IADD R10, R10, 0x1, -R29.reuse ;  /* 0x000000010a0ab824 */ /* 0x100fe200078e0a1d */
[C---:B------:R-:W-:Y:S01]  /*4100*/  ISETP.GT.U32.AND P3, PT, R29.reuse, R14, PT ;  /* 0x0000000e1d00720c */ /* 0x040fe20003f64070 */
[----:B------:R-:W3:Y:S04]  /*4110*/  LDL R26, [R1+0xb44] ;  /* 0x000b4400011a7983 */ /* 0x000ee80000100800 */
[----:B------:R-:W-:Y:S01]  /*4120*/  @!P1 IMAD.IADD R16, R16, 0x1, -R29 ;  /* 0x0000000110109824 */ /* 0x000fe200078e0a1d */
[C---:B------:R-:W-:Y:S01]  /*4130*/  ISETP.GT.U32.AND P1, PT, R29.reuse, R9, PT ;  /* 0x000000091d00720c */ /* 0x040fe20003f24070 */
[----:B------:R-:W3:Y:S01]  /*4140*/  LDL R20, [R1+0xb48] ;  /* 0x000b480001147983 */ /* 0x000ee20000100800 */
[----:B------:R-:W-:-:S03]  /*4150*/  ISETP.GT.U32.AND P6, PT, R29, R10, PT ;  /* 0x0000000a1d00720c */ /* 0x000fc60003fc4070 */
[--C-:B------:R-:W-:Y:S01]  /*4160*/  @!P0 IMAD.IADD R11, R11, 0x1, -R29.reuse ;  /* 0x000000010b0b8824 */ /* 0x100fe200078e0a1d */
[C---:B------:R-:W-:Y:S01]  /*4170*/  ISETP.GT.U32.AND P0, PT, R29.reuse, R4, PT ;  /* 0x000000041d00720c */ /* 0x040fe20003f04070 */
[--C-:B------:R-:W-:Y:S01]  /*4180*/  @!P3 IMAD.IADD R14, R14, 0x1, -R29.reuse ;  /* 0x000000010e0eb824 */ /* 0x100fe200078e0a1d */
[----:B------:R-:W-:Y:S01]  /*4190*/  ISETP.GT.U32.AND P3, PT, R29, R7, PT ;  /* 0x000000071d00720c */ /* 0x000fe20003f64070 */
[----:B------:R-:W3:Y:S04]  /*41a0*/  LDL R21, [R1+0xb40] ;  /* 0x000b400001157983 */ /* 0x000ee80000100800 */
[--C-:B------:R-:W-:Y:S01]  /*41b0*/  @!P1 IMAD.IADD R9, R9, 0x1, -R29.reuse ;  /* 0x0000000109099824 */ /* 0x100fe200078e0a1d */
[----:B------:R-:W3:Y:S01]  /*41c0*/  LDL R22, [R1+0xb34] ;  /* 0x000b340001167983 */ /* 0x000ee20000100800 */
[----:B------:R-:W-:-:S03]  /*41d0*/  @!P6 IMAD.IADD R10, R10, 0x1, -R29 ;  /* 0x000000010a0ae824 */ /* 0x000fc600078e0a1d */
[----:B------:R-:W-:Y:S01]  /*41e0*/  ISETP.GT.U32.AND P6, PT, R29, R9, PT ;  /* 0x000000091d00720c */ /* 0x000fe20003fc4070 */
[--C-:B------:R-:W-:Y:S02]  /*41f0*/  @!P0 IMAD.IADD R4, R4, 0x1, -R29.reuse ;  /* 0x0000000104048824 */ /* 0x100fe400078e0a1d */
[----:B------:R-:W-:Y:S01]  /*4200*/  @!P3 IMAD.IADD R7, R7, 0x1, -R29 ;  /* 0x000000010707b824 */ /* 0x000fe200078e0a1d */
[----:B------:R-:W-:-:S09]  /*4210*/  ISETP.GT.U32.AND P3, PT, R29, R2, PT ;  /* 0x000000021d00720c */ /* 0x000fd20003f64070 */
[----:B------:R-:W-:Y:S01]  /*4220*/  @!P6 IMAD.IADD R9, R9, 0x1, -R29 ;  /* 0x000000010909e824 */ /* 0x000fe200078e0a1d */
[----:B------:R-:W-:-:S03]  /*4230*/  ISETP.GT.U32.AND P6, PT, R29, R4, PT ;  /* 0x000000041d00720c */ /* 0x000fc60003fc4070 */
[----:B------:R-:W-:-:S10]  /*4240*/  @!P3 IMAD.IADD R2, R2, 0x1, -R29 ;  /* 0x000000010202b824 */ /* 0x000fd400078e0a1d */
[----:B------:R-:W-:Y:S01]  /*4250*/  @!P6 IMAD.IADD R4, R4, 0x1, -R29 ;  /* 0x000000010404e824 */ /* 0x000fe200078e0a1d */
[----:B--2---:R-:W-:Y:S02]  /*4260*/  ISETP.GE.AND P3, PT, R27, RZ, PT ;  /* 0x000000ff1b00720c */ /* 0x004fe40003f66270 */
[----:B------:R-:W2:Y:S01]  /*4270*/  LDL R27, [R1+0xb3c] ;  /* 0x000b3c00011b7983 */ /* 0x000ea20000100800 */
[----:B----4-:R-:W-:-:S03]  /*4280*/  ISETP.GE.AND P6, PT, R0, RZ, PT ;  /* 0x000000ff0000720c */ /* 0x010fc60003fc6270 */
[----:B------:R-:W4:Y:S04]  /*4290*/  LDL R0, [R1+0xb38] ;  /* 0x000b380001007983 */ /* 0x000f280000100800 */
[----:B------:R-:W2:Y:S04]  /*42a0*/  LDL.LU R17, [R1+0x94] ;  /* 0x0000940001117983 */ /* 0x000ea80000300800 */
[----:B------:R-:W4:Y:S01]  /*42b0*/  LDL.LU R19, [R1+0x90] ;  /* 0x0000900001137983 */ /* 0x000f220000300800 */
[C---:B------:R-:W-:Y:S02]  /*42c0*/  ISETP.GT.U32.AND P2, PT, R29.reuse, R15, PT ;  /* 0x0000000f1d00720c */ /* 0x040fe40003f44070 */
[----:B------:R-:W-:-:S02]  /*42d0*/  ISETP.GT.U32.AND P4, PT, R29, R13, PT ;  /* 0x0000000d1d00720c */ /* 0x000fc40003f84070 */
[----:B------:R-:W-:-:S09]  /*42e0*/  ISETP.GT.U32.AND P5, PT, R29, R12, PT ;  /* 0x0000000c1d00720c */ /* 0x000fd20003fa4070 */
[--C-:B------:R-:W-:Y:S01]  /*42f0*/  @!P2 IMAD.IADD R15, R15, 0x1, -R29.reuse ;  /* 0x000000010f0fa824 */ /* 0x100fe200078e0a1d */
[----:B------:R-:W-:Y:S01]  /*4300*/  ISETP.GT.U32.AND P2, PT, R29, R8, PT ;  /* 0x000000081d00720c */ /* 0x000fe20003f44070 */
[--C-:B------:R-:W-:Y:S01]  /*4310*/  @!P4 IMAD.IADD R13, R13, 0x1, -R29.reuse ;  /* 0x000000010d0dc824 */ /* 0x100fe200078e0a1d */
[C---:B------:R-:W-:Y:S01]  /*4320*/  ISETP.GT.U32.AND P4, PT, R29.reuse, R6, PT ;  /* 0x000000061d00720c */ /* 0x040fe20003f84070 */
[----:B------:R-:W-:Y:S01]  /*4330*/  @!P5 IMAD.IADD R12, R12, 0x1, -R29 ;  /* 0x000000010c0cd824 */ /* 0x000fe200078e0a1d */
[C---:B------:R-:W-:Y:S02]  /*4340*/  ISETP.GT.U32.AND P5, PT, R29.reuse, R5, PT ;  /* 0x000000051d00720c */ /* 0x040fe40003fa4070 */
[----:B------:R-:W-:-:S07]  /*4350*/  ISETP.GT.U32.AND P1, PT, R29, R3, PT ;  /* 0x000000031d00720c */ /* 0x000fce0003f24070 */
[--C-:B------:R-:W-:Y:S02]  /*4360*/  @!P2 IMAD.IADD R8, R8, 0x1, -R29.reuse ;  /* 0x000000010808a824 */ /* 0x100fe400078e0a1d */
[--C-:B------:R-:W-:Y:S01]  /*4370*/  @!P4 IMAD.IADD R6, R6, 0x1, -R29.reuse ;  /* 0x000000010606c824 */ /* 0x100fe200078e0a1d */
[----:B------:R-:W-:Y:S01]  /*4380*/  ISETP.GT.U32.AND P4, PT, R29, R28, PT ;  /* 0x0000001c1d00720c */ /* 0x000fe20003f84070 */
[--C-:B------:R-:W-:Y:S01]  /*4390*/  @!P5 IMAD.IADD R5, R5, 0x1, -R29.reuse ;  /* 0x000000010505d824 */ /* 0x100fe200078e0a1d */
[C---:B------:R-:W-:Y:S02]  /*43a0*/  ISETP.GT.U32.AND P5, PT, R29.reuse, R7, PT ;  /* 0x000000071d00720c */ /* 0x040fe40003fa4070 */
[C---:B------:R-:W-:Y:S02]  /*43b0*/  ISETP.GT.U32.AND P2, PT, R29.reuse, R8, PT ;  /* 0x000000081d00720c */ /* 0x040fe40003f44070 */
[----:B------:R-:W-:Y:S01]  /*43c0*/  ISETP.GT.U32.AND P0, PT, R29, R6, PT ;  /* 0x000000061d00720c */ /* 0x000fe20003f04070 */
[----:B------:R-:W-:Y:S01]  /*43d0*/  @!P1 IMAD.IADD R3, R3, 0x1, -R29 ;  /* 0x0000000103039824 */ /* 0x000fe200078e0a1d */
[----:B------:R-:W-:-:S05]  /*43e0*/  ISETP.GT.U32.AND P1, PT, R29, R5, PT ;  /* 0x000000051d00720c */ /* 0x000fca0003f24070 */
[--C-:B------:R-:W-:Y:S02]  /*43f0*/  @!P4 IMAD.IADD R28, R28, 0x1, -R29.reuse ;  /* 0x000000011c1cc824 */ /* 0x100fe400078e0a1d */
[--C-:B------:R-:W-:Y:S01]  /*4400*/  @!P5 IMAD.IADD R7, R7, 0x1, -R29.reuse ;  /* 0x000000010707d824 */ /* 0x100fe200078e0a1d */
[----:B---3--:R-:W-:Y:S01]  /*4410*/  ISETP.GE.AND P5, PT, R23, RZ, PT ;  /* 0x000000ff1700720c */ /* 0x008fe20003fa6270 */
[--C-:B------:R-:W-:Y:S01]  /*4420*/  @!P2 IMAD.IADD R8, R8, 0x1, -R29.reuse ;  /* 0x000000010808a824 */ /* 0x100fe200078e0a1d */
[C---:B------:R-:W-:Y:S01]  /*4430*/  ISETP.GT.U32.AND P2, PT, R29.reuse, R3, PT ;  /* 0x000000031d00720c */ /* 0x040fe20003f44070 */
[--C-:B------:R-:W-:Y:S01]  /*4440*/  @!P0 IMAD.IADD R6, R6, 0x1, -R29.reuse ;  /* 0x0000000106068824 */ /* 0x100fe200078e0a1d */
[----:B------:R-:W-:Y:S01]  /*4450*/  ISETP.GT.U32.AND P4, PT, R29, R2, PT ;  /* 0x000000021d00720c */ /* 0x000fe20003f84070 */
[----:B------:R-:W-:Y:S01]  /*4460*/  @!P1 IMAD.IADD R5, R5, 0x1, -R29 ;  /* 0x0000000105059824 */ /* 0x000fe200078e0a1d */
[----:B------:R-:W-:Y:S01]  /*4470*/  ISETP.GT.U32.AND P0, PT, R29, R28, PT ;  /* 0x0000001c1d00720c */ /* 0x000fe20003f04070 */
[----:B------:R-:W3:Y:S01]  /*4480*/  LDL R23, [R1+0xb2c] ;  /* 0x000b2c0001177983 */ /* 0x000ee20000100800 */
[----:B------:R-:W-:-:S02]  /*4490*/  ISETP.NE.AND P1, PT, RZ, c[0x0][0x178], PT ;  /* 0x00005e00ff007a0c */ /* 0x000fc40003f25270 */
[----:B------:R-:W-:-:S05]  /*44a0*/  LOP3.LUT R18, RZ, c[0x0][0x178], RZ, 0x33, !PT ;  /* 0x00005e00ff127a12 */ /* 0x000fca00078e33ff */
[--C-:B------:R-:W-:Y:S02]  /*44b0*/  @!P2 IMAD.IADD R3, R3, 0x1, -R29.reuse ;  /* 0x000000010303a824 */ /* 0x100fe400078e0a1d */
[--C-:B------:R-:W-:Y:S02]  /*44c0*/  @!P4 IMAD.IADD R2, R2, 0x1, -R29.reuse ;  /* 0x000000010202c824 */ /* 0x100fe400078e0a1d */
[----:B------:R-:W-:Y:S01]  /*44d0*/  @!P0 IMAD.IADD R28, R28, 0x1, -R29 ;  /* 0x000000011c1c8824 */ /* 0x000fe200078e0a1d */
[----:B-----5:R-:W-:Y:S02]  /*44e0*/  ISETP.GE.AND P2, PT, R25, RZ, PT ;  /* 0x000000ff1900720c */ /* 0x020fe40003f46270 */
[----:B------:R-:W-:Y:S01]  /*44f0*/  ISETP.GE.AND P0, PT, R24, RZ, PT ;  /* 0x000000ff1800720c */ /* 0x000fe20003f06270 */
[----:B------:R-:W5:Y:S01]  /*4500*/  LDL R25, [R1+0xb30] ;  /* 0x000b300001197983 */ /* 0x000f620000100800 */
[----:B------:R-:W-:-:S03]  /*4510*/  ISETP.GE.AND P4, PT, R26, RZ, PT ;  /* 0x000000ff1a00720c */ /* 0x000fc60003f86270 */
[----:B------:R-:W3:Y:S01]  /*4520*/  LDL R24, [R1+0xb28] ;  /* 0x000b280001187983 */ /* 0x000ee20000100800 */
[----:B--2---:R-:W-:Y:S02]  /*4530*/  @!P3 IMAD.MOV R17, RZ, RZ, -R17 ;  /* 0x000000ffff11b224 */ /* 0x004fe400078e0a11 */
[----:B----4-:R-:W-:-:S03]  /*4540*/  @!P5 IMAD.MOV R19, RZ, RZ, -R19 ;  /* 0x000000ffff13d224 */ /* 0x010fc600078e0a13 */
[C---:B------:R-:W-:Y:S02]  /*4550*/  SEL R29, R18.reuse, R17, !P1 ;  /* 0x00000011121d7207 */ /* 0x040fe40004800000 */
[----:B------:R-:W2:Y:S01]  /*4560*/  LDL.LU R17, [R1+0xcd0] ;  /* 0x000cd00001117983 */ /* 0x000ea20000300800 */
[----:B------:R-:W-:-:S03]  /*4570*/  SEL R18, R18, R19, !P1 ;  /* 0x0000001312127207 */ /* 0x000fc60004800000 */
[----:B------:R-:W-:Y:S01]  /*4580*/  STL [R1+0xbc], R29 ;  /* 0x0000bc1d01007387 */ /* 0x000fe20000100800 */
[----:B------:R-:W-:-:S03]  /*4590*/  ISETP.GE.AND P3, PT, R27, RZ, PT ;  /* 0x000000ff1b00720c */ /* 0x000fc60003f66270 */
[----:B------:R-:W4:Y:S04]  /*45a0*/  LDL R26, [R1+0xb24] ;  /* 0x000b2400011a7983 */ /* 0x000f280000100800 */
[----:B------:R0:W-:Y:S04]  /*45b0*/  STL [R1+0xb8], R18 ;  /* 0x0000b81201007387 */ /* 0x0001e80000100800 */
[----:B------:R-:W2:Y:S04]  /*45c0*/  LDL.LU R19, [R1+0x8c] ;  /* 0x00008c0001137983 */ /* 0x000ea80000300800 */
[----:B------:R-:W3:Y:S04]  /*45d0*/  LDL R27, [R1+0xb20] ;  /* 0x000b2000011b7983 */ /* 0x000ee80000100800 */
[----:B0-----:R-:W3:Y:S01]  /*45e0*/  LDL.LU R18, [R1+0x88] ;  /* 0x0000880001127983 */ /* 0x001ee20000300800 */
[----:B------:R-:W-:-:S03]  /*45f0*/  ISETP.GE.AND P5, PT, R21, RZ, PT ;  /* 0x000000ff1500720c */ /* 0x000fc60003fa6270 */
[----:B------:R-:W4:Y:S01]  /*4600*/  LDL R21, [R1+0xb1c] ;  /* 0x000b1c0001157983 */ /* 0x000f220000100800 */
[----:B--2---:R-:W-:-:S05]  /*4610*/  @!P6 IMAD.MOV R19, RZ, RZ, -R19 ;  /* 0x000000ffff13e224 */ /* 0x004fca00078e0a13 */
[----:B------:R0:W-:Y:S01]  /*4620*/  STL [R1+0x8c], R19 ;  /* 0x00008c1301007387 */ /* 0x0001e20000100800 */
[----:B---3--:R-:W-:Y:S01]  /*4630*/  @!P2 IMAD.MOV R18, RZ, RZ, -R18 ;  /* 0x000000ffff12a224 */ /* 0x008fe200078e0a12 */
[----:B------:R-:W-:Y:S02]  /*4640*/  ISETP.GE.AND P2, PT, R22, RZ, PT ;  /* 0x000000ff1600720c */ /* 0x000fe40003f46270 */
[----:B0-----:R-:W2:Y:S04]  /*4650*/  LDL.LU R19, [R1+0x84] ;  /* 0x0000840001137983 */ /* 0x001ea80000300800 */
[----:B------:R-:W3:Y:S04]  /*4660*/  LDL R22, [R1+0xb18] ;  /* 0x000b180001167983 */ /* 0x000ee80000100800 */
[----:B------:R0:W-:Y:S04]  /*4670*/  STL [R1+0x88], R18 ;  /* 0x0000881201007387 */ /* 0x0001e80000100800 */
[----:B0-----:R-:W3:Y:S01]  /*4680*/  LDL.LU R18, [R1+0x80] ;  /* 0x0000800001127983 */ /* 0x001ee20000300800 */
[----:B--2---:R-:W-:Y:S01]  /*4690*/  @!P0 IMAD.MOV R19, RZ, RZ, -R19 ;  /* 0x000000ffff138224 */ /* 0x004fe200078e0a13 */
[----:B------:R-:W-:-:S02]  /*46a0*/  ISETP.GE.AND P0, PT, R0, RZ, PT ;  /* 0x000000ff0000720c */ /* 0x000fc40003f06270 */
[----:B------:R-:W2:Y:S04]  /*46b0*/  LDL R0, [R1+0xb14] ;  /* 0x000b140001007983 */ /* 0x000ea80000100800 */
[----:B------:R0:W-:Y:S04]  /*46c0*/  STL [R1+0x84], R19 ;  /* 0x0000841301007387 */ /* 0x0001e80000100800 */
[----:B0-----:R-:W2:Y:S01]  /*46d0*/  LDL.LU R19, [R1+0x7c] ;  /* 0x00007c0001137983 */ /* 0x001ea20000300800 */
[----:B---3--:R-:W-:Y:S01]  /*46e0*/  @!P4 IMAD.MOV R18, RZ, RZ, -R18 ;  /* 0x000000ffff12c224 */ /* 0x008fe200078e0a12 */
[----:B-----5:R-:W-:-:S02]  /*46f0*/  ISETP.GE.AND P4, PT, R25, RZ, PT ;  /* 0x000000ff1900720c */ /* 0x020fc40003f86270 */
[----:B------:R-:W3:Y:S04]  /*4700*/  LDL R25, [R1+0xb10] ;  /* 0x000b100001197983 */ /* 0x000ee80000100800 */
[----:B------:R0:W-:Y:S04]  /*4710*/  STL [R1+0x80], R18 ;  /* 0x0000801201007387 */ /* 0x0001e80000100800 */
[----:B0-----:R-:W5:Y:S01]  /*4720*/  LDL.LU R18, [R1+0x78] ;  /* 0x0000780001127983 */ /* 0x001f620000300800 */
[----:B------:R-:W-:-:S13]  /*4730*/  ISETP.GE.AND P1, PT, R20, RZ, PT ;  /* 0x000000ff1400720c */ /* 0x000fda0003f26270 */
[----:B--2---:R-:W-:Y:S01]  /*4740*/  @!P1 IMAD.MOV R19, RZ, RZ, -R19 ;  /* 0x000000ffff139224 */ /* 0x004fe200078e0a13 */
[----:B------:R-:W-:Y:S02]  /*4750*/  ISETP.GE.AND P1, PT, R23, RZ, PT ;  /* 0x000000ff1700720c */ /* 0x000fe40003f26270 */
[----:B------:R-:W2:Y:S04]  /*4760*/  LDL R23, [R1+0xb0c] ;  /* 0x000b0c0001177983 */ /* 0x000ea80000100800 */
[----:B------:R0:W-:Y:S04]  /*4770*/  STL [R1+0x7c], R19 ;  /* 0x00007c1301007387 */ /* 0x0001e80000100800 */
[----:B0-----:R-:W2:Y:S01]  /*4780*/  LDL.LU R19, [R1+0x74] ;  /* 0x0000740001137983 */ /* 0x001ea20000300800 */
[----:B-----5:R-:W-:Y:S01]  /*4790*/  @!P3 IMAD.MOV R18, RZ, RZ, -R18 ;  /* 0x000000ffff12b224 */ /* 0x020fe200078e0a12 */
[----:B------:R-:W-:-:S02]  /*47a0*/  ISETP.GE.AND P3, PT, R24, RZ, PT ;  /* 0x000000ff1800720c */ /* 0x000fc40003f66270 */
[----:B------:R-:W5:Y:S04]  /*47b0*/  LDL R24, [R1+0xb08] ;  /* 0x000b080001187983 */ /* 0x000f680000100800 */
[----:B------:R0:W-:Y:S04]  /*47c0*/  STL [R1+0x78], R18 ;  /* 0x0000781201007387 */ /* 0x0001e80000100800 */
[----:B0-----:R-:W3:Y:S01]  /*47d0*/  LDL.LU R18, [R1+0x70] ;  /* 0x0000700001127983 */ /* 0x001ee20000300800 */
[----:B--2---:R-:W-:Y:S01]  /*47e0*/  @!P5 IMAD.MOV R19, RZ, RZ, -R19 ;  /* 0x000000ffff13d224 */ /* 0x004fe200078e0a13 */
[----:B----4-:R-:W-:-:S02]  /*47f0*/  ISETP.GE.AND P5, PT, R26, RZ, PT ;  /* 0x000000ff1a00720c */ /* 0x010fc40003fa6270 */
[----:B------:R-:W2:Y:S04]  /*4800*/  LDL R26, [R1+0xb04] ;  /* 0x000b0400011a7983 */ /* 0x000ea80000100800 */
[----:B------:R0:W-:Y:S04]  /*4810*/  STL [R1+0x74], R19 ;  /* 0x0000741301007387 */ /* 0x0001e80000100800 */
[----:B0-----:R-:W4:Y:S01]  /*4820*/  LDL.LU R19, [R1+0x6c] ;  /* 0x00006c0001137983 */ /* 0x001f220000300800 */
[----:B---3--:R-:W-:Y:S01]  /*4830*/  @!P2 IMAD.MOV R18, RZ, RZ, -R18 ;  /* 0x000000ffff12a224 */ /* 0x008fe200078e0a12 */
[----:B------:R-:W-:-:S02]  /*4840*/  ISETP.GE.AND P2, PT, R27, RZ, PT ;  /* 0x000000ff1b00720c */ /* 0x000fc40003f46270 */
[----:B------:R-:W3:Y:S04]  /*4850*/  LDL R27, [R1+0xb00] ;  /* 0x000b0000011b7983 */ /* 0x000ee80000100800 */
[----:B------:R0:W-:Y:S04]  /*4860*/  STL [R1+0x70], R18 ;  /* 0x0000701201007387 */ /* 0x0001e80000100800 */
[----:B0-----:R-:W2:Y:S01]  /*4870*/  LDL.LU R18, [R1+0x68] ;  /* 0x0000680001127983 */ /* 0x001ea20000300800 */
[----:B----4-:R-:W-:Y:S01]  /*4880*/  @!P0 IMAD.MOV R19, RZ, RZ, -R19 ;  /* 0x000000ffff138224 */ /* 0x010fe200078e0a13 */
[----:B------:R-:W-:-:S02]  /*4890*/  ISETP.GE.AND P0, PT, R21, RZ, PT ;  /* 0x000000ff1500720c */ /* 0x000fc40003f06270 */
[----:B------:R-:W4:Y:S04]  /*48a0*/  LDL R21, [R1+0xafc] ;  /* 0x000afc0001157983 */ /* 0x000f280000100800 */
        /* <DEDUP_REMOVED lines=8> */
[----:B------:R-:W-:-:S02]  /*4930*/  ISETP.GE.AND P1, PT, R0, RZ, PT ;  /* 0x000000ff0000720c */ /* 0x000fc40003f26270 */
        /* <DEDUP_REMOVED lines=14> */
[----:B-----5:R-:W-:-:S02]  /*4a20*/  ISETP.GE.AND P2, PT, R24, RZ, PT ;  /* 0x000000ff1800720c */ /* 0x020fc40003f46270 */
[----:B------:R-:W2:Y:S04]  /*4a30*/  LDL R24, [R1+0xae4] ;  /* 0x000ae40001187983 */ /* 0x000ea80000100800 */
[----:B------:R0:W-:Y:S04]  /*4a40*/  STL [R1+0x58], R18 ;  /* 0x0000581201007387 */ /* 0x0001e80000100800 */
[----:B0-----:R-:W5:Y:S01]  /*4a50*/  LDL.LU R18, [R1+0x50] ;  /* 0x0000500001127983 */ /* 0x001f620000300800 */
[----:B---3--:R-:W-:Y:S01]  /*4a60*/  @!P0 IMAD.MOV R19, RZ, RZ, -R19 ;  /* 0x000000ffff138224 */ /* 0x008fe200078e0a13 */
[----:B------:R-:W-:-:S04]  /*4a70*/  ISETP.GE.AND P0, PT, R26, RZ, PT ;  /* 0x000000ff1a00720c */ /* 0x000fc80003f06270 */
[----:B------:R0:W-:Y:S04]  /*4a80*/  STL [R1+0x54], R19 ;  /* 0x0000541301007387 */ /* 0x0001e80000100800 */
[----:B0-----:R-:W3:Y:S01]  /*4a90*/  LDL.LU R19, [R1+0x4c] ;  /* 0x00004c0001137983 */ /* 0x001ee20000300800 */
[----:B-----5:R-:W-:-:S03]  /*4aa0*/  @!P4 IMAD.MOV R18, RZ, RZ, -R18 ;  /* 0x000000ffff12c224 */ /* 0x020fc600078e0a12 */
[----:B------:R-:W5:Y:S01]  /*4ab0*/  LDL R26, [R1+0xae8] ;  /* 0x000ae800011a7983 */ /* 0x000f620000100800 */
[----:B------:R-:W-:-:S03]  /*4ac0*/  ISETP.GE.AND P4, PT, R27, RZ, PT ;  /* 0x000000ff1b00720c */ /* 0x000fc60003f86270 */
[----:B------:R0:W-:Y:S04]  /*4ad0*/  STL [R1+0x50], R18 ;  /* 0x0000501201007387 */ /* 0x0001e80000100800 */
[----:B0-----:R-:W2:Y:S04]  /*4ae0*/  LDL.LU R18, [R1+0x48] ;  /* 0x0000480001127983 */ /* 0x001ea80000300800 */
[----:B------:R-:W5:Y:S04]  /*4af0*/  LDL R27, [R1+0xae0] ;  /* 0x000ae000011b7983 */ /* 0x000f680000100800 */
[----:B------:R-:W5:Y:S01]  /*4b00*/  LDL.LU R20, [R1+0x44] ;  /* 0x0000440001147983 */ /* 0x000f620000300800 */
[----:B---3--:R-:W-:-:S05]  /*4b10*/  @!P1 IMAD.MOV R19, RZ, RZ, -R19 ;  /* 0x000000ffff139224 */ /* 0x008fca00078e0a13 */
[----:B------:R0:W-:Y:S01]  /*4b20*/  STL [R1+0x4c], R19 ;  /* 0x00004c1301007387 */ /* 0x0001e20000100800 */
[----:B----4-:R-:W-:-:S03]  /*4b30*/  ISETP.GE.AND P1, PT, R21, RZ, PT ;  /* 0x000000ff1500720c */ /* 0x010fc60003f26270 */
[----:B0-----:R-:W3:Y:S01]  /*4b40*/  LDL R19, [R1+0xadc] ;  /* 0x000adc0001137983 */ /* 0x001ee20000100800 */
[----:B--2---:R-:W-:-:S05]  /*4b50*/  @!P3 IMAD.MOV R18, RZ, RZ, -R18 ;  /* 0x000000ffff12b224 */ /* 0x004fca00078e0a12 */
[----:B------:R0:W-:Y:S01]  /*4b60*/  STL [R1+0x48], R18 ;  /* 0x0000481201007387 */ /* 0x0001e20000100800 */
[----:B-----5:R-:W-:-:S03]  /*4b70*/  @!P5 IMAD.MOV R20, RZ, RZ, -R20 ;  /* 0x000000ffff14d224 */ /* 0x020fc600078e0a14 */
[----:B0-----:R-:W2:Y:S04]  /*4b80*/  LDL.LU R18, [R1+0x40] ;  /* 0x0000400001127983 */ /* 0x001ea80000300800 */
[----:B------:R0:W-:Y:S04]  /*4b90*/  STL [R1+0x44], R20 ;  /* 0x0000441401007387 */ /* 0x0001e80000100800 */
[----:B0-----:R-:W4:Y:S04]  /*4ba0*/  LDL R20, [R1+0xad8] ;  /* 0x000ad80001147983 */ /* 0x001f280000100800 */
[----:B------:R-:W5:Y:S01]  /*4bb0*/  LDL.LU R21, [R1+0x3c] ;  /* 0x00003c0001157983 */ /* 0x000f620000300800 */
[----:B------:R-:W-:-:S03]  /*4bc0*/  ISETP.GE.AND P5, PT, R0, RZ, PT ;  /* 0x000000ff0000720c */ /* 0x000fc60003fa6270 */
[----:B------:R-:W3:Y:S01]  /*4bd0*/  LDL R0, [R1+0xad4] ;  /* 0x000ad40001007983 */ /* 0x000ee20000100800 */
[----:B--2---:R-:W-:Y:S01]  /*4be0*/  @!P2 IMAD.MOV R18, RZ, RZ, -R18 ;  /* 0x000000ffff12a224 */ /* 0x004fe200078e0a12 */
[----:B------:R-:W-:Y:S02]  /*4bf0*/  ISETP.GE.AND P2, PT, R25, RZ, PT ;  /* 0x000000ff1900720c */ /* 0x000fe40003f46270 */
[----:B------:R-:W2:Y:S04]  /*4c00*/  LDL R25, [R1+0xad0] ;  /* 0x000ad00001197983 */ /* 0x000ea80000100800 */
[----:B------:R0:W-:Y:S04]  /*4c10*/  STL [R1+0x40], R18 ;  /* 0x0000401201007387 */ /* 0x0001e80000100800 */
[----:B0-----:R-:W2:Y:S01]  /*4c20*/  LDL.LU R18, [R1+0x38] ;  /* 0x0000380001127983 */ /* 0x001ea20000300800 */
[----:B-----5:R-:W-:Y:S01]  /*4c30*/  @!P0 IMAD.MOV R21, RZ, RZ, -R21 ;  /* 0x000000ffff158224 */ /* 0x020fe200078e0a15 */
[----:B------:R-:W-:-:S04]  /*4c40*/  ISETP.GE.AND P0, PT, R23, RZ, PT ;  /* 0x000000ff1700720c */ /* 0x000fc80003f06270 */
[----:B------:R0:W-:Y:S04]  /*4c50*/  STL [R1+0x3c], R21 ;  /* 0x00003c1501007387 */ /* 0x0001e80000100800 */
[----:B0-----:R-:W5:Y:S04]  /*4c60*/  LDL R21, [R1+0xacc] ;  /* 0x000acc0001157983 */ /* 0x001f680000100800 */
[----:B------:R-:W3:Y:S01]  /*4c70*/  LDL.LU R23, [R1+0x34] ;  /* 0x0000340001177983 */ /* 0x000ee20000300800 */
[----:B------:R-:W-:-:S03]  /*4c80*/  ISETP.GE.AND P3, PT, R22, RZ, PT ;  /* 0x000000ff1600720c */ /* 0x000fc60003f66270 */
[----:B------:R-:W4:Y:S01]  /*4c90*/  LDL R22, [R1+0xac8] ;  /* 0x000ac80001167983 */ /* 0x000f220000100800 */
[----:B--2---:R-:W-:-:S05]  /*4ca0*/  @!P4 IMAD.MOV R18, RZ, RZ, -R18 ;  /* 0x000000ffff12c224 */ /* 0x004fca00078e0a12 */
[----:B------:R0:W-:Y:S04]  /*4cb0*/  STL [R1+0x38], R18 ;  /* 0x0000381201007387 */ /* 0x0001e80000100800 */
[----:B0-----:R-:W2:Y:S01]  /*4cc0*/  LDL.LU R18, [R1+0x30] ;  /* 0x0000300001127983 */ /* 0x001ea20000300800 */
[----:B---3--:R-:W-:Y:S01]  /*4cd0*/  @!P1 IMAD.MOV R23, RZ, RZ, -R23 ;  /* 0x000000ffff179224 */ /* 0x008fe200078e0a17 */
[----:B------:R-:W-:-:S04]  /*4ce0*/  ISETP.GE.AND P1, PT, R26, RZ, PT ;  /* 0x000000ff1a00720c */ /* 0x000fc80003f26270 */
[----:B------:R0:W-:Y:S04]  /*4cf0*/  STL [R1+0x34], R23 ;  /* 0x0000341701007387 */ /* 0x0001e80000100800 */
[----:B0-----:R-:W3:Y:S04]  /*4d00*/  LDL R23, [R1+0xac4] ;  /* 0x000ac40001177983 */ /* 0x001ee80000100800 */
[----:B------:R-:W3:Y:S01]  /*4d10*/  LDL.LU R26, [R1+0x2c] ;  /* 0x00002c00011a7983 */ /* 0x000ee20000300800 */
[----:B------:R-:W-:-:S03]  /*4d20*/  ISETP.GE.AND P4, PT, R24, RZ, PT ;  /* 0x000000ff1800720c */ /* 0x000fc60003f86270 */
[----:B------:R-:W4:Y:S01]  /*4d30*/  LDL R24, [R1+0xac0] ;  /* 0x000ac00001187983 */ /* 0x000f220000100800 */
[----:B--2---:R-:W-:Y:S01]  /*4d40*/  @!P3 IMAD.MOV R18, RZ, RZ, -R18 ;  /* 0x000000ffff12b224 */ /* 0x004fe200078e0a12 */
[----:B------:R-:W-:Y:S02]  /*4d50*/  ISETP.GE.AND P3, PT, R27, RZ, PT ;  /* 0x000000ff1b00720c */ /* 0x000fe40003f66270 */
[----:B------:R-:W2:Y:S04]  /*4d60*/  LDL R27, [R1+0xabc] ;  /* 0x000abc00011b7983 */ /* 0x000ea80000100800 */
[----:B------:R0:W-:Y:S04]  /*4d70*/  STL [R1+0x30], R18 ;  /* 0x0000301201007387 */ /* 0x0001e80000100800 */
[----:B0-----:R-:W2:Y:S01]  /*4d80*/  LDL.LU R18, [R1+0x28] ;  /* 0x0000280001127983 */ /* 0x001ea20000300800 */
[----:B---3--:R-:W-:Y:S01]  /*4d90*/  @!P5 IMAD.MOV R26, RZ, RZ, -R26 ;  /* 0x000000ffff1ad224 */ /* 0x008fe200078e0a1a */
[----:B------:R-:W-:-:S04]  /*4da0*/  ISETP.GE.AND P5, PT, R19, RZ, PT ;  /* 0x000000ff1300720c */ /* 0x000fc80003fa6270 */
[----:B------:R0:W-:Y:S04]  /*4db0*/  STL [R1+0x2c], R26 ;  /* 0x00002c1a01007387 */ /* 0x0001e80000100800 */
[----:B0-----:R-:W3:Y:S04]  /*4dc0*/  LDL R26, [R1+0xab8] ;  /* 0x000ab800011a7983 */ /* 0x001ee80000100800 */
[----:B------:R-:W3:Y:S04]  /*4dd0*/  LDL.LU R19, [R1+0x24] ;  /* 0x0000240001137983 */ /* 0x000ee80000300800 */
[----:B------:R-:W5:Y:S01]  /*4de0*/  LDL R29, [R1+0xab4] ;  /* 0x000ab400011d7983 */ /* 0x000f620000100800 */
[----:B--2---:R-:W-:Y:S01]  /*4df0*/  @!P2 IMAD.MOV R18, RZ, RZ, -R18 ;  /* 0x000000ffff12a224 */ /* 0x004fe200078e0a12 */
[----:B----4-:R-:W-:-:S04]  /*4e00*/  ISETP.GE.AND P2, PT, R20, RZ, PT ;  /* 0x000000ff1400720c */ /* 0x010fc80003f46270 */
[----:B------:R0:W-:Y:S04]  /*4e10*/  STL [R1+0x28], R18 ;  /* 0x0000281201007387 */ /* 0x0001e80000100800 */
[----:B0-----:R-:W2:Y:S04]  /*4e20*/  LDL.LU R18, [R1+0xccc] ;  /* 0x000ccc0001127983 */ /* 0x001ea80000300800 */
[----:B------:R-:W4:Y:S01]  /*4e30*/  LDL.LU R20, [R1+0x20] ;  /* 0x0000200001147983 */ /* 0x000f220000300800 */
[----:B---3--:R-:W-:Y:S01]  /*4e40*/  @!P0 IMAD.MOV R19, RZ, RZ, -R19 ;  /* 0x000000ffff138224 */ /* 0x008fe200078e0a13 */
[----:B------:R-:W-:-:S04]  /*4e50*/  ISETP.GE.AND P0, PT, R0, RZ, PT ;  /* 0x000000ff0000720c */ /* 0x000fc80003f06270 */
[----:B------:R0:W-:Y:S04]  /*4e60*/  STL [R1+0x24], R19 ;  /* 0x0000241301007387 */ /* 0x0001e80000100800 */
[----:B0-----:R-:W3:Y:S04]  /*4e70*/  LDL.LU R19, [R1+0xcc8] ;  /* 0x000cc80001137983 */ /* 0x001ee80000300800 */
[----:B------:R-:W2:Y:S01]  /*4e80*/  LDL.LU R0, [R1+0x1c] ;  /* 0x00001c0001007983 */ /* 0x000ea20000300800 */
[----:B----4-:R-:W-:Y:S01]  /*4e90*/  @!P4 IMAD.MOV R20, RZ, RZ, -R20 ;  /* 0x000000ffff14c224 */ /* 0x010fe200078e0a14 */
[----:B------:R-:W-:-:S02]  /*4ea0*/  ISETP.GE.AND P4, PT, R25, RZ, PT ;  /* 0x000000ff1900720c */ /* 0x000fc40003f86270 */
[----:B------:R-:W4:Y:S04]  /*4eb0*/  LDL R25, [R1+0xaac] ;  /* 0x000aac0001197983 */ /* 0x000f280000100800 */
[----:B------:R0:W-:Y:S04]  /*4ec0*/  STL [R1+0x20], R20 ;  /* 0x0000201401007387 */ /* 0x0001e80000100800 */
[----:B0-----:R-:W3:Y:S01]  /*4ed0*/  LDL.LU R20, [R1+0x18] ;  /* 0x0000180001147983 */ /* 0x001ee20000300800 */
[----:B--2---:R-:W-:-:S05]  /*4ee0*/  @!P1 IMAD.MOV R0, RZ, RZ, -R0 ;  /* 0x000000ffff009224 */ /* 0x004fca00078e0a00 */
[----:B------:R0:W-:Y:S04]  /*4ef0*/  STL [R1+0x1c], R0 ;  /* 0x00001c0001007387 */ /* 0x0001e80000100800 */
[----:B0-----:R-:W2:Y:S01]  /*4f00*/  LDL.LU R0, [R1+0xcc4] ;  /* 0x000cc40001007983 */ /* 0x001ea20000300800 */
[----:B-----5:R-:W-:Y:S01]  /*4f10*/  ISETP.GE.AND P1, PT, R21, RZ, PT ;  /* 0x000000ff1500720c */ /* 0x020fe20003f26270 */
[----:B---3--:R-:W-:Y:S01]  /*4f20*/  @!P3 IMAD.MOV R20, RZ, RZ, -R20 ;  /* 0x000000ffff14b224 */ /* 0x008fe200078e0a14 */
[----:B------:R-:W-:Y:S01]  /*4f30*/  ISETP.GE.AND P3, PT, R22, RZ, PT ;  /* 0x000000ff1600720c */ /* 0x000fe20003f66270 */
[----:B--2---:R-:W-:Y:S02]  /*4f40*/  IMAD.MOV.U32 R21, RZ, RZ, R0 ;  /* 0x000000ffff157224 */ /* 0x004fe400078e0000 */
[----:B------:R-:W2:Y:S02]  /*4f50*/  LDL R0, [R1+0xaa8] ;  /* 0x000aa80001007983 */ /* 0x000ea40000100800 */
[----:B------:R-:W-:-:S02]  /*4f60*/  @!P5 IMAD.MOV R21, RZ, RZ, -R21 ;  /* 0x000000ffff15d224 */ /* 0x000fc400078e0a15 */
[----:B------:R0:W-:Y:S01]  /*4f70*/  STL [R1+0x18], R20 ;  /* 0x0000181401007387 */ /* 0x0001e20000100800 */
[----:B------:R-:W-:-:S03]  /*4f80*/  ISETP.GE.AND P5, PT, R23, RZ, PT ;  /* 0x000000ff1700720c */ /* 0x000fc60003fa6270 */
[----:B0-----:R-:W3:Y:S04]  /*4f90*/  LDL.LU R20, [R1+0xcc0] ;  /* 0x000cc00001147983 */ /* 0x001ee80000300800 */
[----:B------:R-:W5:Y:S04]  /*4fa0*/  LDL.LU R22, [R1+0x10] ;  /* 0x0000100001167983 */ /* 0x000f680000300800 */
[----:B------:R0:W-:Y:S04]  /*4fb0*/  STL [R1+0x14], R21 ;  /* 0x0000141501007387 */ /* 0x0001e80000100800 */
[----:B0-----:R-:W2:Y:S04]  /*4fc0*/  LDL.LU R21, [R1+0xcbc] ;  /* 0x000cbc0001157983 */ /* 0x001ea80000300800 */
[----:B------:R-:W2:Y:S01]  /*4fd0*/  LDL.LU R23, [R1+0xc] ;  /* 0x00000c0001177983 */ /* 0x000ea20000300800 */
[----:B-----5:R-:W-:Y:S01]  /*4fe0*/  @!P2 IMAD.MOV R22, RZ, RZ, -R22 ;  /* 0x000000ffff16a224 */ /* 0x020fe200078e0a16 */
[----:B------:R-:W-:-:S04]  /*4ff0*/  ISETP.GE.AND P2, PT, R24, RZ, PT ;  /* 0x000000ff1800720c */ /* 0x000fc80003f46270 */
[----:B------:R0:W-:Y:S04]  /*5000*/  STL [R1+0x10], R22 ;  /* 0x0000101601007387 */ /* 0x0001e80000100800 */
[----:B0-----:R-:W5:Y:S01]  /*5010*/  LDL.LU R22, [R1+0xcb8] ;  /* 0x000cb80001167983 */ /* 0x001f620000300800 */
[----:B--2---:R-:W-:-:S03]  /*5020*/  @!P0 IMAD.MOV R23, RZ, RZ, -R23 ;  /* 0x000000ffff178224 */ /* 0x004fc600078e0a17 */
[----:B------:R-:W2:Y:S01]  /*5030*/  LDL.LU R24, [R1+0x8] ;  /* 0x0000080001187983 */ /* 0x000ea20000300800 */
[----:B------:R-:W-:-:S03]  /*5040*/  ISETP.GE.AND P0, PT, R27, RZ, PT ;  /* 0x000000ff1b00720c */ /* 0x000fc60003f06270 */
[----:B------:R0:W-:Y:S04]  /*5050*/  STL [R1+0xc], R23 ;  /* 0x00000c1701007387 */ /* 0x0001e80000100800 */
[----:B0-----:R-:W3:Y:S04]  /*5060*/  LDL.LU R23, [R1+0xcb4] ;  /* 0x000cb40001177983 */ /* 0x001ee80000300800 */
[----:B------:R-:W3:Y:S01]  /*5070*/  LDL.LU R27, [R1+0x4] ;  /* 0x00000400011b7983 */ /* 0x000ee20000300800 */
[----:B--2---:R-:W-:Y:S01]  /*5080*/  @!P4 IMAD.MOV R24, RZ, RZ, -R24 ;  /* 0x000000ffff18c224 */ /* 0x004fe200078e0a18 */
[----:B------:R-:W-:-:S04]  /*5090*/  ISETP.GE.AND P4, PT, R26, RZ, PT ;  /* 0x000000ff1a00720c */ /* 0x000fc80003f86270 */
[----:B------:R0:W-:Y:S04]  /*50a0*/  STL [R1+0x8], R24 ;  /* 0x0000081801007387 */ /* 0x0001e80000100800 */
[----:B0-----:R-:W2:Y:S01]  /*50b0*/  LDL.LU R24, [R1+0xcb0] ;  /* 0x000cb00001187983 */ /* 0x001ea20000300800 */
[----:B---3--:R-:W-:-:S03]  /*50c0*/  @!P1 IMAD.MOV R27, RZ, RZ, -R27 ;  /* 0x000000ffff1b9224 */ /* 0x008fc600078e0a1b */
[----:B------:R-:W3:Y:S04]  /*50d0*/  LDL.LU R26, [R1] ;  /* 0x00000000011a7983 */ /* 0x000ee80000300800 */
[----:B------:R0:W-:Y:S04]  /*50e0*/  STL [R1+0x4], R27 ;  /* 0x0000041b01007387 */ /* 0x0001e80000100800 */
[----:B0-----:R-:W2:Y:S01]  /*50f0*/  LDL.LU R27, [R1+0xcac] ;  /* 0x000cac00011b7983 */ /* 0x001ea20000300800 */
[----:B------:R-:W-:Y:S01]  /*5100*/  ISETP.GE.AND P1, PT, R29, RZ, PT ;  /* 0x000000ff1d00720c */ /* 0x000fe20003f26270 */
[----:B--2---:R-:W-:-:S02]  /*5110*/  IMAD.MOV.U32 R29, RZ, RZ, R27 ;  /* 0x000000ffff1d7224 */ /* 0x004fc400078e001b */
[----:B------:R-:W2:Y:S01]  /*5120*/  LDL R27, [R1+0xab0] ;  /* 0x000ab000011b7983 */ /* 0x000ea20000100800 */
[----:B---3--:R-:W-:Y:S02]  /*5130*/  @!P3 IMAD.MOV R26, RZ, RZ, -R26 ;  /* 0x000000ffff1ab224 */ /* 0x008fe400078e0a1a */
[----:B------:R-:W-:-:S03]  /*5140*/  @!P5 IMAD.MOV R29, RZ, RZ, -R29 ;  /* 0x000000ffff1dd224 */ /* 0x000fc600078e0a1d */
[----:B------:R0:W-:Y:S01]  /*5150*/  STL [R1], R26 ;  /* 0x0000001a01007387 */ /* 0x0001e20000100800 */
[----:B----4-:R-:W-:-:S03]  /*5160*/  ISETP.GE.AND P5, PT, R25, RZ, PT ;  /* 0x000000ff1900720c */ /* 0x010fc60003fa6270 */
[----:B0-----:R-:W3:Y:S01]  /*5170*/  LDL.LU R26, [R1+0xca8] ;  /* 0x000ca800011a7983 */ /* 0x001ee20000300800 */
[----:B--2---:R-:W-:-:S03]  /*5180*/  ISETP.GE.AND P3, PT, R27, RZ, PT ;  /* 0x000000ff1b00720c */ /* 0x004fc60003f66270 */
[----:B------:R-:W2:Y:S04]  /*5190*/  LDL R27, [R1+0xa94] ;  /* 0x000a9400011b7983 */ /* 0x000ea80000100800 */
[----:B------:R0:W-:Y:S04]  /*51a0*/  STL [R1+0xc24], R29 ;  /* 0x000c241d01007387 */ /* 0x0001e80000100800 */
[----:B0-----:R-:W4:Y:S04]  /*51b0*/  LDL R29, [R1+0xa9c] ;  /* 0x000a9c00011d7983 */ /* 0x001f280000100800 */
[----:B------:R-:W2:Y:S01]  /*51c0*/  LDL.LU R25, [R1+0xca4] ;  /* 0x000ca40001197983 */ /* 0x000ea20000300800 */
[----:B---3--:R-:W-:Y:S01]  /*51d0*/  @!P2 IMAD.MOV R26, RZ, RZ, -R26 ;  /* 0x000000ffff1aa224 */ /* 0x008fe200078e0a1a */
[----:B------:R-:W-:-:S04]  /*51e0*/  ISETP.GE.AND P2, PT, R0, RZ, PT ;  /* 0x000000ff0000720c */ /* 0x000fc80003f46270 */
[----:B------:R0:W-:Y:S04]  /*51f0*/  STL [R1+0xc28], R26 ;  /* 0x000c281a01007387 */ /* 0x0001e80000100800 */
[----:B0-----:R-:W3:Y:S04]  /*5200*/  LDL R26, [R1+0xaa0] ;  /* 0x000aa000011a7983 */ /* 0x001ee80000100800 */
[----:B------:R-:W4:Y:S01]  /*5210*/  LDL.LU R0, [R1+0xca0] ;  /* 0x000ca00001007983 */ /* 0x000f220000300800 */
[----:B--2---:R-:W-:-:S05]  /*5220*/  @!P0 IMAD.MOV R25, RZ, RZ, -R25 ;  /* 0x000000ffff198224 */ /* 0x004fca00078e0a19 */
[----:B------:R0:W-:Y:S04]  /*5230*/  STL [R1+0xc2c], R25 ;  /* 0x000c2c1901007387 */ /* 0x0001e80000100800 */
[----:B0-----:R-:W2:Y:S01]  /*5240*/  LDL R25, [R1+0xaa4] ;  /* 0x000aa40001197983 */ /* 0x001ea20000100800 */
[----:B------:R-:W-:Y:S02]  /*5250*/  @!P4 IMAD.MOV R24, RZ, RZ, -R24 ;  /* 0x000000ffff18c224 */ /* 0x000fe400078e0a18 */
[----:B------:R-:W-:Y:S01]  /*5260*/  @!P1 IMAD.MOV R23, RZ, RZ, -R23 ;  /* 0x000000ffff179224 */ /* 0x000fe200078e0a17 */
[----:B---3--:R-:W-:Y:S01]  /*5270*/  ISETP.GE.AND P4, PT, R26, RZ, PT ;  /* 0x000000ff1a00720c */ /* 0x008fe20003f86270 */
[----:B-----5:R-:W-:Y:S01]  /*5280*/  @!P3 IMAD.MOV R22, RZ, RZ, -R22 ;  /* 0x000000ffff16b224 */ /* 0x020fe200078e0a16 */
[----:B----4-:R-:W-:-:S02]  /*5290*/  ISETP.GE.AND P1, PT, R29, RZ, PT ;  /* 0x000000ff1d00720c */ /* 0x010fc40003f26270 */
[----:B--2---:R-:W-:Y:S02]  /*52a0*/  ISETP.GE.AND P0, PT, R25, RZ, PT ;  /* 0x000000ff1900720c */ /* 0x004fe40003f06270 */
[----:B------:R-:W2:Y:S04]  /*52b0*/  LDL R25, [R1+0xa88] ;  /* 0x000a880001197983 */ /* 0x000ea80000100800 */
[----:B------:R0:W-:Y:S04]  /*52c0*/  STL [R1+0xc30], R24 ;  /* 0x000c301801007387 */ /* 0x0001e80000100800 */
[----:B------:R-:W3:Y:S04]  /*52d0*/  LDL R26, [R1+0xa84] ;  /* 0x000a8400011a7983 */ /* 0x000ee80000100800 */
[----:B0-----:R-:W4:Y:S04]  /*52e0*/  LDL R24, [R1+0xa8c] ;  /* 0x000a8c0001187983 */ /* 0x001f280000100800 */
[----:B------:R0:W-:Y:S04]  /*52f0*/  STL [R1+0xc34], R23 ;  /* 0x000c341701007387 */ /* 0x0001e80000100800 */
[----:B------:R-:W5:Y:S04]  /*5300*/  LDL R29, [R1+0xa80] ;  /* 0x000a8000011d7983 */ /* 0x000f680000100800 */
[----:B0-----:R-:W3:Y:S04]  /*5310*/  LDL R23, [R1+0xa90] ;  /* 0x000a900001177983 */ /* 0x001ee80000100800 */
[----:B------:R0:W-:Y:S04]  /*5320*/  STL [R1+0xc38], R22 ;  /* 0x000c381601007387 */ /* 0x0001e80000100800 */
[----:B0-----:R-:W3:Y:S01]  /*5330*/  LDL R22, [R1+0xa98] ;  /* 0x000a980001167983 */ /* 0x001ee20000100800 */
[----:B------:R-:W-:-:S02]  /*5340*/  @!P5 IMAD.MOV R21, RZ, RZ, -R21 ;  /* 0x000000ffff15d224 */ /* 0x000fc400078e0a15 */
[----:B------:R-:W-:Y:S01]  /*5350*/  @!P2 IMAD.MOV R20, RZ, RZ, -R20 ;  /* 0x000000ffff14a224 */ /* 0x000fe200078e0a14 */
[----:B------:R-:W-:Y:S02]  /*5360*/  ISETP.GE.AND P5, PT, R27, RZ, PT ;  /* 0x000000ff1b00720c */ /* 0x000fe40003fa6270 */
[----:B------:R0:W-:Y:S04]  /*5370*/  STL [R1+0xc3c], R21 ;  /* 0x000c3c1501007387 */ /* 0x0001e80000100800 */
[----:B------:R-:W5:Y:S04]  /*5380*/  LDL R27, [R1+0xa7c] ;  /* 0x000a7c00011b7983 */ /* 0x000f680000100800 */
[----:B------:R-:W-:Y:S04]  /*5390*/  STL [R1+0xc40], R20 ;  /* 0x000c401401007387 */ /* 0x000fe80000100800 */
[----:B0-----:R-:W5:Y:S01]  /*53a0*/  LDL R21, [R1+0xa78] ;  /* 0x000a780001157983 */ /* 0x001f620000100800 */
[----:B------:R-:W-:-:S02]  /*53b0*/  @!P0 IMAD.MOV R19, RZ, RZ, -R19 ;  /* 0x000000ffff138224 */ /* 0x000fc400078e0a13 */
[----:B------:R-:W-:Y:S02]  /*53c0*/  @!P4 IMAD.MOV R18, RZ, RZ, -R18 ;  /* 0x000000ffff12c224 */ /* 0x000fe400078e0a12 */
[----:B------:R-:W-:Y:S01]  /*53d0*/  @!P1 IMAD.MOV R17, RZ, RZ, -R17 ;  /* 0x000000ffff119224 */ /* 0x000fe200078e0a11 */
[----:B--2---:R-:W-:Y:S02]  /*53e0*/  ISETP.GE.AND P4, PT, R25, RZ, PT ;  /* 0x000000ff1900720c */ /* 0x004fe40003f86270 */
[----:B----4-:R-:W-:Y:S02]  /*53f0*/  ISETP.GE.AND P0, PT, R24, RZ, PT ;  /* 0x000000ff1800720c */ /* 0x010fe40003f06270 */
[----:B---3--:R-:W-:Y:S02]  /*5400*/  ISETP.GE.AND P3, PT, R22, RZ, PT ;  /* 0x000000ff1600720c */ /* 0x008fe40003f66270 */
[----:B------:R-:W2:Y:S01]  /*5410*/  LDL R22, [R1+0xa74] ;  /* 0x000a740001167983 */ /* 0x000ea20000100800 */
[----:B------:R-:W-:-:S03]  /*5420*/  ISETP.GE.AND P2, PT, R23, RZ, PT ;  /* 0x000000ff1700720c */ /* 0x000fc60003f46270 */
[----:B------:R-:W-:Y:S04]  /*5430*/  STL [R1+0xc44], R19 ;  /* 0x000c441301007387 */ /* 0x000fe80000100800 */
[----:B------:R-:W3:Y:S04]  /*5440*/  LDL R23, [R1+0xa70] ;  /* 0x000a700001177983 */ /* 0x000ee80000100800 */
[----:B------:R-:W-:Y:S04]  /*5450*/  STL [R1+0xc48], R18 ;  /* 0x000c481201007387 */ /* 0x000fe80000100800 */
[----:B------:R-:W4:Y:S04]  /*5460*/  LDL R24, [R1+0xa6c] ;  /* 0x000a6c0001187983 */ /* 0x000f280000100800 */
[----:B------:R-:W-:Y:S04]  /*5470*/  STL [R1+0xc4c], R17 ;  /* 0x000c4c1101007387 */ /* 0x000fe80000100800 */
[----:B------:R-:W4:Y:S01]  /*5480*/  LDL R25, [R1+0xa64] ;  /* 0x000a640001197983 */ /* 0x000f220000100800 */
[----:B------:R-:W-:-:S02]  /*5490*/  @!P3 IMAD.MOV R16, RZ, RZ, -R16 ;  /* 0x000000ffff10b224 */ /* 0x000fc400078e0a10 */
[----:B------:R-:W-:Y:S01]  /*54a0*/  @!P5 IMAD.MOV R15, RZ, RZ, -R15 ;  /* 0x000000ffff0fd224 */ /* 0x000fe200078e0a0f */
[----:B------:R-:W-:Y:S01]  /*54b0*/  ISETP.GE.AND P1, PT, R26, RZ, PT ;  /* 0x000000ff1a00720c */ /* 0x000fe20003f26270 */
[----:B------:R-:W-:Y:S01]  /*54c0*/  @!P2 IMAD.MOV R14, RZ, RZ, -R14 ;  /* 0x000000ffff0ea224 */ /* 0x000fe200078e0a0e */
[----:B------:R-:W-:Y:S01]  /*54d0*/  STL [R1+0xc50], R16 ;  /* 0x000c501001007387 */ /* 0x000fe20000100800 */
[----:B-----5:R-:W-:Y:S01]  /*54e0*/  ISETP.GE.AND P3, PT, R29, RZ, PT ;  /* 0x000000ff1d00720c */ /* 0x020fe20003f66270 */
[----:B------:R-:W-:Y:S01]  /*54f0*/  @!P0 IMAD.MOV R13, RZ, RZ, -R13 ;  /* 0x000000ffff0d8224 */ /* 0x000fe200078e0a0d */
[----:B------:R-:W-:Y:S01]  /*5500*/  ISETP.GE.AND P5, PT, R27, RZ, PT ;  /* 0x000000ff1b00720c */ /* 0x000fe20003fa6270 */
[----:B------:R-:W5:Y:S01]  /*5510*/  LDL R26, [R1+0xa68] ;  /* 0x000a6800011a7983 */ /* 0x000f620000100800 */
[----:B------:R-:W-:-:S03]  /*5520*/  ISETP.GE.AND P2, PT, R21, RZ, PT ;  /* 0x000000ff1500720c */ /* 0x000fc60003f46270 */
[----:B------:R-:W5:Y:S04]  /*5530*/  LDL R29, [R1+0xa5c] ;  /* 0x000a5c00011d7983 */ /* 0x000f680000100800 */
[----:B------:R-:W-:Y:S04]  /*5540*/  STL [R1+0xc54], R15 ;  /* 0x000c540f01007387 */ /* 0x000fe80000100800 */
[----:B------:R-:W5:Y:S04]  /*5550*/  LDL R27, [R1+0xa60] ;  /* 0x000a6000011b7983 */ /* 0x000f680000100800 */
[----:B------:R-:W-:Y:S04]  /*5560*/  STL [R1+0xc58], R14 ;  /* 0x000c580e01007387 */ /* 0x000fe80000100800 */
[----:B------:R-:W-:Y:S04]  /*5570*/  STL [R1+0xc5c], R13 ;  /* 0x000c5c0d01007387 */ /* 0x000fe80000100800 */
[----:B------:R-:W5:Y:S01]  /*5580*/  LDL R21, [R1+0x438] ;  /* 0x0004380001157983 */ /* 0x000f620000100800 */
[----:B------:R-:W-:-:S02]  /*5590*/  @!P4 IMAD.MOV R12, RZ, RZ, -R12 ;  /* 0x000000ffff0cc224 */ /* 0x000fc400078e0a0c */
[----:B------:R-:W-:Y:S02]  /*55a0*/  @!P1 IMAD.MOV R11, RZ, RZ, -R11 ;  /* 0x000000ffff0b9224 */ /* 0x000fe400078e0a0b */
[----:B------:R-:W-:Y:S02]  /*55b0*/  @!P3 IMAD.MOV R10, RZ, RZ, -R10 ;  /* 0x000000ffff0ab224 */ /* 0x000fe400078e0a0a */
[----:B------:R-:W-:Y:S01]  /*55c0*/  @!P5 IMAD.MOV R9, RZ, RZ, -R9 ;  /* 0x000000ffff09d224 */ /* 0x000fe200078e0a09 */
[----:B------:R-:W-:Y:S01]  /*55d0*/  STL [R1+0xc60], R12 ;  /* 0x000c600c01007387 */ /* 0x000fe20000100800 */
[----:B------:R-:W-:-:S03]  /*55e0*/  @!P2 IMAD.MOV R8, RZ, RZ, -R8 ;  /* 0x000000ffff08a224 */ /* 0x000fc600078e0a08 */
[----:B------:R-:W-:Y:S04]  /*55f0*/  STL [R1+0xc64], R11 ;  /* 0x000c640b01007387 */ /* 0x000fe80000100800 */
[----:B------:R-:W-:Y:S04]  /*5600*/  STL [R1+0xc68], R10 ;  /* 0x000c680a01007387 */ /* 0x000fe80000100800 */
[----:B------:R-:W-:Y:S04]  /*5610*/  STL [R1+0xc6c], R9 ;  /* 0x000c6c0901007387 */ /* 0x000fe80000100800 */
[----:B------:R-:W-:Y:S01]  /*5620*/  STL [R1+0xc70], R8 ;  /* 0x000c700801007387 */ /* 0x000fe20000100800 */
[----:B--2---:R-:W-:-:S02]  /*5630*/  ISETP.GE.AND P0, PT, R22, RZ, PT ;  /* 0x000000ff1600720c */ /* 0x004fc40003f06270 */
[----:B---3--:R-:W-:-:S11]  /*5640*/  ISETP.GE.AND P4, PT, R23, RZ, PT ;  /* 0x000000ff1700720c */ /* 0x008fd60003f86270 */
[----:B------:R-:W-:Y:S01]  /*5650*/  @!P0 IMAD.MOV R7, RZ, RZ, -R7 ;  /* 0x000000ffff078224 */ /* 0x000fe200078e0a07 */
[----:B----4-:R-:W-:-:S04]  /*5660*/  ISETP.GE.AND P1, PT, R24, RZ, PT ;  /* 0x000000ff1800720c */ /* 0x010fc80003f26270 */
[----:B------:R-:W-:Y:S04]  /*5670*/  STL [R1+0xc74], R7 ;  /* 0x000c740701007387 */ /* 0x000fe80000100800 */
[----:B------:R-:W2:Y:S01]  /*5680*/  LDL.LU R23, [R1+0x8c] ;  /* 0x00008c0001177983 */ /* 0x000ea20000300800 */
[----:B------:R-:W-:-:S03]  /*5690*/  ISETP.GE.AND P3, PT, R25, RZ, PT ;  /* 0x000000ff1900720c */ /* 0x000fc60003f66270 */
[----:B------:R-:W3:Y:S04]  /*56a0*/  LDL.LU R24, [R1+0x88] ;  /* 0x0000880001187983 */ /* 0x000ee80000300800 */
[----:B------:R-:W4:Y:S04]  /*56b0*/  LDL.LU R25, [R1+0x84] ;  /* 0x0000840001197983 */ /* 0x000f280000300800 */
[----:B------:R-:W0:Y:S01]  /*56c0*/  S2R R22, SR_TID.X ;  /* 0x0000000000167919 */ /* 0x000e220000002100 */
[----:B-----5:R-:W-:Y:S01]  /*56d0*/  ISETP.GE.AND P5, PT, R26, RZ, PT ;  /* 0x000000ff1a00720c */ /* 0x020fe20003fa6270 */
[----:B------:R-:W-:Y:S01]  /*56e0*/  @!P4 IMAD.MOV R6, RZ, RZ, -R6 ;  /* 0x000000ffff06c224 */ /* 0x000fe200078e0a06 */
[----:B------:R-:W-:Y:S01]  /*56f0*/  ISETP.GE.AND P2, PT, R29, RZ, PT ;  /* 0x000000ff1d00720c */ /* 0x000fe20003f46270 */
[----:B------:R-:W5:Y:S01]  /*5700*/  LDL.LU R26, [R1+0x80] ;  /* 0x00008000011a7983 */ /* 0x000f620000300800 */
[----:B------:R-:W-:Y:S01]  /*5710*/  ISETP.GE.AND P0, PT, R27, RZ, PT ;  /* 0x000000ff1b00720c */ /* 0x000fe20003f06270 */
[----:B------:R-:W-:-:S02]  /*5720*/  IMAD.MOV.U32 R27, RZ, RZ, R5 ;  /* 0x000000ffff1b7224 */ /* 0x000fc400078e0005 */
[----:B------:R-:W5:Y:S01]  /*5730*/  LDL.LU R29, [R1+0x7c] ;  /* 0x00007c00011d7983 */ /* 0x000f620000300800 */
[----:B0-----:R-:W-:Y:S02]  /*5740*/  LOP3.LUT R22, R22, 0x3f, RZ, 0xc0, !PT ;  /* 0x0000003f16167812 */ /* 0x001fe400078ec0ff */
[----:B------:R-:W-:-:S03]  /*5750*/  ISETP.GE.AND P4, PT, R21, RZ, PT ;  /* 0x000000ff1500720c */ /* 0x000fc60003f86270 */
[----:B------:R-:W-:Y:S02]  /*5760*/  IMAD R5, R22, c[0x0][0x18c], RZ ;  /* 0x0000630016057a24 */ /* 0x000fe400078e02ff */
[----:B------:R-:W-:-:S03]  /*5770*/  @!P1 IMAD.MOV R27, RZ, RZ, -R27 ;  /* 0x000000ffff1b9224 */ /* 0x000fc600078e0a1b */
[----:B------:R-:W-:Y:S01]  /*5780*/  LEA R5, P6, R5, c[0x0][0x168], 0x1 ;  /* 0x00005a0005057a11 */ /* 0x000fe200078c08ff */
[----:B------:R-:W-:Y:S01]  /*5790*/  @!P3 IMAD.MOV R4, RZ, RZ, -R4 ;  /* 0x000000ffff04b224 */ /* 0x000fe200078e0a04 */
[----:B------:R-:W-:Y:S01]  /*57a0*/  STL [R1+0xc78], R6 ;  /* 0x000c780601007387 */ /* 0x000fe20000100800 */
[----:B------:R-:W-:Y:S02]  /*57b0*/  @!P5 IMAD.MOV R3, RZ, RZ, -R3 ;  /* 0x000000ffff03d224 */ /* 0x000fe400078e0a03 */
[----:B------:R-:W-:Y:S01]  /*57c0*/  @!P2 IMAD.MOV R2, RZ, RZ, -R2 ;  /* 0x000000ffff02a224 */ /* 0x000fe200078e0a02 */
[----:B------:R-:W-:Y:S01]  /*57d0*/  STL [R1+0xc7c], R27 ;  /* 0x000c7c1b01007387 */ /* 0x000fe20000100800 */
[----:B------:R-:W-:Y:S01]  /*57e0*/  @!P0 IMAD.MOV R28, RZ, RZ, -R28 ;  /* 0x000000ffff1c8224 */ /* 0x000fe200078e0a1c */
[----:B------:R-:W-:Y:S01]  /*57f0*/  ISETP.NE.AND P1, PT, RZ, c[0x0][0x17c], PT ;  /* 0x00005f00ff007a0c */ /* 0x000fe20003f25270 */
[----:B------:R-:W-:Y:S01]  /*5800*/  @!P4 IMAD.MOV R0, RZ, RZ, -R0 ;  /* 0x000000ffff00c224 */ /* 0x000fe200078e0a00 */
[----:B------:R0:W-:Y:S04]  /*5810*/  STL [R1+0xba4], R5 ;  /* 0x000ba40501007387 */ /* 0x0001e80000100800 */
[----:B------:R-:W-:Y:S04]  /*5820*/  STL [R1+0xc80], R4 ;  /* 0x000c800401007387 */ /* 0x000fe80000100800 */
[----:B------:R2:W-:Y:S01]  /*5830*/  STL [R1+0xc84], R3 ;  /* 0x000c840301007387 */ /* 0x0005e20000100800 */
[----:B0-----:R-:W-:-:S03]  /*5840*/  LOP3.LUT R5, RZ, c[0x0][0x17c], RZ, 0x33, !PT ;  /* 0x00005f00ff057a12 */ /* 0x001fc600078e33ff */
[----:B------:R3:W-:Y:S04]  /*5850*/  STL [R1+0xc88], R2 ;  /* 0x000c880201007387 */ /* 0x0007e80000100800 */
[----:B------:R-:W-:Y:S04]  /*5860*/  STL [R1+0xc8c], R28 ;  /* 0x000c8c1c01007387 */ /* 0x000fe80000100800 */
[----:B------:R4:W-:Y:S01]  /*5870*/  STL [R1+0xc90], R0 ;  /* 0x000c900001007387 */ /* 0x0009e20000100800 */
[C---:B--2---:R-:W-:Y:S02]  /*5880*/  SEL R3, R5.reuse, R23, !P1 ;  /* 0x0000001705037207 */ /* 0x044fe40004800000 */
[----:B---3--:R-:W-:-:S03]  /*5890*/  SEL R2, R5, R24, !P1 ;  /* 0x0000001805027207 */ /* 0x008fc60004800000 */
[----:B------:R-:W-:Y:S01]  /*58a0*/  STL [R1+0xb4], R3 ;  /* 0x0000b40301007387 */ /* 0x000fe20000100800 */
[----:B----4-:R-:W-:-:S03]  /*58b0*/  SEL R0, R5, R25, !P1 ;  /* 0x0000001905007207 */ /* 0x010fc60004800000 */
[----:B------:R-:W-:Y:S04]  /*58c0*/  STL [R1+0xb0], R2 ;  /* 0x0000b00201007387 */ /* 0x000fe80000100800 */
[----:B------:R0:W-:Y:S04]  /*58d0*/  STL [R1+0xac], R0 ;  /* 0x0000ac0001007387 */ /* 0x0001e80000100800 */
[----:B0-----:R-:W2:Y:S01]  /*58e0*/  LDL.LU R0, [R1+0x6c] ;  /* 0x00006c0001007983 */ /* 0x001ea20000300800 */
[C---:B-----5:R-:W-:Y:S02]  /*58f0*/  SEL R3, R5.reuse, R26, !P1 ;  /* 0x0000001a05037207 */ /* 0x060fe40004800000 */
[----:B------:R-:W-:-:S03]  /*5900*/  SEL R2, R5, R29, !P1 ;  /* 0x0000001d05027207 */ /* 0x000fc60004800000 */
[----:B------:R-:W-:Y:S04]  /*5910*/  STL [R1+0xa8], R3 ;  /* 0x0000a80301007387 */ /* 0x000fe80000100800 */
[----:B--2---:R0:W-:Y:S04]  /*5920*/  STL [R1+0xc94], R0 ;  /* 0x000c940001007387 */ /* 0x0041e80000100800 */
[----:B------:R-:W-:Y:S04]  /*5930*/  STL [R1+0xa4], R2 ;  /* 0x0000a40201007387 */ /* 0x000fe80000100800 */
[----:B0-----:R-:W2:Y:S04]  /*5940*/  LDL.LU R0, [R1+0x70] ;  /* 0x0000700001007983 */ /* 0x001ea80000300800 */
[----:B--2---:R0:W-:Y:S04]  /*5950*/  STL [R1+0xc98], R0 ;  /* 0x000c980001007387 */ /* 0x0041e80000100800 */
[----:B0-----:R-:W2:Y:S04]  /*5960*/  LDL.LU R0, [R1+0x74] ;  /* 0x0000740001007983 */ /* 0x001ea80000300800 */
[----:B--2---:R0:W-:Y:S04]  /*5970*/  STL [R1+0xc9c], R0 ;  /* 0x000c9c0001007387 */ /* 0x0041e80000100800 */
[----:B0-----:R-:W2:Y:S04]  /*5980*/  LDL.LU R0, [R1+0x78] ;  /* 0x0000780001007983 */ /* 0x001ea80000300800 */
[----:B------:R-:W3:Y:S04]  /*5990*/  LDL.LU R28, [R1+0x68] ;  /* 0x00006800011c7983 */ /* 0x000ee80000300800 */
[----:B------:R-:W4:Y:S04]  /*59a0*/  LDL.LU R2, [R1+0x64] ;  /* 0x0000640001027983 */ /* 0x000f280000300800 */
[----:B------:R-:W5:Y:S04]  /*59b0*/  LDL.LU R3, [R1+0x60] ;  /* 0x0000600001037983 */ /* 0x000f680000300800 */
[----:B------:R-:W3:Y:S04]  /*59c0*/  LDL.LU R4, [R1+0x5c] ;  /* 0x00005c0001047983 */ /* 0x000ee80000300800 */
        /* <DEDUP_REMOVED lines=22> */
[----:B------:R-:W3:Y:S01]  /*5b30*/  LDL.LU R29, [R1] ;  /* 0x00000000011d7983 */ /* 0x000ee20000300800 */
[----:B--2---:R-:W-:-:S05]  /*5b40*/  SEL R0, R5, R0, !P1 ;  /* 0x0000000005007207 */ /* 0x004fca0004800000 */
[----:B------:R0:W-:Y:S04]  /*5b50*/  STL [R1+0xa0], R0 ;  /* 0x0000a00001007387 */ /* 0x0001e80000100800 */
[----:B0-----:R-:W2:Y:S02]  /*5b60*/  LDL.LU R0, [R1+0xc9c] ;  /* 0x000c9c0001007983 */ /* 0x001ea40000300800 */
[----:B--2---:R-:W-:-:S05]  /*5b70*/  SEL R0, R5, R0, !P1 ;  /* 0x0000000005007207 */ /* 0x004fca0004800000 */
[----:B------:R0:W-:Y:S04]  /*5b80*/  STL [R1+0x9c], R0 ;  /* 0x00009c0001007387 */ /* 0x0001e80000100800 */
[----:B0-----:R-:W2:Y:S02]  /*5b90*/  LDL.LU R0, [R1+0xc98] ;  /* 0x000c980001007983 */ /* 0x001ea40000300800 */
[----:B--2---:R-:W-:-:S05]  /*5ba0*/  SEL R0, R5, R0, !P1 ;  /* 0x0000000005007207 */ /* 0x004fca0004800000 */
[----:B------:R0:W-:Y:S04]  /*5bb0*/  STL [R1+0x98], R0 ;  /* 0x0000980001007387 */ /* 0x0001e80000100800 */
[----:B0-----:R-:W2:Y:S01]  /*5bc0*/  LDL.LU R0, [R1+0xc94] ;  /* 0x000c940001007983 */ /* 0x001ea20000300800 */
[C---:B---3--:R-:W-:Y:S02]  /*5bd0*/  SEL R28, R5.reuse, R28, !P1 ;  /* 0x0000001c051c7207 */ /* 0x048fe40004800000 */
[C---:B----4-:R-:W-:Y:S02]  /*5be0*/  SEL R2, R5.reuse, R2, !P1 ;  /* 0x0000000205027207 */ /* 0x050fe40004800000 */
[C---:B-----5:R-:W-:Y:S02]  /*5bf0*/  SEL R3, R5.reuse, R3, !P1 ;  /* 0x0000000305037207 */ /* 0x060fe40004800000 */
[----:B------:R-:W-:-:S02]  /*5c00*/  SEL R4, R5, R4, !P1 ;  /* 0x0000000405047207 */ /* 0x000fc40004800000 */
[C---:B------:R-:W-:Y:S02]  /*5c10*/  SEL R27, R5.reuse, R27, !P1 ;  /* 0x0000001b051b7207 */ /* 0x040fe40004800000 */
[C---:B------:R-:W-:Y:S02]  /*5c20*/  SEL R6, R5.reuse, R6, !P1 ;  /* 0x0000000605067207 */ /* 0x040fe40004800000 */
[C---:B------:R-:W-:Y:S02]  /*5c30*/  SEL R7, R5.reuse, R7, !P1 ;  /* 0x0000000705077207 */ /* 0x040fe40004800000 */
[C---:B------:R-:W-:Y:S02]  /*5c40*/  SEL R8, R5.reuse, R8, !P1 ;  /* 0x0000000805087207 */ /* 0x040fe40004800000 */
[C---:B------:R-:W-:Y:S02]  /*5c50*/  SEL R9, R5.reuse, R9, !P1 ;  /* 0x0000000905097207 */ /* 0x040fe40004800000 */
        /* <DEDUP_REMOVED lines=18> */
[----:B--2---:R-:W-:-:S05]  /*5d80*/  SEL R0, R5, R0, !P1 ;  /* 0x0000000005007207 */ /* 0x004fca0004800000 */
[----:B------:R0:W-:Y:S04]  /*5d90*/  STL [R1+0x7c], R0 ;  /* 0x00007c0001007387 */ /* 0x0001e80000100800 */
[----:B0-----:R-:W2:Y:S04]  /*5da0*/  LDL.LU R0, [R1+0xc90] ;  /* 0x000c900001007983 */ /* 0x001ea80000300800 */
[----:B------:R0:W-:Y:S04]  /*5db0*/  STL [R1+0x8c], R28 ;  /* 0x00008c1c01007387 */ /* 0x0001e80000100800 */
[----:B0-----:R-:W3:Y:S04]  /*5dc0*/  LDL.LU R28, [R1+0xc8c] ;  /* 0x000c8c00011c7983 */ /* 0x001ee80000300800 */
[----:B------:R0:W-:Y:S04]  /*5dd0*/  STL [R1+0x94], R2 ;  /* 0x0000940201007387 */ /* 0x0001e80000100800 */
[----:B0-----:R-:W4:Y:S04]  /*5de0*/  LDL.LU R2, [R1+0xc88] ;  /* 0x000c880001027983 */ /* 0x001f280000300800 */
[----:B------:R0:W-:Y:S04]  /*5df0*/  STL [R1+0x88], R3 ;  /* 0x0000880301007387 */ /* 0x0001e80000100800 */
[----:B0-----:R-:W5:Y:S04]  /*5e00*/  LDL.LU R3, [R1+0xc84] ;  /* 0x000c840001037983 */ /* 0x001f680000300800 */
[----:B------:R0:W-:Y:S04]  /*5e10*/  STL [R1+0x84], R4 ;  /* 0x0000840401007387 */ /* 0x0001e80000100800 */
[----:B0-----:R-:W2:Y:S04]  /*5e20*/  LDL.LU R4, [R1+0xc80] ;  /* 0x000c800001047983 */ /* 0x001ea80000300800 */
        /* <DEDUP_REMOVED lines=45> */
[----:B0-----:R-:W2:Y:S02]  /*6100*/  LDL.LU R29, [R1+0xc24] ;  /* 0x000c2400011d7983 */ /* 0x001ea40000300800 */
[----:B--2---:R-:W-:-:S02]  /*6110*/  SEL R29, R5, R29, !P1 ;  /* 0x0000001d051d7207 */ /* 0x004fc40004800000 */
[----:B------:R-:W-:Y:S02]  /*6120*/  SEL R5, R5, R26, !P1 ;  /* 0x0000001a05057207 */ /* 0x000fe40004800000 */
[----:B------:R-:W-:Y:S01]  /*6130*/  LOP3.LUT R26, RZ, c[0x0][0x17c], RZ, 0x33, !PT ;  /* 0x00005f00ff1a7a12 */ /* 0x000fe200078e33ff */
[----:B------:R-:W-:Y:S03]  /*6140*/  STL [R1+0x10], R29 ;  /* 0x0000101d01007387 */ /* 0x000fe60000100800 */
[C---:B------:R-:W-:Y:S01]  /*6150*/  SEL R25, R26.reuse, R25, !P1 ;  /* 0x000000191a197207 */ /* 0x040fe20004800000 */
[----:B------:R0:W-:Y:S02]  /*6160*/  STL [R1+0xc], R5 ;  /* 0x00000c0501007387 */ /* 0x0001e40000100800 */
[C---:B0-----:R-:W-:Y:S02]  /*6170*/  SEL R5, R26.reuse, R24, !P1 ;  /* 0x000000181a057207 */ /* 0x041fe40004800000 */
[----:B------:R-:W2:Y:S04]  /*6180*/  LDL.LU R24, [R1+0xac] ;  /* 0x0000ac0001187983 */ /* 0x000ea80000300800 */
[----:B------:R0:W-:Y:S01]  /*6190*/  STL [R1+0x8], R25 ;  /* 0x0000081901007387 */ /* 0x0001e20000100800 */
[----:B------:R-:W-:-:S03]  /*61a0*/  SEL R29, R26, R22, !P1 ;  /* 0x000000161a1d7207 */ /* 0x000fc60004800000 */
[----:B0-----:R-:W2:Y:S04]  /*61b0*/  LDL.LU R25, [R1+0xa8] ;  /* 0x0000a80001197983 */ /* 0x001ea80000300800 */
[----:B------:R0:W-:Y:S02]  /*61c0*/  STL [R1+0x4], R5 ;  /* 0x0000040501007387 */ /* 0x0001e40000100800 */
[C---:B0-----:R-:W-:Y:S02]  /*61d0*/  SEL R5, R26.reuse, R23, !P1 ;  /* 0x000000171a057207 */ /* 0x041fe40004800000 */
[----:B------:R-:W-:Y:S01]  /*61e0*/  SEL R26, R26, R21, !P1 ;  /* 0x000000151a1a7207 */ /* 0x000fe20004800000 */
[----:B------:R-:W2:Y:S01]  /*61f0*/  LDL.LU R23, [R1+0xb0] ;  /* 0x0000b00001177983 */ /* 0x000ea20000300800 */
[----:B------:R-:W-:-:S03]  /*6200*/  LOP3.LUT R21, RZ, c[0x0][0x17c], RZ, 0x33, !PT ;  /* 0x00005f00ff157a12 */ /* 0x000fc600078e33ff */
[----:B------:R0:W-:Y:S01]  /*6210*/  STL [R1+0xba8], R5 ;  /* 0x000ba80501007387 */ /* 0x0001e20000100800 */
[C---:B------:R-:W-:Y:S02]  /*6220*/  SEL R20, R21.reuse, R20, !P1 ;  /* 0x0000001415147207 */ /* 0x040fe40004800000 */
[C---:B------:R-:W-:Y:S02]  /*6230*/  SEL R19, R21.reuse, R19, !P1 ;  /* 0x0000001315137207 */ /* 0x040fe40004800000 */
[C---:B------:R-:W-:Y:S01]  /*6240*/  SEL R18, R21.reuse, R18, !P1 ;  /* 0x0000001215127207 */ /* 0x040fe20004800000 */
[----:B0-----:R-:W2:Y:S04]  /*6250*/  LDL.LU R5, [R1+0x7c] ;  /* 0x00007c0001057983 */ /* 0x001ea80000300800 */
[----:B------:R-:W2:Y:S04]  /*6260*/  LDL.LU R22, [R1+0xb4] ;  /* 0x0000b40001167983 */ /* 0x000ea80000300800 */
[----:B------:R0:W-:Y:S01]  /*6270*/  STL [R1+0xbac], R29 ;  /* 0x000bac1d01007387 */ /* 0x0001e20000100800 */
[----:B------:R-:W-:-:S03]  /*6280*/  SEL R17, R21, R17, !P1 ;  /* 0x0000001115117207 */ /* 0x000fc60004800000 */
        /* <DEDUP_REMOVED lines=10> */
[----:B0-----:R-:W2:Y:S01]  /*6330*/  LDL.LU R17, [R1+0xbc] ;  /* 0x0000bc0001117983 */ /* 0x001ea20000300800 */
[----:B------:R-:W-:-:S05]  /*6340*/  SEL R16, R21, R16, !P1 ;  /* 0x0000001015107207 */ /* 0x000fca0004800000 */
[----:B------:R0:W-:Y:S04]  /*6350*/  STL [R1+0xbc4], R16 ;  /* 0x000bc41001007387 */ /* 0x0001e80000100800 */
[----:B0-----:R-:W0:Y:S01]  /*6360*/  S2R R16, SR_TID.X ;  /* 0x0000000000107919 */ /* 0x001e220000002100 */
[C---:B------:R-:W-:Y:S02]  /*6370*/  SEL R15, R21.reuse, R15, !P1 ;  /* 0x0000000f150f7207 */ /* 0x040fe40004800000 */
[C---:B------:R-:W-:Y:S02]  /*6380*/  SEL R14, R21.reuse, R14, !P1 ;  /* 0x0000000e150e7207 */ /* 0x040fe40004800000 */
[C---:B------:R-:W-:Y:S02]  /*6390*/  SEL R13, R21.reuse, R13, !P1 ;  /* 0x0000000d150d7207 */ /* 0x040fe40004800000 */
[C---:B------:R-:W-:Y:S01]  /*63a0*/  SEL R12, R21.reuse, R12, !P1 ;  /* 0x0000000c150c7207 */ /* 0x040fe20004800000 */
[----:B------:R-:W-:Y:S01]  /*63b0*/  STL [R1+0xbc8], R15 ;  /* 0x000bc80f01007387 */ /* 0x000fe20000100800 */
[----:B------:R-:W-:-:S02]  /*63c0*/  SEL R11, R21, R11, !P1 ;  /* 0x0000000b150b7207 */ /* 0x000fc40004800000 */
[C---:B------:R-:W-:Y:S01]  /*63d0*/  SEL R10, R21.reuse, R10, !P1 ;  /* 0x0000000a150a7207 */ /* 0x040fe20004800000 */
[----:B------:R-:W-:Y:S01]  /*63e0*/  STL [R1+0xbcc], R14 ;  /* 0x000bcc0e01007387 */ /* 0x000fe20000100800 */
[C---:B------:R-:W-:Y:S02]  /*63f0*/  SEL R9, R21.reuse, R9, !P1 ;  /* 0x0000000915097207 */ /* 0x040fe40004800000 */
[C---:B------:R-:W-:Y:S01]  /*6400*/  SEL R8, R21.reuse, R8, !P1 ;  /* 0x0000000815087207 */ /* 0x040fe20004800000 */
[----:B------:R-:W-:Y:S01]  /*6410*/  STL [R1+0xbd0], R13 ;  /* 0x000bd00d01007387 */ /* 0x000fe20000100800 */
[C---:B------:R-:W-:Y:S02]  /*6420*/  SEL R7, R21.reuse, R7, !P1 ;  /* 0x0000000715077207 */ /* 0x040fe40004800000 */
[----:B------:R-:W-:Y:S01]  /*6430*/  SEL R6, R21, R6, !P1 ;  /* 0x0000000615067207 */ /* 0x000fe20004800000 */
[----:B------:R-:W-:Y:S01]  /*6440*/  STL [R1+0xbd4], R12 ;  /* 0x000bd40c01007387 */ /* 0x000fe20000100800 */
[----:B0-----:R-:W-:-:S03]  /*6450*/  LOP3.LUT R16, R16, 0x3f, RZ, 0xc0, !PT ;  /* 0x0000003f10107812 */ /* 0x001fc600078ec0ff */
[----:B------:R-:W-:Y:S01]  /*6460*/  STL [R1+0xbd8], R11 ;  /* 0x000bd80b01007387 */ /* 0x000fe20000100800 */
[C---:B------:R-:W-:Y:S02]  /*6470*/  SEL R27, R21.reuse, R27, !P1 ;  /* 0x0000001b151b7207 */ /* 0x040fe40004800000 */
[C---:B------:R-:W-:Y:S01]  /*6480*/  SEL R4, R21.reuse, R4, !P1 ;  /* 0x0000000415047207 */ /* 0x040fe20004800000 */
[----:B------:R-:W-:Y:S01]  /*6490*/  STL [R1+0xbdc], R10 ;  /* 0x000bdc0a01007387 */ /* 0x000fe20000100800 */
[----:B------:R-:W-:Y:S01]  /*64a0*/  IMAD R16, R16, c[0x0][0x18c], RZ ;  /* 0x0000630010107a24 */ /* 0x000fe200078e02ff */
[C---:B-----5:R-:W-:Y:S02]  /*64b0*/  SEL R3, R21.reuse, R3, !P1 ;  /* 0x0000000315037207 */ /* 0x060fe40004800000 */
[----:B------:R-:W-:Y:S01]  /*64c0*/  STL [R1+0xbe0], R9 ;  /* 0x000be00901007387 */ /* 0x000fe20000100800 */
[----:B----4-:R-:W-:-:S03]  /*64d0*/  SEL R2, R21, R2, !P1 ;  /* 0x0000000215027207 */ /* 0x010fc60004800000 */
[----:B------:R-:W-:Y:S01]  /*64e0*/  STL [R1+0xbe4], R8 ;  /* 0x000be40801007387 */ /* 0x000fe20000100800 */
[----:B---3--:R-:W-:-:S03]  /*64f0*/  SEL R28, R21, R28, !P1 ;  /* 0x0000001c151c7207 */ /* 0x008fc60004800000 */
[----:B------:R-:W-:Y:S01]  /*6500*/  STL [R1+0xbe8], R7 ;  /* 0x000be80701007387 */ /* 0x000fe20000100800 */
[----:B------:R-:W-:-:S03]  /*6510*/  SEL R21, R21, R0, !P1 ;  /* 0x0000000015157207 */ /* 0x000fc60004800000 */
[----:B------:R-:W-:Y:S01]  /*6520*/  STL [R1+0xbec], R6 ;  /* 0x000bec0601007387 */ /* 0x000fe20000100800 */
[----:B------:R-:W-:-:S03]  /*6530*/  LEA.HI.X.SX32 R0, R16, c[0x0][0x16c], 0x1, P6 ;  /* 0x00005b0010007a11 */ /* 0x000fc600030f0eff */
[----:B------:R-:W-:Y:S04]  /*6540*/  STL [R1+0xbf0], R27 ;  /* 0x000bf01b01007387 */ /* 0x000fe80000100800 */
[----:B------:R-:W-:Y:S04]  /*6550*/  STL [R1+0xbf4], R4 ;  /* 0x000bf40401007387 */ /* 0x000fe80000100800 */
[----:B------:R0:W-:Y:S04]  /*6560*/  STL [R1+0xbf8], R3 ;  /* 0x000bf80301007387 */ /* 0x0001e80000100800 */
[----:B------:R-:W-:Y:S04]  /*6570*/  STL [R1+0xbfc], R2 ;  /* 0x000bfc0201007387 */ /* 0x000fe80000100800 */
[----:B------:R-:W-:Y:S04]  /*6580*/  STL [R1+0xc00], R28 ;  /* 0x000c001c01007387 */ /* 0x000fe80000100800 */
[----:B------:R-:W-:Y:S04]  /*6590*/  STL [R1+0xc04], R21 ;  /* 0x000c041501007387 */ /* 0x000fe80000100800 */
[----:B------:R1:W-:Y:S01]  /*65a0*/  STL [R1+0xc08], R0 ;  /* 0x000c080001007387 */ /* 0x0003e20000100800 */
[----:B--2---:R-:W-:-:S02]  /*65b0*/  IMAD R24, R24, c[0x0][0x190], RZ ;  /* 0x0000640018187a24 */ /* 0x004fc400078e02ff */
[----:B------:R-:W-:Y:S02]  /*65c0*/  IMAD R25, R25, c[0x0][0x190], RZ ;  /* 0x0000640019197a24 */ /* 0x000fe400078e02ff */
[----:B------:R-:W-:Y:S02]  /*65d0*/  IMAD R23, R23, c[0x0][0x190], RZ ;  /* 0x0000640017177a24 */ /* 0x000fe400078e02ff */
[----:B------:R-:W-:Y:S02]  /*65e0*/  IMAD R22, R22, c[0x0][0x190], RZ ;  /* 0x0000640016167a24 */ /* 0x000fe400078e02ff */
[----:B0-----:R-:W-:Y:S02]  /*65f0*/  IMAD R3, R26, c[0x0][0x190], RZ ;  /* 0x000064001a037a24 */ /* 0x001fe400078e02ff */
[----:B-1----:R-:W-:Y:S02]  /*6600*/  IMAD R0, R18, c[0x0][0x184], RZ ;  /* 0x0000610012007a24 */ /* 0x002fe400078e02ff */
[----:B------:R-:W-:-:S05]  /*6610*/  IMAD R2, R17, c[0x0][0x184], RZ ;  /* 0x0000610011027a24 */ /* 0x000fca00078e02ff */
[----:B------:R0:W-:Y:S04]  /*6620*/  STL [R1+0xbc], R2 ;  /* 0x0000bc0201007387 */ /* 0x0001e80000100800 */
[----:B------:R-:W-:Y:S04]  /*6630*/  STL [R1+0xc0c], R22 ;  /* 0x000c0c1601007387 */ /* 0x000fe80000100800 */
[----:B------:R1:W-:Y:S01]  /*6640*/  STL [R1+0xb8], R0 ;  /* 0x0000b80001007387 */ /* 0x0003e20000100800 */
[----:B0-----:R-:W-:-:S03]  /*6650*/  IMAD R2, R19, c[0x0][0x190], RZ ;  /* 0x0000640013027a24 */ /* 0x001fc600078e02ff */
[----:B------:R-:W-:Y:S04]  /*6660*/  STL [R1+0xc10], R23 ;  /* 0x000c101701007387 */ /* 0x000fe80000100800 */
[----:B------:R-:W-:Y:S01]  /*6670*/  STL [R1+0xc14], R24 ;  /* 0x000c141801007387 */ /* 0x000fe20000100800 */
[----:B-1----:R-:W-:-:S03]  /*6680*/  IMAD R0, R20, c[0x0][0x190], RZ ;  /* 0x0000640014007a24 */ /* 0x002fc600078e02ff */
[----:B------:R0:W-:Y:S04]  /*6690*/  STL [R1+0xc18], R25 ;  /* 0x000c181901007387 */ /* 0x0001e80000100800 */
[----:B------:R1:W-:Y:S04]  /*66a0*/  STL [R1+0x2c], R2 ;  /* 0x00002c0201007387 */ /* 0x0003e80000100800 */
[----:B------:R2:W-:Y:S04]  /*66b0*/  STL [R1+0x44], R0 ;  /* 0x0000440001007387 */ /* 0x0005e80000100800 */
[----:B------:R-:W-:Y:S04]  /*66c0*/  STL [R1+0x54], R3 ;  /* 0x0000540301007387 */ /* 0x000fe80000100800 */
[----:B0-----:R-:W3:Y:S01]  /*66d0*/  LDL.LU R25, [R1+0x88] ;  /* 0x0000880001197983 */ /* 0x001ee20000300800 */
[----:B-1----:R-:W-:-:S02]  /*66e0*/  IMAD R2, R29, c[0x0][0x190], RZ ;  /* 0x000064001d027a24 */ /* 0x002fc400078e02ff */
[----:B--2---:R-:W-:-:S03]  /*66f0*/  IMAD R0, R5, c[0x0][0x190], RZ ;  /* 0x0000640005007a24 */ /* 0x004fc600078e02ff */
[----:B------:R-:W-:Y:S04]  /*6700*/  STL [R1+0x6c], R2 ;  /* 0x00006c0201007387 */ /* 0x000fe80000100800 */
[----:B---3--:R0:W-:Y:S04]  /*6710*/  STL [R1+0xc1c], R25 ;  /* 0x000c1c1901007387 */ /* 0x0081e80000100800 */
[----:B------:R-:W-:Y:S04]  /*6720*/  STL [R1+0x7c], R0 ;  /* 0x00007c0001007387 */ /* 0x000fe80000100800 */
        /* <DEDUP_REMOVED lines=30> */
[----:B------:R-:W3:Y:S01]  /*6910*/  LDL.LU R5, [R1+0x4] ;  /* 0x0000040001057983 */ /* 0x000ee20000300800 */
[----:B--2---:R-:W-:-:S05]  /*6920*/  IMAD R25, R25, c[0x0][0x190], RZ ;  /* 0x0000640019197a24 */ /* 0x004fca00078e02ff */
[----:B------:R0:W-:Y:S04]  /*6930*/  STL [R1+0x8c], R25 ;  /* 0x00008c1901007387 */ /* 0x0001e80000100800 */
[----:B0-----:R-:W2:Y:S02]  /*6940*/  LDL.LU R25, [R1+0xc20] ;  /* 0x000c200001197983 */ /* 0x001ea40000300800 */
[----:B--2---:R-:W-:-:S05]  /*6950*/  IMAD R25, R25, c[0x0][0x190], RZ ;  /* 0x0000640019197a24 */ /* 0x004fca00078e02ff */
[----:B------:R0:W-:Y:S04]  /*6960*/  STL [R1+0x90], R25 ;  /* 0x0000901901007387 */ /* 0x0001e80000100800 */
[----:B0-----:R-:W2:Y:S01]  /*6970*/  LDL.LU R25, [R1+0xc1c] ;  /* 0x000c1c0001197983 */ /* 0x001ea20000300800 */
[----:B---3--:R-:W-:Y:S02]  /*6980*/  IMAD R24, R24, c[0x0][0x190], RZ ;  /* 0x0000640018187a24 */ /* 0x008fe400078e02ff */
[----:B----4-:R-:W-:Y:S02]  /*6990*/  IMAD R23, R23, c[0x0][0x190], RZ ;  /* 0x0000640017177a24 */ /* 0x010fe400078e02ff */
[----:B-----5:R-:W-:Y:S02]  /*69a0*/  IMAD R22, R22, c[0x0][0x190], RZ ;  /* 0x0000640016167a24 */ /* 0x020fe400078e02ff */
[----:B------:R-:W-:-:S02]  /*69b0*/  IMAD R0, R0, c[0x0][0x190], RZ ;  /* 0x0000640000007a24 */ /* 0x000fc400078e02ff */
[----:B------:R-:W-:Y:S02]  /*69c0*/  IMAD R21, R21, c[0x0][0x190], RZ ;  /* 0x0000640015157a24 */ /* 0x000fe400078e02ff */
[----:B------:R-:W-:Y:S02]  /*69d0*/  IMAD R28, R28, c[0x0][0x190], RZ ;  /* 0x000064001c1c7a24 */ /* 0x000fe400078e02ff */
[----:B------:R-:W-:Y:S02]  /*69e0*/  IMAD R2, R2, c[0x0][0x190], RZ ;  /* 0x0000640002027a24 */ /* 0x000fe400078e02ff */
[----:B------:R-:W-:Y:S02]  /*69f0*/  IMAD R3, R3, c[0x0][0x190], RZ ;  /* 0x0000640003037a24 */ /* 0x000fe400078e02ff */
[----:B------:R-:W-:Y:S02]  /*6a00*/  IMAD R4, R4, c[0x0][0x190], RZ ;  /* 0x0000640004047a24 */ /* 0x000fe400078e02ff */
        /* <DEDUP_REMOVED lines=19> */
[----:B--2---:R-:W-:-:S05]  /*6b40*/  IMAD R25, R25, c[0x0][0x190], RZ ;  /* 0x0000640019197a24 */ /* 0x004fca00078e02ff */
        /* <DEDUP_REMOVED lines=58> */
[----:B--2---:R-:W-:-:S02]  /*6ef0*/  IMAD R10, R10, c[0x0][0x190], RZ ;  /* 0x000064000a0a7a24 */ /* 0x004fc400078e02ff */
[----:B---3--:R-:W-:Y:S02]  /*6f00*/  IMAD R11, R11, c[0x0][0x190], RZ ;  /* 0x000064000b0b7a24 */ /* 0x008fe400078e02ff */
[----:B----4-:R-:W-:Y:S02]  /*6f10*/  IMAD R12, R12, c[0x0][0x190], RZ ;  /* 0x000064000c0c7a24 */ /* 0x010fe400078e02ff */
[----:B-----5:R-:W-:Y:S02]  /*6f20*/  IMAD R13, R13, c[0x0][0x190], RZ ;  /* 0x000064000d0d7a24 */ /* 0x020fe400078e02ff */
        /* <DEDUP_REMOVED lines=9> */
[----:B------:R-:W-:-:S05]  /*6fc0*/  IMAD R5, R5, c[0x0][0x190], RZ ;  /* 0x0000640005057a24 */ /* 0x000fca00078e02ff */
[----:B------:R0:W-:Y:S04]  /*6fd0*/  STL [R1], R5 ;  /* 0x0000000501007387 */ /* 0x0001e80000100800 */
[----:B0-----:R-:W2:Y:S04]  /*6fe0*/  LDL.LU R5, [R1+0xba4] ;  /* 0x000ba40001057983 */ /* 0x001ea80000300800 */
[----:B------:R0:W-:Y:S04]  /*6ff0*/  STL [R1+0xb64], R29 ;  /* 0x000b641d01007387 */ /* 0x0001e80000100800 */
[----:B0-----:R-:W3:Y:S04]  /*7000*/  LDL.LU R29, [R1+0x78] ;  /* 0x00007800011d7983 */ /* 0x001ee80000300800 */
[----:B------:R-:W-:Y:S04]  /*7010*/  STL [R1+0xb60], R26 ;  /* 0x000b601a01007387 */ /* 0x000fe80000100800 */
[----:B------:R0:W-:Y:S04]  /*7020*/  STL [R1+0xb5c], R20 ;  /* 0x000b5c1401007387 */ /* 0x0001e80000100800 */
[----:B0-----:R-:W4:Y:S04]  /*7030*/  LDL.LU R20, [R1+0x80] ;  /* 0x0000800001147983 */ /* 0x001f280000300800 */
[----:B------:R-:W-:Y:S04]  /*7040*/  STL [R1+0xb58], R19 ;  /* 0x000b581301007387 */ /* 0x000fe80000100800 */
[----:B------:R0:W-:Y:S04]  /*7050*/  STL [R1+0xb68], R18 ;  /* 0x000b681201007387 */ /* 0x0001e80000100800 */
[----:B0-----:R-:W5:Y:S04]  /*7060*/  LDL.LU R18, [R1+0x84] ;  /* 0x0000840001127983 */ /* 0x001f680000300800 */
[----:B------:R0:W-:Y:S04]  /*7070*/  STL [R1+0xb6c], R17 ;  /* 0x000b6c1101007387 */ /* 0x0001e80000100800 */
[----:B0-----:R-:W3:Y:S04]  /*7080*/  LDL.LU R17, [R1+0x88] ;  /* 0x0000880001117983 */ /* 0x001ee80000300800 */
        /* <DEDUP_REMOVED lines=13> */
[----:B0-----:R-:W4:Y:S01]  /*7160*/  LDL.LU R10, [R1+0x2c] ;  /* 0x00002c00010a7983 */ /* 0x001f220000300800 */
[----:B------:R-:W-:-:S02]  /*7170*/  IMAD R9, R9, c[0x0][0x190], RZ ;  /* 0x0000640009097a24 */ /* 0x000fc400078e02ff */
[----:B------:R-:W-:Y:S02]  /*7180*/  IMAD R8, R8, c[0x0][0x190], RZ ;  /* 0x0000640008087a24 */ /* 0x000fe400078e02ff */
[----:B------:R-:W-:Y:S02]  /*7190*/  IMAD R7, R7, c[0x0][0x190], RZ ;  /* 0x0000640007077a24 */ /* 0x000fe400078e02ff */
[----:B------:R-:W-:Y:S01]  /*71a0*/  IMAD R6, R6, c[0x0][0x190], RZ ;  /* 0x0000640006067a24 */ /* 0x000fe200078e02ff */
[----:B------:R-:W-:Y:S01]  /*71b0*/  STL [R1+0xb8c], R9 ;  /* 0x000b8c0901007387 */ /* 0x000fe20000100800 */
[----:B------:R-:W-:Y:S02]  /*71c0*/  IMAD R27, R27, c[0x0][0x190], RZ ;  /* 0x000064001b1b7a24 */ /* 0x000fe400078e02ff */
[----:B------:R-:W-:Y:S01]  /*71d0*/  IMAD R4, R4, c[0x0][0x190], RZ ;  /* 0x0000640004047a24 */ /* 0x000fe200078e02ff */
[----:B------:R-:W-:Y:S04]  /*71e0*/  STL [R1+0xb90], R8 ;  /* 0x000b900801007387 */ /* 0x000fe80000100800 */
[----:B------:R-:W-:Y:S04]  /*71f0*/  STL [R1+0xb94], R7 ;  /* 0x000b940701007387 */ /* 0x000fe80000100800 */
[----:B------:R2:W-:Y:S04]  /*7200*/  STL [R1+0xb98], R6 ;  /* 0x000b980601007387 */ /* 0x0005e80000100800 */
[----:B------:R-:W-:Y:S04]  /*7210*/  STL [R1+0xb9c], R27 ;  /* 0x000b9c1b01007387 */ /* 0x000fe80000100800 */
[----:B------:R0:W-:Y:S04]  /*7220*/  STL [R1+0xba0], R4 ;  /* 0x000ba00401007387 */ /* 0x0001e80000100800 */
[----:B------:R-:W5:Y:S01]  /*7230*/  LDL.LU R26, [R1+0x74] ;  /* 0x00007400011a7983 */ /* 0x000f620000300800 */
[----:B--2---:R-:W-:-:S02]  /*7240*/  LEA R6, P5, R22, R5, 0x1 ;  /* 0x0000000516067211 */ /* 0x004fc400078a08ff */
[----:B0-----:R-:W-:-:S03]  /*7250*/  LEA R4, P6, R23, R5, 0x1 ;  /* 0x0000000517047211 */ /* 0x001fc600078c08ff */
[----:B------:R0:W-:Y:S04]  /*7260*/  STL [R1+0xa14], R6 ;  /* 0x000a140601007387 */ /* 0x0001e80000100800 */
[----:B------:R1:W-:Y:S04]  /*7270*/  STL [R1+0xa18], R4 ;  /* 0x000a180401007387 */ /* 0x0003e80000100800 */
[----:B------:R-:W2:Y:S01]  /*7280*/  LDL.LU R19, [R1+0x70] ;  /* 0x0000700001137983 */ /* 0x000ea20000300800 */
[-C--:B0-----:R-:W-:Y:S02]  /*7290*/  LEA R6, P0, R24, R5.reuse, 0x1 ;  /* 0x0000000518067211 */ /* 0x081fe400078008ff */
[----:B-1----:R-:W-:-:S03]  /*72a0*/  LEA R4, P1, R25, R5, 0x1 ;  /* 0x0000000519047211 */ /* 0x002fc600078208ff */
[----:B------:R4:W-:Y:S04]  /*72b0*/  STL [R1+0xa1c], R6 ;  /* 0x000a1c0601007387 */ /* 0x0009e80000100800 */
[----:B------:R-:W-:Y:S01]  /*72c0*/  STL [R1+0xa20], R4 ;  /* 0x000a200401007387 */ /* 0x000fe20000100800 */
[-C--:B---3--:R-:W-:Y:S02]  /*72d0*/  LEA R7, P3, R11, R5.reuse, 0x1 ;  /* 0x000000050b077211 */ /* 0x088fe400078608ff */
[----:B----4-:R-:W-:-:S05]  /*72e0*/  LEA R6, P2, R10, R5, 0x1 ;  /* 0x000000050a067211 */ /* 0x010fca00078408ff */
[----:B------:R0:W-:Y:S04]  /*72f0*/  STL [R1+0xa24], R6 ;  /* 0x000a240601007387 */ /* 0x0001e80000100800 */
[----:B------:R-:W-:Y:S01]  /*7300*/  STL [R1+0xa28], R7 ;  /* 0x000a280701007387 */ /* 0x000fe20000100800 */
[----:B0-----:R-:W-:-:S03]  /*7310*/  LEA.HI.X.SX32 R6, R22, R0, 0x1, P5 ;  /* 0x0000000016067211 */ /* 0x001fc600028f0eff */
[----:B------:R-:W3:Y:S01]  /*7320*/  LDL.LU R22, [R1+0x68] ;  /* 0x0000680001167983 */ /* 0x000ee20000300800 */
[----:B------:R-:W-:-:S05]  /*7330*/  LEA R4, P4, R12, R5, 0x1 ;  /* 0x000000050c047211 */ /* 0x000fca00078808ff */
[----:B------:R0:W-:Y:S04]  /*7340*/  STL [R1+0xa2c], R4 ;  /* 0x000a2c0401007387 */ /* 0x0001e80000100800 */
[----:B0-----:R-:W4:Y:S01]  /*7350*/  LDL.LU R4, [R1+0x64] ;  /* 0x0000640001047983 */ /* 0x001f220000300800 */
[----:B------:R-:W-:-:S03]  /*7360*/  LEA R8, P5, R13, R5, 0x1 ;  /* 0x000000050d087211 */ /* 0x000fc600078a08ff */
[----:B------:R0:W-:Y:S04]  /*7370*/  STL [R1+0xa0c], R6 ;  /* 0x000a0c0601007387 */ /* 0x0001e80000100800 */
[----:B------:R-:W-:Y:S04]  /*7380*/  STL [R1+0xa10], R8 ;  /* 0x000a100801007387 */ /* 0x000fe80000100800 */
[----:B------:R-:W4:Y:S01]  /*7390*/  LDL.LU R27, [R1+0x60] ;  /* 0x00006000011b7983 */ /* 0x000f220000300800 */
[----:B0-----:R-:W-:Y:S02]  /*73a0*/  LEA.HI.X.SX32 R6, R23, R0, 0x1, P6 ;  /* 0x0000000017067211 */ /* 0x001fe400030f0eff */
[----:B------:R-:W-:-:S03]  /*73b0*/  LEA R7, P6, R14, R5, 0x1 ;  /* 0x000000050e077211 */ /* 0x000fc600078c08ff */
[----:B------:R0:W-:Y:S04]  /*73c0*/  STL [R1+0xa04], R6 ;  /* 0x000a040601007387 */ /* 0x0001e80000100800 */
[----:B------:R1:W-:Y:S01]  /*73d0*/  STL [R1+0xa08], R7 ;  /* 0x000a080701007387 */ /* 0x0003e20000100800 */
[----:B0-----:R-:W-:-:S05]  /*73e0*/  LEA.HI.X.SX32 R6, R24, R0, 0x1, P0 ;  /* 0x0000000018067211 */ /* 0x001fca00000f0eff */
[----:B------:R0:W-:Y:S01]  /*73f0*/  STL [R1+0x9fc], R6 ;  /* 0x0009fc0601007387 */ /* 0x0001e20000100800 */
[----:B-1----:R-:W-:-:S03]  /*7400*/  LEA R7, P0, R15, R5, 0x1 ;  /* 0x000000050f077211 */ /* 0x002fc600078008ff */
[----:B0-----:R-:W4:Y:S01]  /*7410*/  LDL.LU R6, [R1+0x5c] ;  /* 0x00005c0001067983 */ /* 0x001f220000300800 */
[----:B------:R-:W-:-:S03]  /*7420*/  LEA.HI.X.SX32 R8, R25, R0, 0x1, P1 ;  /* 0x0000000019087211 */ /* 0x000fc600008f0eff */
[----:B------:R0:W-:Y:S04]  /*7430*/  STL [R1+0xa00], R7 ;  /* 0x000a000701007387 */ /* 0x0001e80000100800 */
[----:B------:R1:W-:Y:S01]  /*7440*/  STL [R1+0x84c], R8 ;  /* 0x00084c0801007387 */ /* 0x0003e20000100800 */
[----:B0-----:R-:W-:-:S05]  /*7450*/  LEA R7, P1, R16, R5, 0x1 ;  /* 0x0000000510077211 */ /* 0x001fca00078208ff */
[----:B------:R0:W-:Y:S01]  /*7460*/  STL [R1+0x86c], R7 ;  /* 0x00086c0701007387 */ /* 0x0001e20000100800 */
[----:B-1----:R-:W-:-:S03]  /*7470*/  LEA.HI.X.SX32 R8, R10, R0, 0x1, P2 ;  /* 0x000000000a087211 */ /* 0x002fc600010f0eff */
[----:B0-----:R-:W4:Y:S01]  /*7480*/  LDL.LU R7, [R1+0x58] ;  /* 0x0000580001077983 */ /* 0x001f220000300800 */
[----:B------:R-:W-:-:S03]  /*7490*/  LEA R9, P2, R17, R5, 0x1 ;  /* 0x0000000511097211 */ /* 0x000fc600078408ff */
[----:B------:R0:W-:Y:S04]  /*74a0*/  STL [R1+0x850], R8 ;  /* 0x0008500801007387 */ /* 0x0001e80000100800 */
[----:B------:R5:W-:Y:S01]  /*74b0*/  STL [R1+0x874], R9 ;  /* 0x0008740901007387 */ /* 0x000be20000100800 */
[----:B0-----:R-:W-:-:S05]  /*74c0*/  LEA.HI.X.SX32 R8, R11, R0, 0x1, P3 ;  /* 0x000000000b087211 */ /* 0x001fca00018f0eff */
[----:B------:R0:W-:Y:S01]  /*74d0*/  STL [R1+0x854], R8 ;  /* 0x0008540801007387 */ /* 0x0001e20000100800 */
[----:B-----5:R-:W-:-:S03]  /*74e0*/  LEA R9, P3, R18, R5, 0x1 ;  /* 0x0000000512097211 */ /* 0x020fc600078608ff */
[----:B0-----:R-:W5:Y:S01]  /*74f0*/  LDL.LU R8, [R1+0x50] ;  /* 0x0000500001087983 */ /* 0x001f620000300800 */
[----:B------:R-:W-:-:S03]  /*7500*/  LEA.HI.X.SX32 R10, R12, R0, 0x1, P4 ;  /* 0x000000000c0a7211 */ /* 0x000fc600020f0eff */
[----:B------:R0:W-:Y:S04]  /*7510*/  STL [R1+0x87c], R9 ;  /* 0x00087c0901007387 */ /* 0x0001e80000100800 */
[----:B------:R1:W-:Y:S01]  /*7520*/  STL [R1+0x858], R10 ;  /* 0x0008580a01007387 */ /* 0x0003e20000100800 */
[----:B0-----:R-:W-:-:S05]  /*7530*/  LEA R9, P4, R20, R5, 0x1 ;  /* 0x0000000514097211 */ /* 0x001fca00078808ff */
[----:B------:R0:W-:Y:S01]  /*7540*/  STL [R1+0x884], R9 ;  /* 0x0008840901007387 */ /* 0x0001e20000100800 */
[----:B-1----:R-:W-:-:S03]  /*7550*/  LEA.HI.X.SX32 R10, R13, R0, 0x1, P5 ;  /* 0x000000000d0a7211 */ /* 0x002fc600028f0eff */
[----:B0-----:R-:W5:Y:S01]  /*7560*/  LDL.LU R9, [R1+0x4c] ;  /* 0x00004c0001097983 */ /* 0x001f620000300800 */
[----:B------:R-:W-:-:S03]  /*7570*/  LEA R11, P5, R29, R5, 0x1 ;  /* 0x000000051d0b7211 */ /* 0x000fc600078a08ff */
[----:B------:R0:W-:Y:S04]  /*7580*/  STL [R1+0x85c], R10 ;  /* 0x00085c0a01007387 */ /* 0x0001e80000100800 */
[----:B------:R-:W-:Y:S01]  /*7590*/  STL [R1+0x88c], R11 ;  /* 0x00088c0b01007387 */ /* 0x000fe20000100800 */
[----:B0-----:R-:W-:-:S05]  /*75a0*/  LEA.HI.X.SX32 R10, R14, R0, 0x1, P6 ;  /* 0x000000000e0a7211 */ /* 0x001fca00030f0eff */
[----:B------:R0:W-:Y:S04]  /*75b0*/  STL [R1+0x860], R10 ;  /* 0x0008600a01007387 */ /* 0x0001e80000100800 */
[----:B0-----:R-:W5:Y:S01]  /*75c0*/  LDL.LU R10, [R1+0x48] ;  /* 0x00004800010a7983 */ /* 0x001f620000300800 */
[----:B------:R-:W-:Y:S02]  /*75d0*/  LEA R11, P6, R26, R5, 0x1 ;  /* 0x000000051a0b7211 */ /* 0x000fe400078c08ff */
[----:B------:R-:W-:-:S03]  /*75e0*/  LEA.HI.X.SX32 R12, R15, R0, 0x1, P0 ;  /* 0x000000000f0c7211 */ /* 0x000fc600000f0eff */
[----:B------:R2:W-:Y:S01]  /*75f0*/  STL [R1+0x894], R11 ;  /* 0x0008940b01007387 */ /* 0x0005e20000100800 */
[----:B------:R-:W-:-:S03]  /*7600*/  LEA.HI.X.SX32 R13, R16, R0, 0x1, P1 ;  /* 0x00000000100d7211 */ /* 0x000fc600008f0eff */
[----:B------:R-:W-:Y:S01]  /*7610*/  STL [R1+0x864], R12 ;  /* 0x0008640c01007387 */ /* 0x000fe20000100800 */
[----:B--2---:R-:W-:-:S05]  /*7620*/  LEA R11, P0, R19, R5, 0x1 ;  /* 0x00000005130b7211 */ /* 0x004fca00078008ff */
[----:B------:R0:W-:Y:S04]  /*7630*/  STL [R1+0x89c], R11 ;  /* 0x00089c0b01007387 */ /* 0x0001e80000100800 */
[----:B0-----:R-:W2:Y:S04]  /*7640*/  LDL.LU R11, [R1+0x40] ;  /* 0x00004000010b7983 */ /* 0x001ea80000300800 */
[----:B------:R0:W-:Y:S02]  /*7650*/  STL [R1+0x868], R13 ;  /* 0x0008680d01007387 */ /* 0x0001e40000100800 */
[----:B0-----:R-:W-:-:S02]  /*7660*/  LEA.HI.X.SX32 R13, R17, R0, 0x1, P2 ;  /* 0x00000000110d7211 */ /* 0x001fc400010f0eff */
[-C--:B------:R-:W-:Y:S02]  /*7670*/  LEA.HI.X.SX32 R15, R18, R0.reuse, 0x1, P3 ;  /* 0x00000000120f7211 */ /* 0x080fe400018f0eff */
[-C--:B------:R-:W-:Y:S02]  /*7680*/  LEA.HI.X.SX32 R17, R20, R0.reuse, 0x1, P4 ;  /* 0x0000000014117211 */ /* 0x080fe400020f0eff */
[----:B------:R-:W-:Y:S02]  /*7690*/  LEA.HI.X.SX32 R20, R29, R0, 0x1, P5 ;  /* 0x000000001d147211 */ /* 0x000fe400028f0eff */
[----:B---3--:R-:W-:-:S05]  /*76a0*/  LEA R12, P1, R22, R5, 0x1 ;  /* 0x00000005160c7211 */ /* 0x008fca00078208ff */
[----:B------:R0:W-:Y:S04]  /*76b0*/  STL [R1+0x8a4], R12 ;  /* 0x0008a40c01007387 */ /* 0x0001e80000100800 */
[----:B0-----:R-:W3:Y:S01]  /*76c0*/  LDL.LU R12, [R1+0x3c] ;  /* 0x00003c00010c7983 */ /* 0x001ee20000300800 */
[----:B----4-:R-:W-:-:S03]  /*76d0*/  LEA R14, P2, R4, R5, 0x1 ;  /* 0x00000005040e7211 */ /* 0x010fc600078408ff */
[----:B------:R0:W-:Y:S04]  /*76e0*/  STL [R1+0x870], R13 ;  /* 0x0008700d01007387 */ /* 0x0001e80000100800 */
[----:B0-----:R-:W4:Y:S04]  /*76f0*/  LDL.LU R13, [R1+0x38] ;  /* 0x00003800010d7983 */ /* 0x001f280000300800 */
[----:B------:R0:W-:Y:S04]  /*7700*/  STL [R1+0x8ac], R14 ;  /* 0x0008ac0e01007387 */ /* 0x0001e80000100800 */
[----:B0-----:R-:W4:Y:S01]  /*7710*/  LDL.LU R14, [R1+0x34] ;  /* 0x00003400010e7983 */ /* 0x001f220000300800 */
[----:B------:R-:W-:-:S03]  /*7720*/  LEA R16, P3, R27, R5, 0x1 ;  /* 0x000000051b107211 */ /* 0x000fc600078608ff */
        /* <DEDUP_REMOVED lines=11> */
[----:B------:R-:W4:Y:S04]  /*77e0*/  LDL.LU R29, [R1+0x1c] ;  /* 0x00001c00011d7983 */ /* 0x000f280000300800 */
[----:B------:R1:W-:Y:S01]  /*77f0*/  STL [R1+0x8c4], R23 ;  /* 0x0008c41701007387 */ /* 0x0003e20000100800 */
[----:B0-----:R-:W-:-:S03]  /*7800*/  LEA.HI.X.SX32 R20, R26, R0, 0x1, P6 ;  /* 0x000000001a147211 */ /* 0x001fc600030f0eff */
[----:B------:R-:W4:Y:S04]  /*7810*/  LDL.LU R26, [R1+0x18] ;  /* 0x00001800011a7983 */ /* 0x000f280000300800 */
[----:B------:R0:W-:Y:S01]  /*7820*/  STL [R1+0x890], R20 ;  /* 0x0008901401007387 */ /* 0x0001e20000100800 */
[-C--:B-----5:R-:W-:Y:S02]  /*7830*/  LEA R24, P6, R8, R5.reuse, 0x1 ;  /* 0x0000000508187211 */ /* 0x0a0fe400078c08ff */
[----:B-1----:R-:W-:Y:S01]  /*7840*/  LEA.HI.X.SX32 R23, R19, R0, 0x1, P0 ;  /* 0x0000000013177211 */ /* 0x002fe200000f0eff */
[----:B0-----:R-:W5:Y:S04]  /*7850*/  LDL.LU R20, [R1+0x14] ;  /* 0x0000140001147983 */ /* 0x001f680000300800 */
[----:B------:R0:W-:Y:S04]  /*7860*/  STL [R1+0x8cc], R24 ;  /* 0x0008cc1801007387 */ /* 0x0001e80000100800 */
[----:B------:R-:W5:Y:S04]  /*7870*/  LDL.LU R19, [R1+0x10] ;  /* 0x0000100001137983 */ /* 0x000f680000300800 */
[----:B------:R1:W-:Y:S04]  /*7880*/  STL [R1+0x898], R23 ;  /* 0x0008981701007387 */ /* 0x0003e80000100800 */
[----:B------:R-:W5:Y:S01]  /*7890*/  LDL.LU R25, [R1+0xc] ;  /* 0x00000c0001197983 */ /* 0x000f620000300800 */
[----:B0-----:R-:W-:-:S05]  /*78a0*/  LEA R24, P0, R9, R5, 0x1 ;  /* 0x0000000509187211 */ /* 0x001fca00078008ff */
[----:B------:R0:W-:Y:S01]  /*78b0*/  STL [R1+0x8d4], R24 ;  /* 0x0008d41801007387 */ /* 0x0001e20000100800 */
[----:B-1----:R-:W-:-:S03]  /*78c0*/  LEA.HI.X.SX32 R23, R22, R0, 0x1, P1 ;  /* 0x0000000016177211 */ /* 0x002fc600008f0eff */
[----:B0-----:R-:W5:Y:S04]  /*78d0*/  LDL.LU R24, [R1+0x8] ;  /* 0x0000080001187983 */ /* 0x001f680000300800 */
[----:B------:R0:W-:Y:S04]  /*78e0*/  STL [R1+0x8a0], R23 ;  /* 0x0008a01701007387 */ /* 0x0001e80000100800 */
[----:B0-----:R-:W5:Y:S01]  /*78f0*/  LDL.LU R23, [R1+0x4] ;  /* 0x0000040001177983 */ /* 0x001f620000300800 */
[----:B------:R-:W-:-:S05]  /*7900*/  LEA R22, P1, R10, R5, 0x1 ;  /* 0x000000050a167211 */ /* 0x000fca00078208ff */
[----:B------:R0:W-:Y:S04]  /*7910*/  STL [R1+0x8dc], R22 ;  /* 0x0008dc1601007387 */ /* 0x0001e80000100800 */
[----:B0-----:R-:W5:Y:S01]  /*7920*/  LDL.LU R22, [R1] ;  /* 0x0000000001167983 */ /* 0x001f620000300800 */
[-C--:B------:R-:W-:Y:S02]  /*7930*/  LEA.HI.X.SX32 R4, R4, R0.reuse, 0x1, P2 ;  /* 0x0000000004047211 */ /* 0x080fe400010f0eff */
[----:B------:R-:W-:-:S03]  /*7940*/  LEA.HI.X.SX32 R27, R27, R0, 0x1, P3 ;  /* 0x000000001b1b7211 */ /* 0x000fc600018f0eff */
[----:B------:R2:W-:Y:S02]  /*7950*/  STL [R1+0x8a8], R4 ;  /* 0x0008a80401007387 */ /* 0x0005e40000100800 */
[----:B--2---:R-:W-:-:S05]  /*7960*/  LEA R4, P2, R11, R5, 0x1 ;  /* 0x000000050b047211 */ /* 0x004fca00078408ff */
[----:B------:R0:W-:Y:S01]  /*7970*/  STL [R1+0x8e4], R4 ;  /* 0x0008e40401007387 */ /* 0x0001e20000100800 */
[----:B------:R-:W-:-:S03]  /*7980*/  LEA.HI.X.SX32 R6, R6, R0, 0x1, P4 ;  /* 0x0000000006067211 */ /* 0x000fc600020f0eff */
[----:B0-----:R-:W2:Y:S04]  /*7990*/  LDL.LU R4, [R1+0xba0] ;  /* 0x000ba00001047983 */ /* 0x001ea80000300800 */
[----:B------:R3:W-:Y:S01]  /*79a0*/  STL [R1+0x8b0], R27 ;  /* 0x0008b01b01007387 */ /* 0x0007e20000100800 */
[-C--:B------:R-:W-:Y:S02]  /*79b0*/  LEA.HI.X.SX32 R7, R7, R0.reuse, 0x1, P5 ;  /* 0x0000000007077211 */ /* 0x080fe400028f0eff */
[-C--:B------:R-:W-:Y:S02]  /*79c0*/  LEA.HI.X.SX32 R8, R8, R0.reuse, 0x1, P6 ;  /* 0x0000000008087211 */ /* 0x080fe400030f0eff */
[-C--:B------:R-:W-:Y:S02]  /*79d0*/  LEA.HI.X.SX32 R9, R9, R0.reuse, 0x1, P0 ;  /* 0x0000000009097211 */ /* 0x080fe400000f0eff */
[----:B------:R-:W-:-:S02]  /*79e0*/  LEA.HI.X.SX32 R10, R10, R0, 0x1, P1 ;  /* 0x000000000a0a7211 */ /* 0x000fc400008f0eff */
[----:B------:R-:W-:Y:S02]  /*79f0*/  LEA.HI.X.SX32 R11, R11, R0, 0x1, P2 ;  /* 0x000000000b0b7211 */ /* 0x000fe400010f0eff */
[----:B---3--:R-:W-:-:S05]  /*7a00*/  LEA R27, P3, R12, R5, 0x1 ;  /* 0x000000050c1b7211 */ /* 0x008fca00078608ff */
[----:B------:R0:W-:Y:S04]  /*7a10*/  STL [R1+0x8ec], R27 ;  /* 0x0008ec1b01007387 */ /* 0x0001e80000100800 */
[----:B0-----:R-:W3:Y:S04]  /*7a20*/  LDL.LU R27, [R1+0xb9c] ;  /* 0x000b9c00011b7983 */ /* 0x001ee80000300800 */
[----:B------:R4:W-:Y:S02]  /*7a30*/  STL [R1+0x8b8], R6 ;  /* 0x0008b80601007387 */ /* 0x0009e40000100800 */
[----:B----4-:R-:W-:-:S05]  /*7a40*/  LEA R6, P4, R13, R5, 0x1 ;  /* 0x000000050d067211 */ /* 0x010fca00078808ff */
[----:B------:R0:W-:Y:S04]  /*7a50*/  STL [R1+0x8f4], R6 ;  /* 0x0008f40601007387 */ /* 0x0001e80000100800 */
[----:B0-----:R-:W4:Y:S04]  /*7a60*/  LDL.LU R6, [R1+0xb98] ;  /* 0x000b980001067983 */ /* 0x001f280000300800 */
[----:B------:R0:W-:Y:S02]  /*7a70*/  STL [R1+0x8c0], R7 ;  /* 0x0008c00701007387 */ /* 0x0001e40000100800 */
[----:B0-----:R-:W-:-:S05]  /*7a80*/  LEA R7, P5, R14, R5, 0x1 ;  /* 0x000000050e077211 */ /* 0x001fca00078a08ff */
[----:B------:R0:W-:Y:S04]  /*7a90*/  STL [R1+0x8fc], R7 ;  /* 0x0008fc0701007387 */ /* 0x0001e80000100800 */
[----:B0-----:R-:W2:Y:S04]  /*7aa0*/  LDL.LU R7, [R1+0xb94] ;  /* 0x000b940001077983 */ /* 0x001ea80000300800 */
        /* <DEDUP_REMOVED lines=10> */
[----:B------:R0:W-:Y:S01]  /*7b50*/  STL [R1+0x914], R10 ;  /* 0x0009140a01007387 */ /* 0x0001e20000100800 */
[----:B------:R-:W-:-:S03]  /*7b60*/  LEA.HI.X.SX32 R12, R12, R0, 0x1, P3 ;  /* 0x000000000c0c7211 */ /* 0x000fc600018f0eff */
        /* <DEDUP_REMOVED lines=17> */
[----:B-----5:R-:W-:-:S05]  /*7c80*/  LEA R14, P5, R20, R5, 0x1 ;  /* 0x00000005140e7211 */ /* 0x020fca00078a08ff */
[----:B------:R0:W-:Y:S01]  /*7c90*/  STL [R1+0x934], R14 ;  /* 0x0009340e01007387 */ /* 0x0001e20000100800 */
[----:B------:R-:W-:-:S03]  /*7ca0*/  LEA.HI.X.SX32 R16, R16, R0, 0x1, P0 ;  /* 0x0000000010107211 */ /* 0x000fc600000f0eff */
[----:B0-----:R-:W5:Y:S04]  /*7cb0*/  LDL.LU R14, [R1+0xb78] ;  /* 0x000b7800010e7983 */ /* 0x001f680000300800 */
        /* <DEDUP_REMOVED lines=22> */
[----:B0-----:R-:W2:Y:S01]  /*7e20*/  LDL.LU R29, [R1+0xb64] ;  /* 0x000b6400011d7983 */ /* 0x001ea20000300800 */
[----:B------:R-:W-:-:S05]  /*7e30*/  LEA.HI.X.SX32 R26, R26, R0, 0x1, P4 ;  /* 0x000000001a1a7211 */ /* 0x000fca00020f0eff */
[----:B------:R2:W-:Y:S02]  /*7e40*/  STL [R1+0x928], R26 ;  /* 0x0009281a01007387 */ /* 0x0005e40000100800 */
[----:B--2---:R-:W-:-:S05]  /*7e50*/  LEA R26, P4, R29, R5, 0x1 ;  /* 0x000000051d1a7211 */ /* 0x004fca00078808ff */
        /* <DEDUP_REMOVED lines=12> */
[-C--:B------:R-:W-:Y:S02]  /*7f20*/  LEA.HI.X.SX32 R25, R25, R0.reuse, 0x1, P0 ;  /* 0x0000000019197211 */ /* 0x080fe400000f0eff */
[----:B------:R-:W-:-:S03]  /*7f30*/  LEA.HI.X.SX32 R24, R24, R0, 0x1, P1 ;  /* 0x0000000018187211 */ /* 0x000fc600008f0eff */
[----:B------:R2:W-:Y:S01]  /*7f40*/  STL [R1+0x940], R25 ;  /* 0x0009401901007387 */ /* 0x0005e20000100800 */
[----:B------:R-:W-:Y:S02]  /*7f50*/  LEA.HI.X.SX32 R20, R20, R0, 0x1, P6 ;  /* 0x0000000014147211 */ /* 0x000fe400030f0eff */
[----:B--2---:R-:W-:-:S05]  /*7f60*/  LEA R25, P0, R19, R5, 0x1 ;  /* 0x0000000513197211 */ /* 0x004fca00078008ff */
[----:B------:R0:W-:Y:S04]  /*7f70*/  STL [R1+0x97c], R25 ;  /* 0x00097c1901007387 */ /* 0x0001e80000100800 */
[----:B------:R1:W-:Y:S01]  /*7f80*/  STL [R1+0x948], R24 ;  /* 0x0009481801007387 */ /* 0x0003e20000100800 */
[----:B0-----:R-:W-:Y:S02]  /*7f90*/  LEA R25, P1, R18, R5, 0x1 ;  /* 0x0000000512197211 */ /* 0x001fe400078208ff */
[----:B-1----:R-:W-:-:S03]  /*7fa0*/  LEA.HI.X.SX32 R24, R23, R0, 0x1, P2 ;  /* 0x0000000017187211 */ /* 0x002fc600010f0eff */
[----:B------:R0:W-:Y:S01]  /*7fb0*/  STL [R1+0x984], R25 ;  /* 0x0009841901007387 */ /* 0x0001e20000100800 */
[----:B------:R-:W-:-:S03]  /*7fc0*/  LEA.HI.X.SX32 R23, R22, R0, 0x1, P3 ;  /* 0x0000000016177211 */ /* 0x000fc600018f0eff */
[----:B------:R1:W-:Y:S01]  /*7fd0*/  STL [R1+0x950], R24 ;  /* 0x0009501801007387 */ /* 0x0003e20000100800 */
[----:B------:R-:W-:Y:S02]  /*7fe0*/  LEA.HI.X.SX32 R22, R29, R0, 0x1, P4 ;  /* 0x000000001d167211 */ /* 0x000fe400020f0eff */
[-C--:B0-----:R-:W-:Y:S02]  /*7ff0*/  LEA R25, P2, R17, R5.reuse, 0x1 ;  /* 0x0000000511197211 */ /* 0x081fe400078408ff */
[----:B-1----:R-:W-:-:S03]  /*8000*/  LEA R24, P3, R16, R5, 0x1 ;  /* 0x0000000510187211 */ /* 0x002fc600078608ff */
[----:B------:R-:W-:Y:S04]  /*8010*/  STL [R1+0x98c], R25 ;  /* 0x00098c1901007387 */ /* 0x000fe80000100800 */
[----:B------:R0:W-:Y:S04]  /*8020*/  STL [R1+0x958], R23 ;  /* 0x0009581701007387 */ /* 0x0001e80000100800 */
[----:B------:R1:W-:Y:S01]  /*8030*/  STL [R1+0x994], R24 ;  /* 0x0009941801007387 */ /* 0x0003e20000100800 */
[----:B0-----:R-:W-:-:S03]  /*8040*/  LEA R23, P4, R15, R5, 0x1 ;  /* 0x000000050f177211 */ /* 0x001fc600078808ff */
[----:B-1----:R-:W2:Y:S04]  /*8050*/  LDL.LU R24, [R1+0xb8] ;  /* 0x0000b80001187983 */ /* 0x002ea80000300800 */
[----:B------:R0:W-:Y:S04]  /*8060*/  STL [R1+0x960], R22 ;  /* 0x0009601601007387 */ /* 0x0001e80000100800 */
[----:B------:R-:W-:Y:S01]  /*8070*/  STL [R1+0x99c], R23 ;  /* 0x00099c1701007387 */ /* 0x000fe20000100800 */
[----:B0-----:R-:W-:-:S05]  /*8080*/  LEA.HI.X.SX32 R22, R26, R0, 0x1, P5 ;  /* 0x000000001a167211 */ /* 0x001fca00028f0eff */
[----:B------:R0:W-:Y:S04]  /*8090*/  STL [R1+0x968], R22 ;  /* 0x0009681601007387 */ /* 0x0001e80000100800 */
[----:B0-----:R-:W2:Y:S01]  /*80a0*/  LDL.LU R22, [R1+0xbc] ;  /* 0x0000bc0001167983 */ /* 0x001ea20000300800 */
[----:B-----5:R-:W-:-:S05]  /*80b0*/  LEA R23, P5, R14, R5, 0x1 ;  /* 0x000000050e177211 */ /* 0x020fca00078a08ff */
[----:B------:R0:W-:Y:S01]  /*80c0*/  STL [R1+0x9a4], R23 ;  /* 0x0009a41701007387 */ /* 0x0001e20000100800 */
[----:B------:R-:W-:-:S03]  /*80d0*/  LEA.HI.X.SX32 R18, R18, R0, 0x1, P1 ;  /* 0x0000000012127211 */ /* 0x000fc600008f0eff */
[----:B------:R1:W-:Y:S01]  /*80e0*/  STL [R1+0x970], R20 ;  /* 0x0009701401007387 */ /* 0x0003e20000100800 */
[-C--:B0-----:R-:W-:Y:S02]  /*80f0*/  LEA R23, P6, R13, R5.reuse, 0x1 ;  /* 0x000000050d177211 */ /* 0x081fe400078c08ff */
[----:B-1----:R-:W-:Y:S02]  /*8100*/  LEA.HI.X.SX32 R20, R19, R0, 0x1, P0 ;  /* 0x0000000013147211 */ /* 0x002fe400000f0eff */
[-C--:B------:R-:W-:Y:S01]  /*8110*/  LEA R19, P0, R12, R5.reuse, 0x1 ;  /* 0x000000050c137211 */ /* 0x080fe200078008ff */
[----:B------:R-:W-:Y:S04]  /*8120*/  STL [R1+0x9ac], R23 ;  /* 0x0009ac1701007387 */ /* 0x000fe80000100800 */
[----:B------:R0:W-:Y:S04]  /*8130*/  STL [R1+0x978], R20 ;  /* 0x0009781401007387 */ /* 0x0001e80000100800 */
[----:B------:R1:W-:Y:S04]  /*8140*/  STL [R1+0x9b4], R19 ;  /* 0x0009b41301007387 */ /* 0x0003e80000100800 */
[----:B------:R5:W-:Y:S01]  /*8150*/  STL [R1+0x980], R18 ;  /* 0x0009801201007387 */ /* 0x000be20000100800 */
[----:B0-----:R-:W-:-:S02]  /*8160*/  LEA R20, P1, R11, R5, 0x1 ;  /* 0x000000050b147211 */ /* 0x001fc400078208ff */
[-C--:B-1----:R-:W-:Y:S02]  /*8170*/  LEA.HI.X.SX32 R19, R17, R0.reuse, 0x1, P2 ;  /* 0x0000000011137211 */ /* 0x082fe400010f0eff */
[-C--:B------:R-:W-:Y:S02]  /*8180*/  LEA.HI.X.SX32 R17, R16, R0.reuse, 0x1, P3 ;  /* 0x0000000010117211 */ /* 0x080fe400018f0eff */
[-C--:B-----5:R-:W-:Y:S01]  /*8190*/  LEA R18, P2, R10, R5.reuse, 0x1 ;  /* 0x000000050a127211 */ /* 0x0a0fe200078408ff */
[----:B------:R-:W-:Y:S01]  /*81a0*/  STL [R1+0x9bc], R20 ;  /* 0x0009bc1401007387 */ /* 0x000fe20000100800 */
[-C--:B------:R-:W-:Y:S02]  /*81b0*/  LEA R16, P3, R9, R5.reuse, 0x1 ;  /* 0x0000000509107211 */ /* 0x080fe400078608ff */
[----:B------:R-:W-:Y:S01]  /*81c0*/  LEA.HI.X.SX32 R15, R15, R0, 0x1, P4 ;  /* 0x000000000f0f7211 */ /* 0x000fe200020f0eff */
[----:B------:R-:W-:Y:S04]  /*81d0*/  STL [R1+0x988], R19 ;  /* 0x0009881301007387 */ /* 0x000fe80000100800 */
        /* <DEDUP_REMOVED lines=9> */
[----:B----4-:R-:W-:Y:S02]  /*8270*/  LEA R13, P6, R6, R5, 0x1 ;  /* 0x00000005060d7211 */ /* 0x010fe400078c08ff */
[----:B------:R-:W-:Y:S01]  /*8280*/  LEA.HI.X.SX32 R12, R12, R0, 0x1, P0 ;  /* 0x000000000c0c7211 */ /* 0x000fe200000f0eff */
[----:B------:R-:W-:Y:S01]  /*8290*/  STL [R1+0x9a0], R16 ;  /* 0x0009a01001007387 */ /* 0x000fe20000100800 */
[----:B------:R-:W-:-:S03]  /*82a0*/  IMAD R3, R3, c[0x0][0x190], RZ ;  /* 0x0000640003037a24 */ /* 0x000fc600078e02ff */
[----:B------:R-:W-:Y:S04]  /*82b0*/  STL [R1+0x9dc], R15 ;  /* 0x0009dc0f01007387 */ /* 0x000fe80000100800 */
[----:B------:R3:W-:Y:S04]  /*82c0*/  STL [R1+0x9a8], R14 ;  /* 0x0009a80e01007387 */ /* 0x0007e80000100800 */
[----:B------:R0:W-:Y:S01]  /*82d0*/  STL [R1+0x9e4], R13 ;  /* 0x0009e40d01007387 */ /* 0x0001e20000100800 */
[----:B------:R-:W-:-:S03]  /*82e0*/  IMAD R2, R2, c[0x0][0x190], RZ ;  /* 0x0000640002027a24 */ /* 0x000fc600078e02ff */
[----:B------:R1:W-:Y:S01]  /*82f0*/  STL [R1+0x9b0], R12 ;  /* 0x0009b00c01007387 */ /* 0x0003e20000100800 */
[-C--:B---3--:R-:W-:Y:S02]  /*8300*/  LEA R14, P0, R27, R5.reuse, 0x1 ;  /* 0x000000051b0e7211 */ /* 0x088fe400078008ff */
[-C--:B0-----:R-:W-:Y:S02]  /*8310*/  LEA.HI.X.SX32 R13, R11, R0.reuse, 0x1, P1 ;  /* 0x000000000b0d7211 */ /* 0x081fe400008f0eff */
[-C--:B------:R-:W-:Y:S02]  /*8320*/  LEA.HI.X.SX32 R11, R10, R0.reuse, 0x1, P2 ;  /* 0x000000000a0b7211 */ /* 0x080fe400010f0eff */
[-C--:B-1----:R-:W-:Y:S01]  /*8330*/  LEA R12, P1, R4, R5.reuse, 0x1 ;  /* 0x00000005040c7211 */ /* 0x082fe200078208ff */
[----:B------:R-:W-:Y:S01]  /*8340*/  STL [R1+0x9e8], R14 ;  /* 0x0009e80e01007387 */ /* 0x000fe20000100800 */
[----:B------:R-:W-:Y:S01]  /*8350*/  LEA R10, P2, R3, R5, 0x1 ;  /* 0x00000005030a7211 */ /* 0x000fe200078408ff */
[----:B------:R-:W-:Y:S01]  /*8360*/  IMAD R28, R28, c[0x0][0x190], RZ ;  /* 0x000064001c1c7a24 */ /* 0x000fe200078e02ff */
[----:B------:R-:W-:Y:S01]  /*8370*/  LEA.HI.X.SX32 R9, R9, R0, 0x1, P3 ;  /* 0x0000000009097211 */ /* 0x000fe200018f0eff */
[----:B------:R-:W-:Y:S01]  /*8380*/  STL [R1+0x9b8], R13 ;  /* 0x0009b80d01007387 */ /* 0x000fe20000100800 */
[----:B------:R-:W-:-:S03]  /*8390*/  IMAD R21, R21, c[0x0][0x190], RZ ;  /* 0x0000640015157a24 */ /* 0x000fc600078e02ff */
[----:B------:R-:W-:Y:S04]  /*83a0*/  STL [R1+0x9ec], R12 ;  /* 0x0009ec0c01007387 */ /* 0x000fe80000100800 */
[----:B------:R0:W-:Y:S04]  /*83b0*/  STL [R1+0x9c0], R11 ;  /* 0x0009c00b01007387 */ /* 0x0001e80000100800 */
[----:B------:R1:W-:Y:S04]  /*83c0*/  STL [R1+0x9f0], R10 ;  /* 0x0009f00a01007387 */ /* 0x0003e80000100800 */
[----:B------:R3:W-:Y:S01]  /*83d0*/  STL [R1+0x9c8], R9 ;  /* 0x0009c80901007387 */ /* 0x0007e20000100800 */
[----:B0-----:R-:W-:-:S02]  /*83e0*/  LEA R11, P3, R2, R5, 0x1 ;  /* 0x00000005020b7211 */ /* 0x001fc400078608ff */
[-C--:B-1----:R-:W-:Y:S02]  /*83f0*/  LEA.HI.X.SX32 R10, R8, R0.reuse, 0x1, P4 ;  /* 0x00000000080a7211 */ /* 0x082fe400020f0eff */
[-C--:B------:R-:W-:Y:S02]  /*8400*/  LEA.HI.X.SX32 R8, R7, R0.reuse, 0x1, P5 ;  /* 0x0000000007087211 */ /* 0x080fe400028f0eff */
[-C--:B---3--:R-:W-:Y:S01]  /*8410*/  LEA R9, P4, R28, R5.reuse, 0x1 ;  /* 0x000000051c097211 */ /* 0x088fe200078808ff */
[----:B------:R-:W-:Y:S01]  /*8420*/  STL [R1+0x9f4], R11 ;  /* 0x0009f40b01007387 */ /* 0x000fe20000100800 */
[-C--:B------:R-:W-:Y:S02]  /*8430*/  LEA.HI.X.SX32 R7, R6, R0.reuse, 0x1, P6 ;  /* 0x0000000006077211 */ /* 0x080fe400030f0eff */
[----:B------:R-:W-:Y:S01]  /*8440*/  LEA R6, P6, R21, R5, 0x1 ;  /* 0x0000000515067211 */ /* 0x000fe200078c08ff */
[----:B------:R-:W-:Y:S01]  /*8450*/  STL [R1+0x9d0], R10 ;  /* 0x0009d00a01007387 */ /* 0x000fe20000100800 */
[----:B------:R-:W-:-:S02]  /*8460*/  LEA.HI.X.SX32 R5, R27, R0, 0x1, P0 ;  /* 0x000000001b057211 */ /* 0x000fc400000f0eff */
[-C--:B------:R-:W-:Y:S01]  /*8470*/  LEA.HI.X.SX32 R4, R4, R0.reuse, 0x1, P1 ;  /* 0x0000000004047211 */ /* 0x080fe200008f0eff */
[----:B------:R-:W-:Y:S01]  /*8480*/  STL [R1+0x9f8], R9 ;  /* 0x0009f80901007387 */ /* 0x000fe20000100800 */
[----:B------:R-:W-:Y:S01]  /*8490*/  IMAD.MOV.U32 R23, RZ, RZ, c[0x0][0x188] ;  /* 0x00006200ff177624 */ /* 0x000fe200078e00ff */
[----:B------:R-:W-:Y:S02]  /*84a0*/  LEA.HI.X.SX32 R3, R3, R0, 0x1, P2 ;  /* 0x0000000003037211 */ /* 0x000fe400010f0eff */
[----:B------:R-:W-:Y:S04]  /*84b0*/  STL [R1+0x9d8], R8 ;  /* 0x0009d80801007387 */ /* 0x000fe80000100800 */
[----:B------:R-:W-:Y:S04]  /*84c0*/  STL [R1+0x9e0], R7 ;  /* 0x0009e00701007387 */ /* 0x000fe80000100800 */
[----:B------:R-:W-:Y:S01]  /*84d0*/  STL [R1+0x848], R6 ;  /* 0x0008480601007387 */ /* 0x000fe20000100800 */
[----:B------:R-:W-:-:S03]  /*84e0*/  IMAD R23, R23, 0x3f, RZ ;  /* 0x0000003f17177824 */ /* 0x000fc600078e02ff */
[----:B------:R0:W-:Y:S04]  /*84f0*/  STL [R1+0x834], R5 ;  /* 0x0008340501007387 */ /* 0x0001e80000100800 */
[----:B------:R1:W-:Y:S01]  /*8500*/  STL [R1+0x838], R4 ;  /* 0x0008380401007387 */ /* 0x0003e20000100800 */
[----:B0-----:R-:W-:-:S03]  /*8510*/  LEA.HI.X.SX32 R5, R2, R0, 0x1, P3 ;  /* 0x0000000002057211 */ /* 0x001fc600018f0eff */
[----:B------:R0:W-:Y:S01]  /*8520*/  STL [R1+0x83c], R3 ;  /* 0x00083c0301007387 */ /* 0x0001e20000100800 */
[-C--:B-1----:R-:W-:Y:S02]  /*8530*/  LEA.HI.X.SX32 R4, R28, R0.reuse, 0x1, P4 ;  /* 0x000000001c047211 */ /* 0x082fe400020f0eff */
[----:B------:R-:W-:Y:S02]  /*8540*/  LEA.HI.X.SX32 R0, R21, R0, 0x1, P6 ;  /* 0x0000000015007211 */ /* 0x000fe400030f0eff */
[----:B--2---:R-:W-:-:S04]  /*8550*/  LEA R10, P5, R24, c[0x0][0x160], 0x1 ;  /* 0x00005800180a7a11 */ /* 0x004fc800078a08ff */
[----:B------:R-:W-:-:S05]  /*8560*/  LEA.HI.X.SX32 R11, R24, c[0x0][0x164], 0x1, P5 ;  /* 0x00005900180b7a11 */ /* 0x000fca00028f0eff */
[----:B------:R-:W-:Y:S01]  /*8570*/  STL.64 [R1+0x3b0], R10 ;  /* 0x0003b00a01007387 */ /* 0x000fe20000100a00 */
[----:B0-----:R-:W-:-:S03]  /*8580*/  IMAD.WIDE R2, R23, 0x2, R10 ;  /* 0x0000000217027825 */ /* 0x001fc600078e020a */
[----:B------:R-:W-:Y:S01]  /*8590*/  STL [R1+0x840], R5 ;  /* 0x0008400501007387 */ /* 0x000fe20000100800 */
[----:B------:R-:W-:-:S04]  /*85a0*/  LEA R8, P0, R22, c[0x0][0x160], 0x1 ;  /* 0x0000580016087a11 */ /* 0x000fc800078008ff */
[----:B------:R-:W-:Y:S01]  /*85b0*/  LEA.HI.X.SX32 R9, R22, c[0x0][0x164], 0x1, P0 ;  /* 0x0000590016097a11 */ /* 0x000fe200000f0eff */
[----:B------:R-:W-:-:S04]  /*85c0*/  IMAD.MOV.U32 R22, RZ, RZ, c[0x0][0x188] ;  /* 0x00006200ff167624 */ /* 0x000fc800078e00ff */
[----:B------:R-:W-:Y:S04]  /*85d0*/  STL.64 [R1+0x3b8], R8 ;  /* 0x0003b80801007387 */ /* 0x000fe80000100a00 */
[----:B------:R0:W-:Y:S04]  /*85e0*/  STL [R1+0x844], R4 ;  /* 0x0008440401007387 */ /* 0x0001e80000100800 */
[----:B------:R-:W-:Y:S01]  /*85f0*/  STL [R1+0x43c], R0 ;  /* 0x00043c0001007387 */ /* 0x000fe20000100800 */
[----:B0-----:R-:W-:-:S03]  /*8600*/  IMAD.WIDE R4, R23, 0x2, R8 ;  /* 0x0000000217047825 */ /* 0x001fc600078e0208 */
[----:B------:R-:W-:Y:S01]  /*8610*/  STL [R1+0x444], R2 ;  /* 0x0004440201007387 */ /* 0x000fe20000100800 */
[----:B------:R-:W-:-:S03]  /*8620*/  IMAD R23, R22, 0x3e, RZ ;  /* 0x0000003e16177824 */ /* 0x000fc600078e02ff */
[----:B------:R0:W-:Y:S01]  /*8630*/  STL [R1+0x440], R3 ;  /* 0x0004400301007387 */ /* 0x0001e20000100800 */
[----:B------:R-:W-:-:S03]  /*8640*/  IMAD R6, R22, 0x3d, RZ ;  /* 0x0000003d16067824 */ /* 0x000fc600078e02ff */
[----:B------:R-:W-:Y:S01]  /*8650*/  STL [R1+0x44c], R4 ;  /* 0x00044c0401007387 */ /* 0x000fe20000100800 */
[----:B0-----:R-:W-:-:S03]  /*8660*/  IMAD.WIDE R2, R23, 0x2, R10 ;  /* 0x0000000217027825 */ /* 0x001fc600078e020a */
[----:B------:R0:W-:Y:S04]  /*8670*/  STL [R1+0x448], R5 ;  /* 0x0004480501007387 */ /* 0x0001e80000100800 */
[----:B------:R-:W-:Y:S04]  /*8680*/  STL [R1+0x454], R2 ;  /* 0x0004540201007387 */ /* 0x000fe80000100800 */
[----:B------:R1:W-:Y:S01]  /*8690*/  STL [R1+0x450], R3 ;  /* 0x0004500301007387 */ /* 0x0003e20000100800 */
[----:B0-----:R-:W-:-:S04]  /*86a0*/  IMAD.WIDE R4, R23, 0x2, R8 ;  /* 0x0000000217047825 */ /* 0x001fc800078e0208 */
[----:B------:R-:W-:Y:S01]  /*86b0*/  IMAD R0, R22, 0x3c, RZ ;  /* 0x0000003c16007824 */ /* 0x000fe200078e02ff */
[----:B------:R-:W-:Y:S01]  /*86c0*/  STL [R1+0x45c], R4 ;  /* 0x00045c0401007387 */ /* 0x000fe20000100800 */
[----:B-1----:R-:W-:-:S03]  /*86d0*/  IMAD.WIDE R2, R6, 0x2, R10 ;  /* 0x0000000206027825 */ /* 0x002fc600078e020a */
[----:B------:R0:W-:Y:S01]  /*86e0*/  STL [R1+0x458], R5 ;  /* 0x0004580501007387 */ /* 0x0001e20000100800 */
[----:B------:R-:W-:-:S03]  /*86f0*/  IMAD.WIDE R6, R6, 0x2, R8 ;  /* 0x0000000206067825 */ /* 0x000fc600078e0208 */
[----:B------:R-:W-:Y:S04]  /*8700*/  STL [R1+0x464], R2 ;  /* 0x0004640201007387 */ /* 0x000fe80000100800 */
[----:B------:R1:W-:Y:S04]  /*8710*/  STL [R1+0x460], R3 ;  /* 0x0004600301007387 */ /* 0x0003e80000100800 */
[----:B------:R2:W-:Y:S01]  /*8720*/  STL [R1+0x46c], R6 ;  /* 0x00046c0601007387 */ /* 0x0005e20000100800 */
[----:B0-----:R-:W-:-:S04]  /*8730*/  IMAD.WIDE R4, R0, 0x2, R8 ;  /* 0x0000000200047825 */ /* 0x001fc800078e0208 */
[----:B-1----:R-:W-:Y:S01]  /*8740*/  IMAD.WIDE R2, R0, 0x2, R10 ;  /* 0x0000000200027825 */ /* 0x002fe200078e020a */
[----:B------:R-:W-:Y:S03]  /*8750*/  STL [R1+0x468], R7 ;  /* 0x0004680701007387 */ /* 0x000fe60000100800 */
[C---:B--2---:R-:W-:Y:S01]  /*8760*/  IMAD R6, R22.reuse, 0x3b, RZ ;  /* 0x0000003b16067824 */ /* 0x044fe200078e02ff */
[----:B------:R-:W-:Y:S04]  /*8770*/  STL [R1+0x474], R2 ;  /* 0x0004740201007387 */ /* 0x000fe80000100800 */
[----:B------:R0:W-:Y:S01]  /*8780*/  STL [R1+0x470], R3 ;  /* 0x0004700301007387 */ /* 0x0001e20000100800 */
[----:B------:R-:W-:-:S03]  /*8790*/  IMAD R0, R22, 0x3a, RZ ;  /* 0x0000003a16007824 */ /* 0x000fc600078e02ff */
[----:B------:R-:W-:Y:S01]  /*87a0*/  STL [R1+0x47c], R4 ;  /* 0x00047c0401007387 */ /* 0x000fe20000100800 */
[----:B0-----:R-:W-:-:S03]  /*87b0*/  IMAD.WIDE R2, R6, 0x2, R10 ;  /* 0x0000000206027825 */ /* 0x001fc600078e020a */
        /* <DEDUP_REMOVED lines=179> */
[----:B------:R-:W-:-:S03]  /*92f0*/  IMAD.SHL.U32 R0, R22, 0x20, RZ ;  /* 0x0000002016007824 */ /* 0x000fc600078e00ff */
        /* <DEDUP_REMOVED lines=202> */
[----:B------:R-:W2:Y:S01]  /*9fa0*/  S2R R23, SR_TID.X ;  /* 0x0000000000177919 */ /* 0x000ea20000002100 */
[----:B0-----:R-:W-:-:S03]  /*9fb0*/  IMAD.WIDE R4, R0, 0x2, R8 ;  /* 0x0000000200047825 */ /* 0x001fc600078e0208 */
[----:B------:R0:W-:Y:S01]  /*9fc0*/  STL [R1+0x7ec], R6 ;  /* 0x0007ec0601007387 */ /* 0x0001e20000100800 */
[----:B-1----:R-:W-:-:S03]  /*9fd0*/  IMAD.WIDE R2, R0, 0x2, R10 ;  /* 0x0000000200027825 */ /* 0x002fc600078e020a */
[----:B------:R-:W-:Y:S04]  /*9fe0*/  STL [R1+0x7e8], R7 ;  /* 0x0007e80701007387 */ /* 0x000fe80000100800 */
[----:B------:R-:W-:Y:S01]  /*9ff0*/  STL [R1+0x7f4], R2 ;  /* 0x0007f40201007387 */ /* 0x000fe20000100800 */
[----:B0-----:R-:W-:-:S03]  /*a000*/  IMAD R6, R22, 0x3, RZ ;  /* 0x0000000316067824 */ /* 0x001fc600078e02ff */
[----:B------:R0:W-:Y:S01]  /*a010*/  STL [R1+0x7f0], R3 ;  /* 0x0007f00301007387 */ /* 0x0001e20000100800 */
[----:B------:R-:W-:-:S03]  /*a020*/  IMAD.SHL.U32 R0, R22, 0x2, RZ ;  /* 0x0000000216007824 */ /* 0x000fc600078e00ff */
[----:B------:R-:W-:Y:S01]  /*a030*/  STL [R1+0x7fc], R4 ;  /* 0x0007fc0401007387 */ /* 0x000fe20000100800 */
[----:B0-----:R-:W-:-:S03]  /*a040*/  IMAD.WIDE R2, R6, 0x2, R10 ;  /* 0x0000000206027825 */ /* 0x001fc600078e020a */
[----:B------:R0:W-:Y:S01]  /*a050*/  STL [R1+0x7f8], R5 ;  /* 0x0007f80501007387 */ /* 0x0001e20000100800 */
[----:B------:R-:W-:-:S03]  /*a060*/  IMAD.WIDE R6, R6, 0x2, R8 ;  /* 0x0000000206067825 */ /* 0x000fc600078e0208 */
[----:B------:R-:W-:Y:S04]  /*a070*/  STL [R1+0x804], R2 ;  /* 0x0008040201007387 */ /* 0x000fe80000100800 */
[----:B------:R1:W-:Y:S01]  /*a080*/  STL [R1+0x800], R3 ;  /* 0x0008000301007387 */ /* 0x0003e20000100800 */
[----:B0-----:R-:W-:-:S03]  /*a090*/  IMAD.WIDE R4, R0, 0x2, R8 ;  /* 0x0000000200047825 */ /* 0x001fc600078e0208 */
[----:B------:R-:W-:Y:S01]  /*a0a0*/  STL [R1+0x80c], R6 ;  /* 0x00080c0601007387 */ /* 0x000fe20000100800 */
[----:B-1----:R-:W-:-:S03]  /*a0b0*/  IMAD.WIDE R2, R0, 0x2, R10 ;  /* 0x0000000200027825 */ /* 0x002fc600078e020a */
[----:B------:R0:W-:Y:S04]  /*a0c0*/  STL [R1+0x808], R7 ;  /* 0x0008080701007387 */ /* 0x0001e80000100800 */
[----:B------:R-:W-:Y:S04]  /*a0d0*/  STL [R1+0x814], R2 ;  /* 0x0008140201007387 */ /* 0x000fe80000100800 */
[----:B------:R1:W-:Y:S01]  /*a0e0*/  STL [R1+0x810], R3 ;  /* 0x0008100301007387 */ /* 0x0003e20000100800 */
[----:B0-----:R-:W-:-:S03]  /*a0f0*/  IMAD.WIDE R6, R22, 0x2, R10 ;  /* 0x0000000216067825 */ /* 0x001fc600078e020a */
[----:B------:R2:W-:Y:S04]  /*a100*/  STL [R1+0x81c], R4 ;  /* 0x00081c0401007387 */ /* 0x0005e80000100800 */
[----:B------:R-:W-:Y:S01]  /*a110*/  STL [R1+0x818], R5 ;  /* 0x0008180501007387 */ /* 0x000fe20000100800 */
[----:B-1----:R-:W-:-:S03]  /*a120*/  IMAD.WIDE R2, R22, 0x2, R8 ;  /* 0x0000000216027825 */ /* 0x002fc600078e0208 */
[----:B------:R-:W-:Y:S04]  /*a130*/  STL [R1+0x824], R6 ;  /* 0x0008240601007387 */ /* 0x000fe80000100800 */
[----:B------:R-:W-:Y:S01]  /*a140*/  STL [R1+0x820], R7 ;  /* 0x0008200701007387 */ /* 0x000fe20000100800 */
[----:B--2---:R-:W-:-:S03]  /*a150*/  IMAD.SHL.U32 R4, R23, 0x80, RZ ;  /* 0x0000008017047824 */ /* 0x004fc600078e00ff */
[----:B------:R0:W-:Y:S04]  /*a160*/  STL [R1+0x82c], R2 ;  /* 0x00082c0201007387 */ /* 0x0001e80000100800 */
[----:B------:R1:W-:Y:S04]  /*a170*/  STL [R1+0x828], R3 ;  /* 0x0008280301007387 */ /* 0x0003e80000100800 */
[----:B------:R-:W-:Y:S04]  /*a180*/  STL [R1+0x434], RZ ;  /* 0x000434ff01007387 */ /* 0x000fe80000100800 */
[----:B------:R-:W-:Y:S04]  /*a190*/  STL [R1+0x2c0], RZ ;  /* 0x0002c0ff01007387 */ /* 0x000fe80000100800 */
[----:B------:R-:W-:Y:S04]  /*a1a0*/  STL [R1+0xa58], R4 ;  /* 0x000a580401007387 */ /* 0x000fe80000100800 */
[----:B------:R-:W-:Y:S04]  /*a1b0*/  STL [R1+0x2c4], RZ ;  /* 0x0002c4ff01007387 */ /* 0x000fe80000100800 */
        /* <DEDUP_REMOVED lines=74> */
[----:B------:R-:W1:Y:S04]  /*a660*/  LDL.LU R29, [R1+0xc8] ;  /* 0x0000c800011d7983 */ /* 0x000e680000300800 */
[----:B------:R-:W2:Y:S04]  /*a670*/  S2R R24, SR_TID.X ;  /* 0x0000000000187919 */ /* 0x000ea80000002100 */
[----:B------:R-:W3:Y:S01]  /*a680*/  S2R R25, SR_TID.X ;  /* 0x0000000000197919 */ /* 0x000ee20000002100 */
[----:B--2---:R-:W-:-:S05]  /*a690*/  LOP3.LUT R24, R24, 0x3f, RZ, 0xc0, !PT ;  /* 0x0000003f18187812 */ /* 0x004fca00078ec0ff */
[----:B------:R-:W-:Y:S02]  /*a6a0*/  IMAD.SHL.U32 R28, R24, 0x2, RZ ;  /* 0x00000002181c7824 */ /* 0x000fe400078e00ff */
[----:B------:R-:W2:Y:S04]  /*a6b0*/  S2R R24, SR_TID.X ;  /* 0x0000000000187919 */ /* 0x000ea80000002100 */
[----:B------:R-:W-:Y:S04]  /*a6c0*/  STL [R1+0x330], RZ ;  /* 0x000330ff01007387 */ /* 0x000fe80000100800 */
[----:B------:R-:W-:Y:S04]  /*a6d0*/  STL [R1+0x334], RZ ;  /* 0x000334ff01007387 */ /* 0x000fe80000100800 */
[----:B------:R-:W-:Y:S04]  /*a6e0*/  STL [R1+0x338], RZ ;  /* 0x000338ff01007387 */ /* 0x000fe80000100800 */
[----:B------:R-:W-:Y:S04]  /*a6f0*/  STL [R1+0x33c], RZ ;  /* 0x00033cff01007387 */ /* 0x000fe80000100800 */
[----:B------:R-:W-:Y:S01]  /*a700*/  STL [R1+0x320], RZ ;  /* 0x000320ff01007387 */ /* 0x000fe20000100800 */
[----:B0-----:R-:W-:-:S03]  /*a710*/  IMAD.SHL.U32 R2, R22, 0x40, RZ ;  /* 0x0000004016027824 */ /* 0x001fc600078e00ff */
[----:B------:R-:W-:Y:S01]  /*a720*/  STL [R1+0x324], RZ ;  /* 0x000324ff01007387 */ /* 0x000fe20000100800 */
[----:B--2---:R-:W-:-:S03]  /*a730*/  IMAD.SHL.U32 R22, R24, 0x2, RZ ;  /* 0x0000000218167824 */ /* 0x004fc600078e00ff */
[----:B------:R-:W-:Y:S04]  /*a740*/  STL [R1+0x328], RZ ;  /* 0x000328ff01007387 */ /* 0x000fe80000100800 */
[----:B------:R-:W-:Y:S04]  /*a750*/  STL [R1+0x32c], RZ ;  /* 0x00032cff01007387 */ /* 0x000fe80000100800 */
[----:B------:R-:W-:Y:S01]  /*a760*/  STL [R1+0x310], RZ ;  /* 0x000310ff01007387 */ /* 0x000fe20000100800 */
[----:B------:R-:W-:-:S03]  /*a770*/  LOP3.LUT R24, R24, 0x7, RZ, 0xc0, !PT ;  /* 0x0000000718187812 */ /* 0x000fc600078ec0ff */
[----:B------:R-:W-:Y:S04]  /*a780*/  STL [R1+0x314], RZ ;  /* 0x000314ff01007387 */ /* 0x000fe80000100800 */
[----:B------:R-:W-:Y:S01]  /*a790*/  STL [R1+0x318], RZ ;  /* 0x000318ff01007387 */ /* 0x000fe20000100800 */
[----:B------:R-:W-:-:S03]  /*a7a0*/  LOP3.LUT R22, R22, 0x10, RZ, 0xc0, !PT ;  /* 0x0000001016167812 */ /* 0x000fc600078ec0ff */
[----:B------:R-:W-:Y:S04]  /*a7b0*/  STL [R1+0x31c], RZ ;  /* 0x00031cff01007387 */ /* 0x000fe80000100800 */
[----:B------:R-:W-:Y:S04]  /*a7c0*/  STL [R1+0x300], RZ ;  /* 0x000300ff01007387 */ /* 0x000fe80000100800 */
[----:B------:R-:W-:Y:S01]  /*a7d0*/  STL [R1+0x304], RZ ;  /* 0x000304ff01007387 */ /* 0x000fe20000100800 */
[----:B------:R-:W-:-:S03]  /*a7e0*/  IMAD R24, R24, 0x110, RZ ;  /* 0x0000011018187824 */ /* 0x000fc600078e02ff */
[----:B------:R-:W-:Y:S01]  /*a7f0*/  STL [R1+0x308], RZ ;  /* 0x000308ff01007387 */ /* 0x000fe20000100800 */
[----:B---3--:R-:W-:-:S03]  /*a800*/  LOP3.LUT R22, R22, 0x20, R25, 0xf8, !PT ;  /* 0x0000002016167812 */ /* 0x008fc600078ef819 */
[----:B------:R-:W-:Y:S04]  /*a810*/  STL [R1+0x30c], RZ ;  /* 0x00030cff01007387 */ /* 0x000fe80000100800 */
[----:B------:R-:W-:Y:S04]  /*a820*/  STL [R1+0x2f0], RZ ;  /* 0x0002f0ff01007387 */ /* 0x000fe80000100800 */
[----:B------:R-:W-:Y:S04]  /*a830*/  STL [R1+0x2f4], RZ ;  /* 0x0002f4ff01007387 */ /* 0x000fe80000100800 */
[----:B------:R-:W-:Y:S01]  /*a840*/  STL [R1+0x2f8], RZ ;  /* 0x0002f8ff01007387 */ /* 0x000fe20000100800 */
[----:B------:R-:W-:-:S03]  /*a850*/  LOP3.LUT R22, R24, R22, RZ, 0x3c, !PT ;  /* 0x0000001618167212 */ /* 0x000fc600078e3cff */
[----:B------:R-:W-:Y:S04]  /*a860*/  STL [R1+0x2fc], RZ ;  /* 0x0002fcff01007387 */ /* 0x000fe80000100800 */
[----:B------:R-:W-:Y:S04]  /*a870*/  STL [R1+0x2a0], RZ ;  /* 0x0002a0ff01007387 */ /* 0x000fe80000100800 */
[----:B------:R-:W-:Y:S04]  /*a880*/  STL [R1+0x2a4], RZ ;  /* 0x0002a4ff01007387 */ /* 0x000fe80000100800 */
[----:B------:R-:W-:Y:S04]  /*a890*/  STL [R1+0x2a8], RZ ;  /* 0x0002a8ff01007387 */ /* 0x000fe80000100800 */
[----:B------:R-:W-:Y:S04]  /*a8a0*/  STL [R1+0x2ac], RZ ;  /* 0x0002acff01007387 */ /* 0x000fe80000100800 */
[----:B------:R-:W-:Y:S01]  /*a8b0*/  STL [R1+0x260], RZ ;  /* 0x000260ff01007387 */ /* 0x000fe20000100800 */
[----:B------:R-:W-:-:S04]  /*a8c0*/  SHF.R.S32.HI R0, RZ, 0x1f, R2 ;  /* 0x0000001fff007819 */ /* 0x000fc80000011402 */
[----:B------:R-:W-:Y:S02]  /*a8d0*/  SHF.L.U64.HI R0, R2, 0x1, R0 ;  /* 0x0000000102007819 */ /* 0x000fe40000010200 */
[C---:B------:R-:W-:Y:S02]  /*a8e0*/  LOP3.LUT R2, R28.reuse, 0x10, RZ, 0x3c, !PT ;  /* 0x000000101c027812 */ /* 0x040fe400078e3cff */
[C---:B------:R-:W-:Y:S02]  /*a8f0*/  LOP3.LUT R2, R28.reuse, 0x40, RZ, 0x3c, !PT ;  /* 0x000000401c027812 */ /* 0x040fe400078e3cff */
[C---:B------:R-:W-:Y:S01]  /*a900*/  LOP3.LUT R2, R28.reuse, 0x60, RZ, 0x3c, !PT ;  /* 0x000000601c027812 */ /* 0x040fe200078e3cff */
[----:B------:R-:W-:Y:S01]  /*a910*/  IMAD.SHL.U32 R23, R23, 0x2, RZ ;  /* 0x0000000217177824 */ /* 0x000fe200078e00ff */
[----:B------:R-:W-:Y:S02]  /*a920*/  ULDC UR4, c[0x0][0x18c] ;  /* 0x0000630000047ab9 */ /* 0x000fe40000000800 */
[----:B------:R-:W-:Y:S01]  /*a930*/  USHF.L.U32 UR4, UR4, 0x6, URZ ;  /* 0x0000000604047899 */ /* 0x000fe2000800063f */
[----:B------:R-:W-:-:S02]  /*a940*/  LOP3.LUT R5, R28, 0x20, RZ, 0x3c, !PT ;  /* 0x000000201c057812 */ /* 0x000fc400078e3cff */
[----:B------:R-:W-:Y:S01]  /*a950*/  LOP3.LUT R5, R28, 0x70, RZ, 0x3c, !PT ;  /* 0x000000701c057812 */ /* 0x000fe200078e3cff */
[----:B------:R-:W-:Y:S02]  /*a960*/  USHF.R.S32.HI UR5, URZ, 0x1f, UR4 ;  /* 0x0000001f3f057899 */ /* 0x000fe40008011404 */
[----:B------:R-:W-:Y:S02]  /*a970*/  USHF.L.U32 UR8, UR4, 0x1, URZ ;  /* 0x0000000104087899 */ /* 0x000fe4000800063f */
[----:B------:R-:W-:Y:S01]  /*a980*/  USHF.L.U64.HI UR5, UR4, 0x1, UR5 ;  /* 0x0000000104057899 */ /* 0x000fe20008010205 */
[----:B-1----:R-:W-:-:S05]  /*a990*/  SHF.R.S32.HI R3, RZ, 0x6, R29 ;  /* 0x00000006ff037819 */ /* 0x002fca000001141d */
[----:B------:R0:W-:Y:S04]  /*a9a0*/  STL [R1+0xa34], R3 ;  /* 0x000a340301007387 */ /* 0x0001e80000100800 */
[----:B------:R1:W-:Y:S01]  /*a9b0*/  STL [R1+0x264], RZ ;  /* 0x000264ff01007387 */ /* 0x0003e20000100800 */
[----:B0-----:R-:W-:-:S03]  /*a9c0*/  LOP3.LUT R3, R22, 0x800, R4, 0xf8, !PT ;  /* 0x0000080016037812 */ /* 0x001fc600078ef804 */
[----:B------:R1:W-:Y:S04]  /*a9d0*/  STL [R1+0x268], RZ ;  /* 0x000268ff01007387 */ /* 0x0003e80000100800 */
[----:B------:R1:W-:Y:S04]  /*a9e0*/  STL [R1+0x26c], RZ ;  /* 0x00026cff01007387 */ /* 0x0003e80000100800 */
[----:B------:R1:W-:Y:S04]  /*a9f0*/  STL [R1+0x3c8], R3 ;  /* 0x0003c80301007387 */ /* 0x0003e80000100800 */
[----:B------:R1:W-:Y:S04]  /*aa00*/  STL [R1+0x1d0], RZ ;  /* 0x0001d0ff01007387 */ /* 0x0003e80000100800 */
[----:B------:R1:W-:Y:S04]  /*aa10*/  STL [R1+0x1d4], RZ ;  /* 0x0001d4ff01007387 */ /* 0x0003e80000100800 */
[----:B------:R1:W-:Y:S04]  /*aa20*/  STL [R1+0x1d8], RZ ;  /* 0x0001d8ff01007387 */ /* 0x0003e80000100800 */
[----:B------:R1:W-:Y:S04]  /*aa30*/  STL [R1+0x1dc], RZ ;  /* 0x0001dcff01007387 */ /* 0x0003e80000100800 */
[----:B------:R1:W-:Y:S04]  /*aa40*/  STL [R1+0x1c0], RZ ;  /* 0x0001c0ff01007387 */ /* 0x0003e80000100800 */
[----:B------:R1:W-:Y:S04]  /*aa50*/  STL [R1+0x1c4], RZ ;  /* 0x0001c4ff01007387 */ /* 0x0003e80000100800 */
[----:B------:R1:W-:Y:S04]  /*aa60*/  STL [R1+0x1c8], RZ ;  /* 0x0001c8ff01007387 */ /* 0x0003e80000100800 */
[----:B------:R-:W0:Y:S04]  /*aa70*/  S2R R22, SR_TID.X ;  /* 0x0000000000167919 */ /* 0x000e280000002100 */
        /* <DEDUP_REMOVED lines=9> */
[----:B------:R-:W-:-:S03]  /*ab10*/  LOP3.LUT R2, R3, 0x40, RZ, 0x3c, !PT ;  /* 0x0000004003027812 */ /* 0x000fc600078e3cff */
        /* <DEDUP_REMOVED lines=8> */
[----:B------:R1:W-:Y:S01]  /*aba0*/  STL [R1+0x3cc], R2 ;  /* 0x0003cc0201007387 */ /* 0x0003e20000100800 */
[----:B0-----:R-:W-:-:S05]  /*abb0*/  LOP3.LUT R22, R22, 0x7, RZ, 0xc0, !PT ;  /* 0x0000000716167812 */ /* 0x001fca00078ec0ff */
[----:B------:R-:W-:Y:S01]  /*abc0*/  IMAD R22, R22, 0x90, RZ ;  /* 0x0000009016167824 */ /* 0x000fe200078e02ff */
[----:B------:R-:W-:-:S04]  /*abd0*/  LOP3.LUT R4, R28, 0x30, RZ, 0x3c, !PT ;  /* 0x000000301c047812 */ /* 0x000fc800078e3cff */
[----:B------:R-:W-:Y:S02]  /*abe0*/  LOP3.LUT R22, R22, 0x30, R23, 0x78, !PT ;  /* 0x0000003016167812 */ /* 0x000fe400078e7817 */
[----:B------:R-:W-:Y:S02]  /*abf0*/  LOP3.LUT R4, R28, 0x50, RZ, 0x3c, !PT ;  /* 0x000000501c047812 */ /* 0x000fe400078e3cff */
[----:B-1----:R-:W-:Y:S02]  /*ac00*/  LOP3.LUT R4, R22, 0x40, RZ, 0x3c, !PT ;  /* 0x0000004016047812 */ /* 0x002fe400078e3cff */
.L_x_3:
[----:B0-----:R-:W2:Y:S01]  /*ac10*/  LDL.64 R2, [R1+0x3b8] ;  /* 0x0003b80001027983 */ /* 0x001ea20000100a00 */
[----:B------:R-:W-:-:S03]  /*ac20*/  IMAD.MOV.U32 R6, RZ, RZ, -0x40 ;  /* 0xffffffc0ff067424 */ /* 0x000fc600078e00ff */
[----:B--2---:R0:W-:Y:S04]  /*ac30*/  STL [R1+0x1734], R3 ;  /* 0x0017340301007387 */ /* 0x0041e80000100800 */
[----:B0-----:R-:W2:Y:S04]  /*ac40*/  LDL R3, [R1+0x434] ;  /* 0x0004340001037983 */ /* 0x001ea80000100800 */
[----:B------:R-:W-:Y:S04]  /*ac50*/  STL [R1+0x16b8], R26 ;  /* 0x0016b81a01007387 */ /* 0x000fe80000100800 */
        /* <DEDUP_REMOVED lines=14> */
[----:B------:R0:W-:Y:S04]  /*ad40*/  STL [R1+0x1730], R26 ;  /* 0x0017301a01007387 */ /* 0x0001e80000100800 */
        /* <DEDUP_REMOVED lines=29> */
[----:B-----5:R-:W-:Y:S04]  /*af20*/  STL [R1+0x167c], R29 ;  /* 0x00167c1d01007387 */ /* 0x020fe80000100800 */
        /* <DEDUP_REMOVED lines=28> */
[----:B------:R-:W-:Y:S01]  /*b0f0*/  STL [R1+0x1610], R9 ;  /* 0x0016100901007387 */ /* 0x000fe20000100800 */
[----:B--2---:R-:W-:-:S03]  /*b100*/  IMAD R6, R3, R6, c[0x0][0x180] ;  /* 0x0000600003067624 */ /* 0x004fc600078e0206 */
        /* <DEDUP_REMOVED lines=29> */
[----:B------:R-:W2:Y:S01]  /*b2e0*/  LDL.LU R3, [R1+0x1734] ;  /* 0x0017340001037983 */ /* 0x000ea20000300800 */
[----:B------:R-:W-:-:S02]  /*b2f0*/  ISETP.GT.AND P0, PT, R6, RZ, PT ;  /* 0x000000ff0600720c */ /* 0x000fc40003f04270 */
[----:B0-----:R-:W-:Y:S02]  /*b300*/  PRMT R26, RZ, 0x7610, R26 ;  /* 0x00007610ff1a7816 */ /* 0x001fe4000000001a */
[----:B-1----:R-:W-:Y:S02]  /*b310*/  PRMT R27, RZ, 0x7610, R27 ;  /* 0x00007610ff1b7816 */ /* 0x002fe4000000001b */
[C---:B------:R-:W-:Y:S02]  /*b320*/  ISETP.GT.AND P1, PT, R6.reuse, 0x1, PT ;  /* 0x000000010600780c */ /* 0x040fe40003f24270 */
[----:B------:R-:W-:-:S05]  /*b330*/  ISETP.GT.AND P2, PT, R6, 0x2, PT ;  /* 0x000000020600780c */ /* 0x000fca0003f44270 */
[----:B--2---:R-:W2:Y:S04]  /*b340*/  @P0 LDG.E.U16 R26, [R2.64] ;  /* 0x00000006021a0981 */ /* 0x004ea8000c1e1500 */
[----:B--2---:R0:W-:Y:S04]  /*b350*/  STL [R1+0x14], R26 ;  /* 0x0000141a01007387 */ /* 0x0041e80000100800 */
[----:B0-----:R-:W2:Y:S04]  /*b360*/  LDL.LU R26, [R1+0x1730] ;  /* 0x00173000011a7983 */ /* 0x001ea80000300800 */
[----:B------:R-:W3:Y:S01]  /*b370*/  LDL.64 R2, [R1+0x3b0] ;  /* 0x0003b00001027983 */ /* 0x000ee20000100a00 */
[----:B--2---:R-:W-:-:S03]  /*b380*/  PRMT R26, RZ, 0x7610, R26 ;  /* 0x00007610ff1a7816 */ /* 0x004fc6000000001a */
[----:B---3--:R-:W2:Y:S04]  /*b390*/  @P0 LDG.E.U16 R27, [R2.64] ;  /* 0x00000006021b0981 */ /* 0x008ea8000c1e1500 */
[----:B--2---:R0:W-:Y:S04]  /*b3a0*/  STL [R1+0x18], R27 ;  /* 0x0000181b01007387 */ /* 0x0041e80000100800 */
[----:B0-----:R-:W2:Y:S04]  /*b3b0*/  LDL.LU R27, [R1+0x172c] ;  /* 0x00172c00011b7983 */ /* 0x001ea80000300800 */
[----:B------:R-:W3:Y:S04]  /*b3c0*/  LDL R2, [R1+0x828] ;  /* 0x0008280001027983 */ /* 0x000ee80000100800 */
[----:B------:R-:W3:Y:S01]  /*b3d0*/  LDL R3, [R1+0x82c] ;  /* 0x00082c0001037983 */ /* 0x000ee20000100800 */
[----:B------:R-:W-:-:S02]  /*b3e0*/  ISETP.GT.AND P0, PT, R6, 0x3, PT ;  /* 0x000000030600780c */ /* 0x000fc40003f04270 */
[----:B--2---:R-:W-:Y:S02]  /*b3f0*/  PRMT R27, RZ, 0x7610, R27 ;  /* 0x00007610ff1b7816 */ /* 0x004fe4000000001b */
[----:B---3--:R-:W-:-:S04]  /*b400*/  @P1 LOP3.LUT R3, R3, R2, RZ, 0x3c, !PT ;  /* 0x0000000203031212 */ /* 0x008fc800078e3cff */
[----:B------:R-:W-:-:S04]  /*b410*/  @P1 LOP3.LUT R2, R3, R2, RZ, 0x3c, !PT ;  /* 0x0000000203021212 */ /* 0x000fc800078e3cff */
[----:B------:R-:W-:-:S05]  /*b420*/  @P1 LOP3.LUT R3, R3, R2, RZ, 0x3c, !PT ;  /* 0x0000000203031212 */ /* 0x000fca00078e3cff */
[----:B------:R-:W2:Y:S04]  /*b430*/  @P1 LDG.E.U16 R26, [R2.64] ;  /* 0x00000006021a1981 */ /* 0x000ea8000c1e1500 */
[----:B--2---:R0:W-:Y:S04]  /*b440*/  STL [R1+0x24], R26 ;  /* 0x0000241a01007387 */ /* 0x0041e80000100800 */
[----:B0-----:R-:W2:Y:S04]  /*b450*/  LDL.LU R26, [R1+0x1728] ;  /* 0x00172800011a7983 */ /* 0x001ea80000300800 */
[----:B------:R-:W3:Y:S04]  /*b460*/  LDL R2, [R1+0x820] ;  /* 0x0008200001027983 */ /* 0x000ee80000100800 */
[----:B------:R-:W3:Y:S01]  /*b470*/  LDL R3, [R1+0x824] ;  /* 0x0008240001037983 */ /* 0x000ee20000100800 */
[----:B--2---:R-:W-:-:S02]  /*b480*/  PRMT R26, RZ, 0x7610, R26 ;  /* 0x00007610ff1a7816 */ /* 0x004fc4000000001a */
        /* <DEDUP_REMOVED lines=274> */
[----:B------:R-:W-:-:S02]  /*c5b0*/  PRMT R23, RZ, 0x7610, R23 ;  /* 0x00007610ff177816 */ /* 0x000fc40000000017 */
[----:B------:R-:W-:Y:S02]  /*c5c0*/  PRMT R22, RZ, 0x7610, R22 ;  /* 0x00007610ff167816 */ /* 0x000fe40000000016 */
[----:B------:R-:W-:Y:S02]  /*c5d0*/  ISETP.GT.AND P0, PT, R6, 0x12, PT ;  /* 0x000000120600780c */ /* 0x000fe40003f04270 */
[----:B--2---:R-:W-:Y:S02]  /*c5e0*/  PRMT R27, RZ, 0x7610, R27 ;  /* 0x00007610ff1b7816 */ /* 0x004fe4000000001b */
[----:B---3--:R-:W-:-:S04]  /*c5f0*/  @P1 LOP3.LUT R3, R3, R2, RZ, 0x3c, !PT ;  /* 0x0000000203031212 */ /* 0x008fc800078e3cff */
[----:B------:R-:W-:-:S04]  /*c600*/  @P1 LOP3.LUT R2, R3, R2, RZ, 0x3c, !PT ;  /* 0x0000000203021212 */ /* 0x000fc800078e3cff */
[----:B------:R-:W-:-:S05]  /*c610*/  @P1 LOP3.LUT R3, R3, R2, RZ, 0x3c, !PT ;  /* 0x0000000203031212 */ /* 0x000fca00078e3cff */
[----:B------:R0:W2:Y:S04]  /*c620*/  @P1 LDG.E.U16 R26, [R2.64] ;  /* 0x00000006021a1981 */ /* 0x0000a8000c1e1500 */
[----:B0-----:R-:W3:Y:S04]  /*c630*/  LDL R2, [R1+0x730] ;  /* 0x0007300001027983 */ /* 0x001ee80000100800 */
[----:B------:R-:W3:Y:S04]  /*c640*/  LDL R3, [R1+0x734] ;  /* 0x0007340001037983 */ /* 0x000ee80000100800 */
[----:B--2---:R-:W-:Y:S01]  /*c650*/  STL [R1+0x158c], R26 ;  /* 0x00158c1a01007387 */ /* 0x004fe20000100800 */
[----:B---3--:R-:W-:-:S04]  /*c660*/  @P1 LOP3.LUT R3, R3, R2, RZ, 0x3c, !PT ;  /* 0x0000000203031212 */ /* 0x008fc800078e3cff */
[----:B------:R-:W-:-:S04]  /*c670*/  @P1 LOP3.LUT R2, R3, R2, RZ, 0x3c, !PT ;  /* 0x0000000203021212 */ /* 0x000fc800078e3cff */
[----:B------:R-:W-:-:S05]  /*c680*/  @P1 LOP3.LUT R3, R3, R2, RZ, 0x3c, !PT ;  /* 0x0000000203031212 */ /* 0x000fca00078e3cff */
[----:B------:R0:W2:Y:S04]  /*c690*/  @P1 LDG.E.U16 R27, [R2.64] ;  /* 0x00000006021b1981 */ /* 0x0000a8000c1e1500 */
[----:B0-----:R-:W3:Y:S04]  /*c6a0*/  LDL R2, [R1+0x728] ;  /* 0x0007280001027983 */ /* 0x001ee80000100800 */
[----:B------:R-:W3:Y:S01]  /*c6b0*/  LDL R3, [R1+0x72c] ;  /* 0x00072c0001037983 */ /* 0x000ee20000100800 */
[----:B------:R-:W-:-:S03]  /*c6c0*/  ISETP.GT.AND P1, PT, R6, 0x13, PT ;  /* 0x000000130600780c */ /* 0x000fc60003f24270 */
[----:B--2---:R-:W-:Y:S01]  /*c6d0*/  STL [R1+0x1590], R27 ;  /* 0x0015901b01007387 */ /* 0x004fe20000100800 */
        /* <DEDUP_REMOVED lines=103> */
[----:B------:R-:W-:Y:S02]  /*cd50*/  ISETP.GT.AND P0, PT, R6, 0x18, PT ;  /* 0x000000180600780c */ /* 0x000fe40003f04270 */
        /* <DEDUP_REMOVED lines=8> */
[----:B------:R-:W3:Y:S02]  /*cde0*/  LDL R3, [R1+0x6cc] ;  /* 0x0006cc0001037983 */ /* 0x000ee40000100800 */
[----:B---3--:R-:W-:-:S04]  /*cdf0*/  @P2 LOP3.LUT R3, R3, R2, RZ, 0x3c, !PT ;  /* 0x0000000203032212 */ /* 0x008fc800078e3cff */
[----:B------:R-:W-:-:S04]  /*ce00*/  @P2 LOP3.LUT R2, R3, R2, RZ, 0x3c, !PT ;  /* 0x0000000203022212 */ /* 0x000fc800078e3cff */
[----:B------:R-:W-:-:S05]  /*ce10*/  @P2 LOP3.LUT R3, R3, R2, RZ, 0x3c, !PT ;  /* 0x0000000203032212 */ /* 0x000fca00078e3cff */
[----:B------:R-:W3:Y:S04]  /*ce20*/  @P2 LDG.E.U16 R23, [R2.64] ;  /* 0x0000000602172981 */ /* 0x000ee8000c1e1500 */
[----:B---3--:R0:W-:Y:S04]  /*ce30*/  STL [R1+0x398], R23 ;  /* 0x0003981701007387 */ /* 0x0081e80000100800 */
[----:B0-----:R-:W3:Y:S04]  /*ce40*/  LDL.LU R23, [R1+0x1680] ;  /* 0x0016800001177983 */ /* 0x001ee80000300800 */
[----:B------:R-:W4:Y:S04]  /*ce50*/  LDL R2, [R1+0x6c0] ;  /* 0x0006c00001027983 */ /* 0x000f280000100800 */
[----:B------:R-:W4:Y:S01]  /*ce60*/  LDL R3, [R1+0x6c4] ;  /* 0x0006c40001037983 */ /* 0x000f220000100800 */
[----:B--2---:R-:W-:-:S02]  /*ce70*/  PRMT R22, RZ, 0x7610, R22 ;  /* 0x00007610ff167816 */ /* 0x004fc40000000016 */
[----:B------:R-:W-:Y:S02]  /*ce80*/  ISETP.GT.AND P1, PT, R6, 0x19, PT ;  /* 0x000000190600780c */ /* 0x000fe40003f24270 */
[----:B----4-:R-:W-:-:S04]  /*ce90*/  @P2 LOP3.LUT R3, R3, R2, RZ, 0x3c, !PT ;  /* 0x0000000203032212 */ /* 0x010fc800078e3cff */
[----:B------:R-:W-:-:S04]  /*cea0*/  @P2 LOP3.LUT R2, R3, R2, RZ, 0x3c, !PT ;  /* 0x0000000203022212 */ /* 0x000fc800078e3cff */
[----:B------:R-:W-:-:S05]  /*ceb0*/  @P2 LOP3.LUT R3, R3, R2, RZ, 0x3c, !PT ;  /* 0x0000000203032212 */ /* 0x000fca00078e3cff */
[----:B------:R-:W2:Y:S04]  /*cec0*/  @P2 LDG.E.U16 R29, [R2.64] ;  /* 0x00000006021d2981 */ /* 0x000ea8000c1e1500 */
[----:B--2---:R0:W-:Y:S04]  /*ced0*/  STL [R1+0x394], R29 ;  /* 0x0003941d01007387 */ /* 0x0041e80000100800 */
[----:B0-----:R-:W2:Y:S04]  /*cee0*/  LDL.LU R29, [R1+0x167c] ;  /* 0x00167c00011d7983 */ /* 0x001ea80000300800 */
[----:B------:R-:W4:Y:S04]  /*cef0*/  LDL R2, [R1+0x6b8] ;  /* 0x0006b80001027983 */ /* 0x000f280000100800 */
[----:B------:R-:W4:Y:S01]  /*cf00*/  LDL R3, [R1+0x6bc] ;  /* 0x0006bc0001037983 */ /* 0x000f220000100800 */
[----:B---3--:R-:W-:-:S02]  /*cf10*/  PRMT R23, RZ, 0x7610, R23 ;  /* 0x00007610ff177816 */ /* 0x008fc40000000017 */
[----:B------:R-:W-:Y:S02]  /*cf20*/  PRMT R17, RZ, 0x7610, R17 ;  /* 0x00007610ff117816 */ /* 0x000fe40000000011 */
[----:B------:R-:W-:Y:S02]  /*cf30*/  ISETP.GT.AND P2, PT, R6, 0x1a, PT ;  /* 0x0000001a0600780c */ /* 0x000fe40003f44270 */
[----:B----4-:R-:W-:-:S04]  /*cf40*/  @P0 LOP3.LUT R3, R3, R2, RZ, 0x3c, !PT ;  /* 0x0000000203030212 */ /* 0x010fc800078e3cff */
[----:B------:R-:W-:-:S04]  /*cf50*/  @P0 LOP3.LUT R2, R3, R2, RZ, 0x3c, !PT ;  /* 0x0000000203020212 */ /* 0x000fc800078e3cff */
[----:B------:R-:W-:-:S05]  /*cf60*/  @P0 LOP3.LUT R3, R3, R2, RZ, 0x3c, !PT ;  /* 0x0000000203030212 */ /* 0x000fca00078e3cff */
[----:B------:R0:W3:Y:S04]  /*cf70*/  @P0 LDG.E.U16 R22, [R2.64] ;  /* 0x0000000602160981 */ /* 0x0000e8000c1e1500 */
[----:B0-----:R-:W4:Y:S04]  /*cf80*/  LDL R2, [R1+0x6b0] ;  /* 0x0006b00001027983 */ /* 0x001f280000100800 */
[----:B------:R-:W4:Y:S01]  /*cf90*/  LDL R3, [R1+0x6b4] ;  /* 0x0006b40001037983 */ /* 0x000f220000100800 */
[----:B--2---:R-:W-:-:S03]  /*cfa0*/  PRMT R29, RZ, 0x7610, R29 ;  /* 0x00007610ff1d7816 */ /* 0x004fc6000000001d */
[----:B---3--:R-:W-:Y:S01]  /*cfb0*/  STL [R1+0x1594], R22 ;  /* 0x0015941601007387 */ /* 0x008fe20000100800 */
[----:B----4-:R-:W-:-:S04]  /*cfc0*/  @P0 LOP3.LUT R3, R3, R2, RZ, 0x3c, !PT ;  /* 0x0000000203030212 */ /* 0x010fc800078e3cff */
[----:B------:R-:W-:-:S04]  /*cfd0*/  @P0 LOP3.LUT R2, R3, R2, RZ, 0x3c, !PT ;  /* 0x0000000203020212 */ /* 0x000fc800078e3cff */
[----:B------:R-:W-:-:S05]  /*cfe0*/  @P0 LOP3.LUT R3, R3, R2, RZ, 0x3c, !PT ;  /* 0x0000000203030212 */ /* 0x000fca00078e3cff */
[----:B------:R0:W2:Y:S04]  /*cff0*/  @P0 LDG.E.U16 R23, [R2.64] ;  /* 0x0000000602170981 */ /* 0x0000a8000c1e1500 */
[----:B0-----:R-:W3:Y:S04]  /*d000*/  LDL R2, [R1+0x6a8] ;  /* 0x0006a80001027983 */ /* 0x001ee80000100800 */
[----:B------:R-:W3:Y:S01]  /*d010*/  LDL R3, [R1+0x6ac] ;  /* 0x0006ac0001037983 */ /* 0x000ee20000100800 */
[----:B------:R-:W-:Y:S02]  /*d020*/  PRMT R16, RZ, 0x7610, R16 ;  /* 0x00007610ff107816 */ /* 0x000fe40000000010 */
[----:B------:R-:W-:-:S02]  /*d030*/  ISETP.GT.AND P0, PT, R6, 0x1b, PT ;  /* 0x0000001b0600780c */ /* 0x000fc40003f04270 */
[----:B---3--:R-:W-:-:S04]  /*d040*/  @P1 LOP3.LUT R3, R3, R2, RZ, 0x3c, !PT ;  /* 0x0000000203031212 */ /* 0x008fc800078e3cff */
[----:B------:R-:W-:-:S04]  /*d050*/  @P1 LOP3.LUT R2, R3, R2, RZ, 0x3c, !PT ;  /* 0x0000000203021212 */ /* 0x000fc800078e3cff */
[----:B------:R-:W-:-:S05]  /*d060*/  @P1 LOP3.LUT R3, R3, R2, RZ, 0x3c, !PT ;  /* 0x0000000203031212 */ /* 0x000fca00078e3cff */
[----:B------:R0:W3:Y:S04]  /*d070*/  @P1 LDG.E.U16 R29, [R2.64] ;  /* 0x00000006021d1981 */ /* 0x0000e8000c1e1500 */
[----:B0-----:R-:W4:Y:S04]  /*d080*/  LDL R2, [R1+0x6a0] ;  /* 0x0006a00001027983 */ /* 0x001f280000100800 */
[----:B------:R-:W4:Y:S04]  /*d090*/  LDL R3, [R1+0x6a4] ;  /* 0x0006a40001037983 */ /* 0x000f280000100800 */
[----:B---3--:R-:W-:Y:S04]  /*d0a0*/  STL [R1+0x155c], R29 ;  /* 0x00155c1d01007387 */ /* 0x008fe80000100800 */
[----:B------:R-:W-:Y:S01]  /*d0b0*/  STL [R1+0x1560], R29 ;  /* 0x0015601d01007387 */ /* 0x000fe20000100800 */
[----:B----4-:R-:W-:-:S04]  /*d0c0*/  @P1 LOP3.LUT R3, R3, R2, RZ, 0x3c, !PT ;  /* 0x0000000203031212 */ /* 0x010fc800078e3cff */
[----:B------:R-:W-:-:S04]  /*d0d0*/  @P1 LOP3.LUT R2, R3, R2, RZ, 0x3c, !PT ;  /* 0x0000000203021212 */ /* 0x000fc800078e3cff */
[----:B------:R-:W-:-:S05]  /*d0e0*/  @P1 LOP3.LUT R3, R3, R2, RZ, 0x3c, !PT ;  /* 0x0000000203031212 */ /* 0x000fca00078e3cff */
[----:B------:R-:W3:Y:S04]  /*d0f0*/  @P1 LDG.E.U16 R17, [R2.64] ;  /* 0x0000000602111981 */ /* 0x000ee8000c1e1500 */
[----:B---3--:R0:W-:Y:S04]  /*d100*/  STL [R1], R17 ;  /* 0x0000001101007387 */ /* 0x0081e80000100800 */
[----:B0-----:R-:W3:Y:S04]  /*d110*/  LDL.LU R17, [R1+0x1678] ;  /* 0x0016780001117983 */ /* 0x001ee80000300800 */
[----:B------:R-:W4:Y:S04]  /*d120*/  LDL R2, [R1+0x698] ;  /* 0x0006980001027983 */ /* 0x000f280000100800 */
[----:B------:R-:W4:Y:S01]  /*d130*/  LDL R3, [R1+0x69c] ;  /* 0x00069c0001037983 */ /* 0x000f220000100800 */
[----:B---3--:R-:W-:-:S02]  /*d140*/  PRMT R17, RZ, 0x7610, R17 ;  /* 0x00007610ff117816 */ /* 0x008fc40000000011 */
[----:B----4-:R-:W-:-:S04]  /*d150*/  @P2 LOP3.LUT R3, R3, R2, RZ, 0x3c, !PT ;  /* 0x0000000203032212 */ /* 0x010fc800078e3cff */
[----:B------:R-:W-:-:S04]  /*d160*/  @P2 LOP3.LUT R2, R3, R2, RZ, 0x3c, !PT ;  /* 0x0000000203022212 */ /* 0x000fc800078e3cff */
[----:B------:R-:W-:-:S05]  /*d170*/  @P2 LOP3.LUT R3, R3, R2, RZ, 0x3c, !PT ;  /* 0x0000000203032212 */ /* 0x000fca00078e3cff */
[----:B------:R-:W3:Y:S04]  /*d180*/  @P2 LDG.E.U16 R16, [R2.64] ;  /* 0x0000000602102981 */ /* 0x000ee8000c1e1500 */
[----:B---3--:R0:W-:Y:S04]  /*d190*/  STL [R1+0x160], R16 ;  /* 0x0001601001007387 */ /* 0x0081e80000100800 */
[----:B0-----:R-:W3:Y:S04]  /*d1a0*/  LDL.LU R16, [R1+0x1674] ;  /* 0x0016740001107983 */ /* 0x001ee80000300800 */
[----:B------:R-:W4:Y:S04]  /*d1b0*/  LDL R2, [R1+0x690] ;  /* 0x0006900001027983 */ /* 0x000f280000100800 */
[----:B------:R-:W4:Y:S01]  /*d1c0*/  LDL R3, [R1+0x694] ;  /* 0x0006940001037983 */ /* 0x000f220000100800 */
[----:B------:R-:W-:-:S02]  /*d1d0*/  ISETP.GT.AND P1, PT, R6, 0x1c, PT ;  /* 0x0000001c0600780c */ /* 0x000fc40003f24270 */
[----:B---3--:R-:W-:Y:S02]  /*d1e0*/  PRMT R16, RZ, 0x7610, R16 ;  /* 0x00007610ff107816 */ /* 0x008fe40000000010 */
        /* <DEDUP_REMOVED lines=74> */
[----:B------:R-:W-:-:S02]  /*d690*/  PRMT R24, RZ, 0x7610, R24 ;  /* 0x00007610ff187816 */ /* 0x000fc40000000018 */
[----:B------:R-:W-:Y:S02]  /*d6a0*/  PRMT R25, RZ, 0x7610, R25 ;  /* 0x00007610ff197816 */ /* 0x000fe40000000019 */
[----:B------:R-:W-:Y:S02]  /*d6b0*/  ISETP.GT.AND P2, PT, R6, 0x20, PT ;  /* 0x000000200600780c */ /* 0x000fe40003f44270 */
[----:B----4-:R-:W-:-:S04]  /*d6c0*/  @P0 LOP3.LUT R3, R3, R2, RZ, 0x3c, !PT ;  /* 0x0000000203030212 */ /* 0x010fc800078e3cff */
[----:B------:R-:W-:-:S04]  /*d6d0*/  @P0 LOP3.LUT R2, R3, R2, RZ, 0x3c, !PT ;  /* 0x0000000203020212 */ /* 0x000fc800078e3cff */
[----:B------:R-:W-:-:S05]  /*d6e0*/  @P0 LOP3.LUT R3, R3, R2, RZ, 0x3c, !PT ;  /* 0x0000000203030212 */ /* 0x000fca00078e3cff */
[----:B------:R-:W4:Y:S04]  /*d6f0*/  @P0 LDG.E.U16 R17, [R2.64] ;  /* 0x0000000602110981 */ /* 0x000f28000c1e1500 */
[----:B----4-:R0:W-:Y:S04]  /*d700*/  STL [R1+0x19c], R17 ;  /* 0x00019c1101007387 */ /* 0x0101e80000100800 */
[----:B0-----:R-:W4:Y:S04]  /*d710*/  LDL.LU R17, [R1+0x1650] ;  /* 0x0016500001117983 */ /* 0x001f280000300800 */
[----:B------:R-:W2:Y:S04]  /*d720*/  LDL R2, [R1+0x648] ;  /* 0x0006480001027983 */ /* 0x000ea80000100800 */
[----:B------:R-:W2:Y:S02]  /*d730*/  LDL R3, [R1+0x64c] ;  /* 0x00064c0001037983 */ /* 0x000ea40000100800 */
[----:B--2---:R-:W-:-:S04]  /*d740*/  @P1 LOP3.LUT R3, R3, R2, RZ, 0x3c, !PT ;  /* 0x0000000203031212 */ /* 0x004fc800078e3cff */
[----:B------:R-:W-:-:S04]  /*d750*/  @P1 LOP3.LUT R2, R3, R2, RZ, 0x3c, !PT ;  /* 0x0000000203021212 */ /* 0x000fc800078e3cff */
[----:B------:R-:W-:-:S05]  /*d760*/  @P1 LOP3.LUT R3, R3, R2, RZ, 0x3c, !PT ;  /* 0x0000000203031212 */ /* 0x000fca00078e3cff */
[----:B------:R-:W2:Y:S04]  /*d770*/  @P1 LDG.E.U16 R24, [R2.64] ;  /* 0x0000000602181981 */ /* 0x000ea8000c1e1500 */
[----:B--2---:R0:W-:Y:S04]  /*d780*/  STL [R1+0x198], R24 ;  /* 0x0001981801007387 */ /* 0x0041e80000100800 */
[----:B0-----:R-:W2:Y:S04]  /*d790*/  LDL.LU R24, [R1+0x164c] ;  /* 0x00164c0001187983 */ /* 0x001ea80000300800 */
[----:B------:R-:W2:Y:S04]  /*d7a0*/  LDL R2, [R1+0x640] ;  /* 0x0006400001027983 */ /* 0x000ea80000100800 */
[----:B------:R-:W2:Y:S01]  /*d7b0*/  LDL R3, [R1+0x644] ;  /* 0x0006440001037983 */ /* 0x000ea20000100800 */
[----:B---3--:R-:W-:-:S02]  /*d7c0*/  PRMT R16, RZ, 0x7610, R16 ;  /* 0x00007610ff107816 */ /* 0x008fc40000000010 */
[----:B------:R-:W-:Y:S02]  /*d7d0*/  ISETP.GT.AND P0, PT, R6, 0x21, PT ;  /* 0x000000210600780c */ /* 0x000fe40003f04270 */
[----:B--2---:R-:W-:-:S04]  /*d7e0*/  @P1 LOP3.LUT R3, R3, R2, RZ, 0x3c, !PT ;  /* 0x0000000203031212 */ /* 0x004fc800078e3cff */
[----:B------:R-:W-:-:S04]  /*d7f0*/  @P1 LOP3.LUT R2, R3, R2, RZ, 0x3c, !PT ;  /* 0x0000000203021212 */ /* 0x000fc800078e3cff */
[----:B------:R-:W-:-:S05]  /*d800*/  @P1 LOP3.LUT R3, R3, R2, RZ, 0x3c, !PT ;  /* 0x0000000203031212 */ /* 0x000fca00078e3cff */
[----:B------:R-:W2:Y:S04]  /*d810*/  @P1 LDG.E.U16 R25, [R2.64] ;  /* 0x0000000602191981 */ /* 0x000ea8000c1e1500 */
[----:B--2---:R0:W-:Y:S04]  /*d820*/  STL [R1+0x194], R25 ;  /* 0x0001941901007387 */ /* 0x0041e80000100800 */
[----:B0-----:R-:W2:Y:S04]  /*d830*/  LDL.LU R25, [R1+0x1648] ;  /* 0x0016480001197983 */ /* 0x001ea80000300800 */
[----:B------:R-:W3:Y:S04]  /*d840*/  LDL R2, [R1+0x638] ;  /* 0x0006380001027983 */ /* 0x000ee80000100800 */
[----:B------:R-:W3:Y:S01]  /*d850*/  LDL R3, [R1+0x63c] ;  /* 0x00063c0001037983 */ /* 0x000ee20000100800 */
[----:B----4-:R-:W-:-:S02]  /*d860*/  PRMT R17, RZ, 0x7610, R17 ;  /* 0x00007610ff117816 */ /* 0x010fc40000000011 */
[----:B------:R-:W-:Y:S02]  /*d870*/  PRMT R24, RZ, 0x7610, R24 ;  /* 0x00007610ff187816 */ /* 0x000fe40000000018 */
[----:B------:R-:W-:Y:S02]  /*d880*/  ISETP.GT.AND P1, PT, R6, 0x22, PT ;  /* 0x000000220600780c */ /* 0x000fe40003f24270 */
[----:B---3--:R-:W-:-:S04]  /*d890*/  @P2 LOP3.LUT R3, R3, R2, RZ, 0x3c, !PT ;  /* 0x0000000203032212 */ /* 0x008fc800078e3cff */
[----:B------:R-:W-:-:S04]  /*d8a0*/  @P2 LOP3.LUT R2, R3, R2, RZ, 0x3c, !PT ;  /* 0x0000000203022212 */ /* 0x000fc800078e3cff */
[----:B------:R-:W-:-:S05]  /*d8b0*/  @P2 LOP3.LUT R3, R3, R2, RZ, 0x3c, !PT ;  /* 0x0000000203032212 */ /* 0x000fca00078e3cff */
[----:B------:R0:W3:Y:S04]  /*d8c0*/  @P2 LDG.E.U16 R16, [R2.64] ;  /* 0x0000000602102981 */ /* 0x0000e8000c1e1500 */
[----:B0-----:R-:W4:Y:S04]  /*d8d0*/  LDL R2, [R1+0x630] ;  /* 0x0006300001027983 */ /* 0x001f280000100800 */
[----:B------:R-:W4:Y:S02]  /*d8e0*/  LDL R3, [R1+0x634] ;  /* 0x0006340001037983 */ /* 0x000f240000100800 */
[----:B----4-:R-:W-:-:S04]  /*d8f0*/  @P2 LOP3.LUT R3, R3, R2, RZ, 0x3c, !PT ;  /* 0x0000000203032212 */ /* 0x010fc800078e3cff */
[----:B------:R-:W-:-:S04]  /*d900*/  @P2 LOP3.LUT R2, R3, R2, RZ, 0x3c, !PT ;  /* 0x0000000203022212 */ /* 0x000fc800078e3cff */
[----:B------:R-:W-:-:S05]  /*d910*/  @P2 LOP3.LUT R3, R3, R2, RZ, 0x3c, !PT ;  /* 0x0000000203032212 */ /* 0x000fca00078e3cff */
[----:B------:R0:W4:Y:S04]  /*d920*/  @P2 LDG.E.U16 R17, [R2.64] ;  /* 0x0000000602112981 */ /* 0x000128000c1e1500 */
[----:B0-----:R-:W3:Y:S04]  /*d930*/  LDL R2, [R1+0x628] ;  /* 0x0006280001027983 */ /* 0x001ee80000100800 */
[----:B------:R-:W3:Y:S01]  /*d940*/  LDL R3, [R1+0x62c] ;  /* 0x00062c0001037983 */ /* 0x000ee20000100800 */
[----:B--2---:R-:W-:Y:S02]  /*d950*/  PRMT R25, RZ, 0x7610, R25 ;  /* 0x00007610ff197816 */ /* 0x004fe40000000019 */
[----:B------:R-:W-:-:S02]  /*d960*/  PRMT R12, RZ, 0x7610, R12 ;  /* 0x00007610ff0c7816 */ /* 0x000fc4000000000c */
[----:B------:R-:W-:Y:S02]  /*d970*/  PRMT R11, RZ, 0x7610, R11 ;  /* 0x00007610ff0b7816 */ /* 0x000fe4000000000b */
[----:B------:R-:W-:Y:S02]  /*d980*/  ISETP.GT.AND P2, PT, R6, 0x23, PT ;  /* 0x000000230600780c */ /* 0x000fe40003f44270 */
[----:B---3--:R-:W-:-:S04]  /*d990*/  @P0 LOP3.LUT R3, R3, R2, RZ, 0x3c, !PT ;  /* 0x0000000203030212 */ /* 0x008fc800078e3cff */
[----:B------:R-:W-:-:S04]  /*d9a0*/  @P0 LOP3.LUT R2, R3, R2, RZ, 0x3c, !PT ;  /* 0x0000000203020212 */ /* 0x000fc800078e3cff */
[----:B------:R-:W-:-:S05]  /*d9b0*/  @P0 LOP3.LUT R3, R3, R2, RZ, 0x3c, !PT ;  /* 0x0000000203030212 */ /* 0x000fca00078e3cff */
[----:B------:R0:W2:Y:S04]  /*d9c0*/  @P0 LDG.E.U16 R24, [R2.64] ;  /* 0x0000000602180981 */ /* 0x0000a8000c1e1500 */
[----:B0-----:R-:W3:Y:S04]  /*d9d0*/  LDL R2, [R1+0x620] ;  /* 0x0006200001027983 */ /* 0x001ee80000100800 */
[----:B------:R-:W3:Y:S04]  /*d9e0*/  LDL R3, [R1+0x624] ;  /* 0x0006240001037983 */ /* 0x000ee80000100800 */
[----:B--2---:R-:W-:Y:S04]  /*d9f0*/  STL [R1+0x1558], R24 ;  /* 0x0015581801007387 */ /* 0x004fe80000100800 */
[----:B------:R-:W-:Y:S04]  /*da00*/  STL [R1+0x1564], R24 ;  /* 0x0015641801007387 */ /* 0x000fe80000100800 */
[----:B------:R-:W-:Y:S01]  /*da10*/  STL [R1+0x1568], R24 ;  /* 0x0015681801007387 */ /* 0x000fe20000100800 */
[----:B---3--:R-:W-:-:S04]  /*da20*/  @P0 LOP3.LUT R3, R3, R2, RZ, 0x3c, !PT ;  /* 0x0000000203030212 */ /* 0x008fc800078e3cff */
[----:B------:R-:W-:-:S04]  /*da30*/  @P0 LOP3.LUT R2, R3, R2, RZ, 0x3c, !PT ;  /* 0x0000000203020212 */ /* 0x000fc800078e3cff */
[----:B------:R-:W-:-:S05]  /*da40*/  @P0 LOP3.LUT R3, R3, R2, RZ, 0x3c, !PT ;  /* 0x0000000203030212 */ /* 0x000fca00078e3cff */
[----:B------:R0:W2:Y:S04]  /*da50*/  @P0 LDG.E.U16 R25, [R2.64] ;  /* 0x0000000602190981 */ /* 0x0000a8000c1e1500 */
[----:B0-----:R-:W3:Y:S04]  /*da60*/  LDL R2, [R1+0x618] ;  /* 0x0006180001027983 */ /* 0x001ee80000100800 */
[----:B------:R-:W3:Y:S04]  /*da70*/  LDL R3, [R1+0x61c] ;  /* 0x00061c0001037983 */ /* 0x000ee80000100800 */
[----:B--2---:R-:W-:Y:S04]  /*da80*/  STL [R1+0x156c], R25 ;  /* 0x00156c1901007387 */ /* 0x004fe80000100800 */
[----:B------:R-:W-:Y:S01]  /*da90*/  STL [R1+0x1570], R25 ;  /* 0x0015701901007387 */ /* 0x000fe20000100800 */
        /* <DEDUP_REMOVED lines=87> */
[----:B---3--:R-:W-:-:S04]  /*e010*/  @P2 LOP3.LUT R3, R3, R2, RZ, 0x3c, !PT ;  /* 0x0000000203032212 */ /* 0x008fc800078e3cff */
[----:B------:R-:W-:-:S04]  /*e020*/  @P2 LOP3.LUT R2, R3, R2, RZ, 0x3c, !PT ;  /* 0x0000000203022212 */ /* 0x000fc800078e3cff */
[----:B------:R-:W-:-:S05]  /*e030*/  @P2 LOP3.LUT R3, R3, R2, RZ, 0x3c, !PT ;  /* 0x0000000203032212 */ /* 0x000fca00078e3cff */
[----:B------:R-:W3:Y:S04]  /*e040*/  @P2 LDG.E.U16 R11, [R2.64] ;  /* 0x00000006020b2981 */ /* 0x000ee8000c1e1500 */
[----:B---3--:R0:W-:Y:S04]  /*e050*/  STL [R1+0x16c], R11 ;  /* 0x00016c0b01007387 */ /* 0x0081e80000100800 */
[----:B0-----:R-:W3:Y:S04]  /*e060*/  LDL.LU R11, [R1+0x1620] ;  /* 0x00162000010b7983 */ /* 0x001ee80000300800 */
        /* <DEDUP_REMOVED lines=10> */
[----:B------:R-:W-:-:S02]  /*e110*/  PRMT R12, RZ, 0x7610, R12 ;  /* 0x00007610ff0c7816 */ /* 0x000fc4000000000c */
[----:B------:R-:W-:Y:S02]  /*e120*/  ISETP.GT.AND P2, PT, R6, 0x29, PT ;  /* 0x000000290600780c */ /* 0x000fe40003f44270 */
        /* <DEDUP_REMOVED lines=9> */
[----:B------:R-:W-:Y:S02]  /*e1c0*/  PRMT R20, RZ, 0x7610, R20 ;  /* 0x00007610ff147816 */ /* 0x000fe40000000014 */
[----:B------:R-:W-:Y:S02]  /*e1d0*/  ISETP.GT.AND P0, PT, R6, 0x2a, PT ;  /* 0x0000002a0600780c */ /* 0x000fe40003f04270 */
[----:B--2---:R-:W-:-:S04]  /*e1e0*/  @P1 LOP3.LUT R3, R3, R2, RZ, 0x3c, !PT ;  /* 0x0000000203031212 */ /* 0x004fc800078e3cff */
[----:B------:R-:W-:-:S04]  /*e1f0*/  @P1 LOP3.LUT R2, R3, R2, RZ, 0x3c, !PT ;  /* 0x0000000203021212 */ /* 0x000fc800078e3cff */
[----:B------:R-:W-:-:S05]  /*e200*/  @P1 LOP3.LUT R3, R3, R2, RZ, 0x3c, !PT ;  /* 0x0000000203031212 */ /* 0x000fca00078e3cff */
[----:B------:R0:W2:Y:S04]  /*e210*/  @P1 LDG.E.U16 R12, [R2.64] ;  /* 0x00000006020c1981 */ /* 0x0000a8000c1e1500 */
[----:B0-----:R-:W3:Y:S04]  /*e220*/  LDL R2, [R1+0x5b0] ;  /* 0x0005b00001027983 */ /* 0x001ee80000100800 */
[----:B------:R-:W3:Y:S02]  /*e230*/  LDL R3, [R1+0x5b4] ;  /* 0x0005b40001037983 */ /* 0x000ee40000100800 */
[----:B---3--:R-:W-:-:S04]  /*e240*/  @P1 LOP3.LUT R3, R3, R2, RZ, 0x3c, !PT ;  /* 0x0000000203031212 */ /* 0x008fc800078e3cff */
[----:B------:R-:W-:-:S04]  /*e250*/  @P1 LOP3.LUT R2, R3, R2, RZ, 0x3c, !PT ;  /* 0x0000000203021212 */ /* 0x000fc800078e3cff */
[----:B------:R-:W-:-:S05]  /*e260*/  @P1 LOP3.LUT R3, R3, R2, RZ, 0x3c, !PT ;  /* 0x0000000203031212 */ /* 0x000fca00078e3cff */
[----:B------:R0:W3:Y:S04]  /*e270*/  @P1 LDG.E.U16 R11, [R2.64] ;  /* 0x00000006020b1981 */ /* 0x0000e8000c1e1500 */
[----:B0-----:R-:W2:Y:S04]  /*e280*/  LDL R2, [R1+0x5a8] ;  /* 0x0005a80001027983 */ /* 0x001ea80000100800 */
[----:B------:R-:W2:Y:S01]  /*e290*/  LDL R3, [R1+0x5ac] ;  /* 0x0005ac0001037983 */ /* 0x000ea20000100800 */
[----:B------:R-:W-:Y:S02]  /*e2a0*/  PRMT R21, RZ, 0x7610, R21 ;  /* 0x00007610ff157816 */ /* 0x000fe40000000015 */
[----:B------:R-:W-:-:S02]  /*e2b0*/  PRMT R5, RZ, 0x7610, R5 ;  /* 0x00007610ff057816 */ /* 0x000fc40000000005 */
[----:B------:R-:W-:Y:S02]  /*e2c0*/  PRMT R9, RZ, 0x7610, R9 ;  /* 0x00007610ff097816 */ /* 0x000fe40000000009 */
[----:B------:R-:W-:Y:S02]  /*e2d0*/  ISETP.GT.AND P1, PT, R6, 0x2b, PT ;  /* 0x0000002b0600780c */ /* 0x000fe40003f24270 */
[----:B--2---:R-:W-:-:S04]  /*e2e0*/  @P2 LOP3.LUT R3, R3, R2, RZ, 0x3c, !PT ;  /* 0x0000000203032212 */ /* 0x004fc800078e3cff */
        /* <DEDUP_REMOVED lines=68> */
[----:B------:R-:W2:Y:S04]  /*e730*/  LDL R2, [R1+0x568] ;  /* 0x0005680001027983 */ /* 0x000ea80000100800 */
[----:B------:R-:W2:Y:S01]  /*e740*/  LDL R3, [R1+0x56c] ;  /* 0x00056c0001037983 */ /* 0x000ea20000100800 */
[----:B---3--:R-:W-:-:S02]  /*e750*/  PRMT R9, RZ, 0x7610, R9 ;  /* 0x00007610ff097816 */ /* 0x008fc40000000009 */
        /* <DEDUP_REMOVED lines=10> */
[----:B---3--:R-:W-:-:S04]  /*e800*/  @P0 LOP3.LUT R3, R3, R2, RZ, 0x3c, !PT ;  /* 0x0000000203030212 */ /* 0x008fc800078e3cff */
[----:B------:R-:W-:-:S04]  /*e810*/  @P0 LOP3.LUT R2, R3, R2, RZ, 0x3c, !PT ;  /* 0x0000000203020212 */ /* 0x000fc800078e3cff */
[----:B------:R-:W-:-:S05]  /*e820*/  @P0 LOP3.LUT R3, R3, R2, RZ, 0x3c, !PT ;  /* 0x0000000203030212 */ /* 0x000fca00078e3cff */
[----:B------:R-:W3:Y:S04]  /*e830*/  @P0 LDG.E.U16 R5, [R2.64] ;  /* 0x0000000602050981 */ /* 0x000ee8000c1e1500 */
[----:B---3--:R0:W-:Y:S04]  /*e840*/  STL [R1+0x10c], R5 ;  /* 0x00010c0501007387 */ /* 0x0081e80000100800 */
[----:B0-----:R-:W3:Y:S04]  /*e850*/  LDL.LU R5, [R1+0x15f8] ;  /* 0x0015f80001057983 */ /* 0x001ee80000300800 */
[----:B------:R-:W3:Y:S04]  /*e860*/  LDL R2, [R1+0x558] ;  /* 0x0005580001027983 */ /* 0x000ee80000100800 */
[----:B------:R-:W3:Y:S01]  /*e870*/  LDL R3, [R1+0x55c] ;  /* 0x00055c0001037983 */ /* 0x000ee20000100800 */
[----:B--2---:R-:W-:-:S02]  /*e880*/  PRMT R9, RZ, 0x7610, R9 ;  /* 0x00007610ff097816 */ /* 0x004fc40000000009 */
[----:B---3--:R-:W-:-:S04]  /*e890*/  @P1 LOP3.LUT R3, R3, R2, RZ, 0x3c, !PT ;  /* 0x0000000203031212 */ /* 0x008fc800078e3cff */
[----:B------:R-:W-:-:S04]  /*e8a0*/  @P1 LOP3.LUT R2, R3, R2, RZ, 0x3c, !PT ;  /* 0x0000000203021212 */ /* 0x000fc800078e3cff */
[----:B------:R-:W-:-:S05]  /*e8b0*/  @P1 LOP3.LUT R3, R3, R2, RZ, 0x3c, !PT ;  /* 0x0000000203031212 */ /* 0x000fca00078e3cff */
[----:B------:R0:W2:Y:S04]  /*e8c0*/  @P1 LDG.E.U16 R9, [R2.64] ;  /* 0x0000000602091981 */ /* 0x0000a8000c1e1500 */
[----:B0-----:R-:W3:Y:S04]  /*e8d0*/  LDL R2, [R1+0x550] ;  /* 0x0005500001027983 */ /* 0x001ee80000100800 */
[----:B------:R-:W3:Y:S01]  /*e8e0*/  LDL R3, [R1+0x554] ;  /* 0x0005540001037983 */ /* 0x000ee20000100800 */
[----:B------:R-:W-:-:S03]  /*e8f0*/  PRMT R4, RZ, 0x7610, R4 ;  /* 0x00007610ff047816 */ /* 0x000fc60000000004 */
[----:B--2---:R0:W-:Y:S04]  /*e900*/  STL [R1+0x108], R9 ;  /* 0x0001080901007387 */ /* 0x0041e80000100800 */
[----:B0-----:R-:W2:Y:S01]  /*e910*/  LDL R9, [R1+0x534] ;  /* 0x0005340001097983 */ /* 0x001ea20000100800 */
        /* <DEDUP_REMOVED lines=9> */
[----:B------:R-:W-:-:S02]  /*e9b0*/  PRMT R14, RZ, 0x7610, R14 ;  /* 0x00007610ff0e7816 */ /* 0x000fc4000000000e */
        /* <DEDUP_REMOVED lines=19> */
[----:B--2---:R-:W-:-:S04]  /*eaf0*/  @P1 LOP3.LUT R3, R3, R2, RZ, 0x3c, !PT ;  /* 0x0000000203031212 */ /* 0x004fc800078e3cff */
[----:B------:R-:W-:-:S04]  /*eb00*/  @P1 LOP3.LUT R2, R3, R2, RZ, 0x3c, !PT ;  /* 0x0000000203021212 */ /* 0x000fc800078e3cff */
[----:B------:R-:W-:-:S05]  /*eb10*/  @P1 LOP3.LUT R3, R3, R2, RZ, 0x3c, !PT ;  /* 0x0000000203031212 */ /* 0x000fca00078e3cff */
[----:B------:R0:W2:Y:S04]  /*eb20*/  @P1 LDG.E.U16 R5, [R2.64] ;  /* 0x0000000602051981 */ /* 0x0000a8000c1e1500 */
[----:B0-----:R-:W2:Y:S01]  /*eb30*/  LDL R3, [R1+0x530] ;  /* 0x0005300001037983 */ /* 0x001ea20000100800 */
[----:B---3--:R-:W-:Y:S01]  /*eb40*/  PRMT R4, RZ, 0x7610, R4 ;  /* 0x00007610ff047816 */ /* 0x008fe20000000004 */
[----:B------:R-:W-:Y:S01]  /*eb50*/  @P1 IMAD.MOV.U32 R2, RZ, RZ, R9 ;  /* 0x000000ffff021224 */ /* 0x000fe200078e0009 */
[----:B------:R-:W-:Y:S01]  /*eb60*/  ISETP.GT.AND P0, PT, R6, 0x31, PT ;  /* 0x000000310600780c */ /* 0x000fe20003f04270 */
[----:B------:R-:W3:Y:S04]  /*eb70*/  LDL R9, [R1+0x514] ;  /* 0x0005140001097983 */ /* 0x000ee80000100800 */
[----:B--2---:R0:W2:Y:S04]  /*eb80*/  @P1 LDG.E.U16 R4, [R2.64] ;  /* 0x0000000602041981 */ /* 0x0040a8000c1e1500 */
[----:B0-----:R-:W2:Y:S04]  /*eb90*/  LDL R2, [R1+0x528] ;  /* 0x0005280001027983 */ /* 0x001ea80000100800 */
[----:B------:R-:W2:Y:S01]  /*eba0*/  LDL R3, [R1+0x52c] ;  /* 0x00052c0001037983 */ /* 0x000ea20000100800 */
[----:B------:R-:W-:-:S02]  /*ebb0*/  PRMT R14, RZ, 0x7610, R14 ;  /* 0x00007610ff0e7816 */ /* 0x000fc4000000000e */
[----:B--2---:R-:W-:-:S04]  /*ebc0*/  @P0 LOP3.LUT R3, R3, R2, RZ, 0x3c, !PT ;  /* 0x0000000203030212 */ /* 0x004fc800078e3cff */
[----:B------:R-:W-:-:S04]  /*ebd0*/  @P0 LOP3.LUT R2, R3, R2, RZ, 0x3c, !PT ;  /* 0x0000000203020212 */ /* 0x000fc800078e3cff */
[----:B------:R-:W-:-:S05]  /*ebe0*/  @P0 LOP3.LUT R3, R3, R2, RZ, 0x3c, !PT ;  /* 0x0000000203030212 */ /* 0x000fca00078e3cff */
[----:B------:R0:W2:Y:S04]  /*ebf0*/  @P0 LDG.E.U16 R14, [R2.64] ;  /* 0x00000006020e0981 */ /* 0x0000a8000c1e1500 */
[----:B0-----:R-:W3:Y:S04]  /*ec00*/  LDL R2, [R1+0x520] ;  /* 0x0005200001027983 */ /* 0x001ee80000100800 */
[----:B------:R-:W3:Y:S01]  /*ec10*/  LDL R3, [R1+0x524] ;  /* 0x0005240001037983 */ /* 0x000ee20000100800 */
[----:B------:R-:W-:Y:S02]  /*ec20*/  PRMT R15, RZ, 0x7610, R15 ;  /* 0x00007610ff0f7816 */ /* 0x000fe4000000000f */
[----:B------:R-:W-:Y:S01]  /*ec30*/  ISETP.GT.AND P1, PT, R6, 0x32, PT ;  /* 0x000000320600780c */ /* 0x000fe20003f24270 */
[----:B--2---:R-:W-:Y:S04]  /*ec40*/  STL [R1+0x1584], R14 ;  /* 0x0015840e01007387 */ /* 0x004fe80000100800 */
[----:B------:R-:W-:Y:S01]  /*ec50*/  STL [R1+0x1588], R14 ;  /* 0x0015880e01007387 */ /* 0x000fe20000100800 */
[----:B---3--:R-:W-:-:S04]  /*ec60*/  @P0 LOP3.LUT R3, R3, R2, RZ, 0x3c, !PT ;  /* 0x0000000203030212 */ /* 0x008fc800078e3cff */
[----:B------:R-:W-:-:S04]  /*ec70*/  @P0 LOP3.LUT R2, R3, R2, RZ, 0x3c, !PT ;  /* 0x0000000203020212 */ /* 0x000fc800078e3cff */
[----:B------:R-:W-:-:S05]  /*ec80*/  @P0 LOP3.LUT R3, R3, R2, RZ, 0x3c, !PT ;  /* 0x0000000203030212 */ /* 0x000fca00078e3cff */
[----:B------:R0:W2:Y:S04]  /*ec90*/  @P0 LDG.E.U16 R15, [R2.64] ;  /* 0x00000006020f0981 */ /* 0x0000a8000c1e1500 */
[----:B0-----:R-:W3:Y:S04]  /*eca0*/  LDL R2, [R1+0x518] ;  /* 0x0005180001027983 */ /* 0x001ee80000100800 */
[----:B------:R-:W3:Y:S01]  /*ecb0*/  LDL R3, [R1+0x51c] ;  /* 0x00051c0001037983 */ /* 0x000ee20000100800 */
[----:B------:R-:W-:-:S03]  /*ecc0*/  PRMT R8, RZ, 0x7610, R8 ;  /* 0x00007610ff087816 */ /* 0x000fc60000000008 */
[----:B--2---:R-:W-:Y:S01]  /*ecd0*/  STL [R1+0x1550], R15 ;  /* 0x0015500f01007387 */ /* 0x004fe20000100800 */
[----:B---3--:R-:W-:-:S04]  /*ece0*/  @P1 LOP3.LUT R3, R3, R2, RZ, 0x3c, !PT ;  /* 0x0000000203031212 */ /* 0x008fc800078e3cff */
[----:B------:R-:W-:-:S04]  /*ecf0*/  @P1 LOP3.LUT R2, R3, R2, RZ, 0x3c, !PT ;  /* 0x0000000203021212 */ /* 0x000fc800078e3cff */
[----:B------:R-:W-:-:S05]  /*ed00*/  @P1 LOP3.LUT R3, R3, R2, RZ, 0x3c, !PT ;  /* 0x0000000203031212 */ /* 0x000fca00078e3cff */
[----:B------:R-:W2:Y:S04]  /*ed10*/  @P1 LDG.E.U16 R8, [R2.64] ;  /* 0x0000000602081981 */ /* 0x000ea8000c1e1500 */
[----:B--2---:R0:W-:Y:S04]  /*ed20*/  STL [R1+0xc4], R8 ;  /* 0x0000c40801007387 */ /* 0x0041e80000100800 */
[----:B0-----:R-:W2:Y:S04]  /*ed30*/  LDL.LU R8, [R1+0x15e8] ;  /* 0x0015e80001087983 */ /* 0x001ea80000300800 */
[----:B------:R-:W3:Y:S01]  /*ed40*/  LDL R3, [R1+0x510] ;  /* 0x0005100001037983 */ /* 0x000ee20000100800 */
[----:B------:R-:W-:Y:S01]  /*ed50*/  @P1 IMAD.MOV.U32 R2, RZ, RZ, R9 ;  /* 0x000000ffff021224 */ /* 0x000fe200078e0009 */
[----:B------:R-:W-:-:S02]  /*ed60*/  ISETP.GT.AND P0, PT, R6, 0x33, PT ;  /* 0x000000330600780c */ /* 0x000fc40003f04270 */
[----:B------:R-:W-:Y:S01]  /*ed70*/  PRMT R10, RZ, 0x7610, R10 ;  /* 0x00007610ff0a7816 */ /* 0x000fe2000000000a */
[----:B------:R-:W4:Y:S01]  /*ed80*/  LDL R9, [R1+0x4b8] ;  /* 0x0004b80001097983 */ /* 0x000f220000100800 */
[----:B--2---:R-:W-:-:S06]  /*ed90*/  PRMT R8, RZ, 0x7610, R8 ;  /* 0x00007610ff087816 */ /* 0x004fcc0000000008 */
[----:B---3--:R0:W2:Y:S04]  /*eda0*/  @P1 LDG.E.U16 R8, [R2.64] ;  /* 0x0000000602081981 */ /* 0x0080a8000c1e1500 */
[----:B0-----:R-:W3:Y:S04]  /*edb0*/  LDL R2, [R1+0x508] ;  /* 0x0005080001027983 */ /* 0x001ee80000100800 */
[----:B------:R-:W3:Y:S02]  /*edc0*/  LDL R3, [R1+0x50c] ;  /* 0x00050c0001037983 */ /* 0x000ee40000100800 */
[----:B---3--:R-:W-:-:S04]  /*edd0*/  @P0 LOP3.LUT R3, R3, R2, RZ, 0x3c, !PT ;  /* 0x0000000203030212 */ /* 0x008fc800078e3cff */
[----:B------:R-:W-:-:S04]  /*ede0*/  @P0 LOP3.LUT R2, R3, R2, RZ, 0x3c, !PT ;  /* 0x0000000203020212 */ /* 0x000fc800078e3cff */
[----:B------:R-:W-:-:S05]  /*edf0*/  @P0 LOP3.LUT R3, R3, R2, RZ, 0x3c, !PT ;  /* 0x0000000203030212 */ /* 0x000fca00078e3cff */
[----:B------:R-:W3:Y:S04]  /*ee00*/  @P0 LDG.E.U16 R10, [R2.64] ;  /* 0x00000006020a0981 */ /* 0x000ee8000c1e1500 */
[----:B--2---:R0:W-:Y:S04]  /*ee10*/  STL [R1+0xc8], R8 ;  /* 0x0000c80801007387 */ /* 0x0041e80000100800 */
[----:B0-----:R-:W4:Y:S04]  /*ee20*/  LDL R8, [R1+0x4bc] ;  /* 0x0004bc0001087983 */ /* 0x001f280000100800 */
[----:B---3--:R0:W-:Y:S04]  /*ee30*/  STL [R1+0xf8], R10 ;  /* 0x0000f80a01007387 */ /* 0x0081e80000100800 */
[----:B0-----:R-:W2:Y:S04]  /*ee40*/  LDL.LU R10, [R1+0x15e4] ;  /* 0x0015e400010a7983 */ /* 0x001ea80000300800 */
[----:B------:R-:W3:Y:S04]  /*ee50*/  LDL R2, [R1+0x500] ;  /* 0x0005000001027983 */ /* 0x000ee80000100800 */
[----:B------:R-:W3:Y:S01]  /*ee60*/  LDL R3, [R1+0x504] ;  /* 0x0005040001037983 */ /* 0x000ee20000100800 */
[----:B--2---:R-:W-:-:S02]  /*ee70*/  PRMT R10, RZ, 0x7610, R10 ;  /* 0x00007610ff0a7816 */ /* 0x004fc4000000000a */
[----:B---3--:R-:W-:-:S04]  /*ee80*/  @P0 LOP3.LUT R3, R3, R2, RZ, 0x3c, !PT ;  /* 0x0000000203030212 */ /* 0x008fc800078e3cff */
[----:B------:R-:W-:-:S04]  /*ee90*/  @P0 LOP3.LUT R2, R3, R2, RZ, 0x3c, !PT ;  /* 0x0000000203020212 */ /* 0x000fc800078e3cff */
[----:B------:R-:W-:-:S05]  /*eea0*/  @P0 LOP3.LUT R3, R3, R2, RZ, 0x3c, !PT ;  /* 0x0000000203030212 */ /* 0x000fca00078e3cff */
[----:B------:R-:W2:Y:S01]  /*eeb0*/  @P0 LDG.E.U16 R10, [R2.64] ;  /* 0x00000006020a0981 */ /* 0x000ea2000c1e1500 */
[----:B------:R-:W-:-:S03]  /*eec0*/  ISETP.GT.AND P1, PT, R6, 0x34, PT ;  /* 0x000000340600780c */ /* 0x000fc60003f24270 */
[----:B--2---:R0:W-:Y:S04]  /*eed0*/  STL [R1+0xf4], R10 ;  /* 0x0000f40a01007387 */ /* 0x0041e80000100800 */
[----:B0-----:R-:W2:Y:S04]  /*eee0*/  LDL.LU R10, [R1+0x15e0] ;  /* 0x0015e000010a7983 */ /* 0x001ea80000300800 */
[----:B------:R-:W3:Y:S04]  /*eef0*/  LDL R2, [R1+0x4f8] ;  /* 0x0004f80001027983 */ /* 0x000ee80000100800 */
[----:B------:R-:W3:Y:S01]  /*ef00*/  LDL R3, [R1+0x4fc] ;  /* 0x0004fc0001037983 */ /* 0x000ee20000100800 */
[----:B------:R-:W-:-:S02]  /*ef10*/  PRMT R0, RZ, 0x7610, R0 ;  /* 0x00007610ff007816 */ /* 0x000fc40000000000 */
[----:B---3--:R-:W-:-:S04]  /*ef20*/  @P1 LOP3.LUT R3, R3, R2, RZ, 0x3c, !PT ;  /* 0x0000000203031212 */ /* 0x008fc800078e3cff */
[----:B------:R-:W-:-:S04]  /*ef30*/  @P1 LOP3.LUT R2, R3, R2, RZ, 0x3c, !PT ;  /* 0x0000000203021212 */ /* 0x000fc800078e3cff */
[----:B------:R-:W-:-:S05]  /*ef40*/  @P1 LOP3.LUT R3, R3, R2, RZ, 0x3c, !PT ;  /* 0x0000000203031212 */ /* 0x000fca00078e3cff */
[----:B------:R0:W3:Y:S04]  /*ef50*/  @P1 LDG.E.U16 R0, [R2.64] ;  /* 0x0000000602001981 */ /* 0x0000e8000c1e1500 */
[----:B0-----:R-:W3:Y:S04]  /*ef60*/  LDL R2, [R1+0x4f0] ;  /* 0x0004f00001027983 */ /* 0x001ee80000100800 */
[----:B------:R-:W3:Y:S01]  /*ef70*/  LDL R3, [R1+0x4f4] ;  /* 0x0004f40001037983 */ /* 0x000ee20000100800 */
[----:B--2---:R-:W-:Y:S02]  /*ef80*/  PRMT R10, RZ, 0x7610, R10 ;  /* 0x00007610ff0a7816 */ /* 0x004fe4000000000a */
[----:B---3--:R-:W-:-:S04]  /*ef90*/  @P1 LOP3.LUT R3, R3, R2, RZ, 0x3c, !PT ;  /* 0x0000000203031212 */ /* 0x008fc800078e3cff */
[----:B------:R-:W-:-:S04]  /*efa0*/  @P1 LOP3.LUT R2, R3, R2, RZ, 0x3c, !PT ;  /* 0x0000000203021212 */ /* 0x000fc800078e3cff */
[----:B------:R-:W-:-:S05]  /*efb0*/  @P1 LOP3.LUT R3, R3, R2, RZ, 0x3c, !PT ;  /* 0x0000000203031212 */ /* 0x000fca00078e3cff */
[----:B------:R0:W2:Y:S01]  /*efc0*/  @P1 LDG.E.U16 R10, [R2.64] ;  /* 0x00000006020a1981 */ /* 0x0000a2000c1e1500 */
[----:B------:R-:W-:-:S03]  /*efd0*/  ISETP.GT.AND P2, PT, R6, 0x38, PT ;  /* 0x000000380600780c */ /* 0x000fc60003f44270 */
[----:B------:R-:W-:Y:S01]  /*efe0*/  STL [R1+0x1544], R0 ;  /* 0x0015440001007387 */ /* 0x000fe20000100800 */
[----:B0-----:R-:W-:-:S09]  /*eff0*/  PRMT R3, RZ, 0x7610, R3 ;  /* 0x00007610ff037816 */ /* 0x001fd20000000003 */
[----:B----4-:R0:W3:Y:S04]  /*f000*/  @P2 LDG.E.U16 R3, [R8.64] ;  /* 0x0000000608032981 */ /* 0x0100e8000c1e1500 */
[----:B--2---:R1:W-:Y:S04]  /*f010*/  STL [R1+0xe4], R10 ;  /* 0x0000e40a01007387 */ /* 0x0043e80000100800 */
[----:B-1----:R-:W2:Y:S04]  /*f020*/  LDL.LU R10, [R1+0x15dc] ;  /* 0x0015dc00010a7983 */ /* 0x002ea80000300800 */
[----:B0-----:R-:W4:Y:S04]  /*f030*/  LDL R8, [R1+0x4b0] ;  /* 0x0004b00001087983 */ /* 0x001f280000100800 */
[----:B------:R-:W4:Y:S01]  /*f040*/  LDL R9, [R1+0x4b4] ;  /* 0x0004b40001097983 */ /* 0x000f220000100800 */
[----:B------:R-:W-:-:S02]  /*f050*/  PRMT R2, RZ, 0x7610, R2 ;  /* 0x00007610ff027816 */ /* 0x000fc40000000002 */
[----:B----4-:R-:W-:-:S04]  /*f060*/  @P2 LOP3.LUT R9, R9, R8, RZ, 0x3c, !PT ;  /* 0x0000000809092212 */ /* 0x010fc800078e3cff */
[----:B------:R-:W-:-:S04]  /*f070*/  @P2 LOP3.LUT R8, R9, R8, RZ, 0x3c, !PT ;  /* 0x0000000809082212 */ /* 0x000fc800078e3cff */
[----:B------:R-:W-:-:S05]  /*f080*/  @P2 LOP3.LUT R9, R9, R8, RZ, 0x3c, !PT ;  /* 0x0000000809092212 */ /* 0x000fca00078e3cff */
[----:B------:R0:W4:Y:S04]  /*f090*/  @P2 LDG.E.U16 R2, [R8.64] ;  /* 0x0000000608022981 */ /* 0x000128000c1e1500 */
[----:B0-----:R-:W3:Y:S04]  /*f0a0*/  LDL R8, [R1+0x4e8] ;  /* 0x0004e80001087983 */ /* 0x001ee80000100800 */
[----:B------:R-:W3:Y:S01]  /*f0b0*/  LDL R9, [R1+0x4ec] ;  /* 0x0004ec0001097983 */ /* 0x000ee20000100800 */
[----:B------:R-:W-:Y:S02]  /*f0c0*/  ISETP.GT.AND P0, PT, R6, 0x35, PT ;  /* 0x000000350600780c */ /* 0x000fe40003f04270 */
[----:B--2---:R-:W-:-:S11]  /*f0d0*/  PRMT R10, RZ, 0x7610, R10 ;  /* 0x00007610ff0a7816 */ /* 0x004fd6000000000a */
        /* <DEDUP_REMOVED lines=13> */
[----:B0-----:R-:W2:Y:S04]  /*f1b0*/  LDL R8, [R1+0x4d8] ;  /* 0x0004d80001087983 */ /* 0x001ea80000100800 */
[----:B------:R-:W2:Y:S01]  /*f1c0*/  LDL R9, [R1+0x4dc] ;  /* 0x0004dc0001097983 */ /* 0x000ea20000100800 */
[----:B------:R-:W-:Y:S02]  /*f1d0*/  ISETP.GT.AND P1, PT, R6, 0x36, PT ;  /* 0x000000360600780c */ /* 0x000fe40003f24270 */
[----:B------:R-:W-:-:S11]  /*f1e0*/  PRMT R13, RZ, 0x7610, R13 ;  /* 0x00007610ff0d7816 */ /* 0x000fd6000000000d */
[----:B--2---:R-:W-:-:S04]  /*f1f0*/  @P1 LOP3.LUT R9, R9, R8, RZ, 0x3c, !PT ;  /* 0x0000000809091212 */ /* 0x004fc800078e3cff */
[----:B------:R-:W-:-:S04]  /*f200*/  @P1 LOP3.LUT R8, R9, R8, RZ, 0x3c, !PT ;  /* 0x0000000809081212 */ /* 0x000fc800078e3cff */
[----:B------:R-:W-:-:S05]  /*f210*/  @P1 LOP3.LUT R9, R9, R8, RZ, 0x3c, !PT ;  /* 0x0000000809091212 */ /* 0x000fca00078e3cff */
[----:B------:R-:W2:Y:S04]  /*f220*/  @P1 LDG.E.U16 R13, [R8.64] ;  /* 0x00000006080d1981 */ /* 0x000ea8000c1e1500 */
[----:B---3--:R0:W-:Y:S04]  /*f230*/  STL [R1+0xdc], R29 ;  /* 0x0000dc1d01007387 */ /* 0x0081e80000100800 */
[----:B0-----:R-:W3:Y:S04]  /*f240*/  LDL R29, [R1+0x4ac] ;  /* 0x0004ac00011d7983 */ /* 0x001ee80000100800 */
        /* <DEDUP_REMOVED lines=17> */
[----:B------:R0:W-:Y:S04]  /*f360*/  STL [R1+0xd4], R26 ;  /* 0x0000d41a01007387 */ /* 0x0001e80000100800 */
        /* <DEDUP_REMOVED lines=9> */
[----:B------:R-:W2:Y:S01]  /*f400*/  @P0 LDG.E.U16 R19, [R8.64] ;  /* 0x0000000608130981 */ /* 0x000ea2000c1e1500 */
[C---:B------:R-:W-:Y:S02]  /*f410*/  ISETP.GT.AND P1, PT, R6.reuse, 0x39, PT ;  /* 0x000000390600780c */ /* 0x040fe40003f24270 */
[----:B------:R-:W-:Y:S01]  /*f420*/  PRMT R10, RZ, 0x7610, R10 ;  /* 0x00007610ff0a7816 */ /* 0x000fe2000000000a */
[----:B--2---:R0:W-:Y:S04]  /*f430*/  STL [R1+0xcc], R19 ;  /* 0x0000cc1301007387 */ /* 0x0041e80000100800 */
[----:B0-----:R-:W2:Y:S04]  /*f440*/  LDL.LU R19, [R1+0x15cc] ;  /* 0x0015cc0001137983 */ /* 0x001ea80000300800 */
[----:B------:R-:W2:Y:S02]  /*f450*/  LDL R9, [R1+0x4a8] ;  /* 0x0004a80001097983 */ /* 0x000ea40000100800 */
[----:B---3--:R-:W-:Y:S01]  /*f460*/  @P1 IMAD.MOV.U32 R8, RZ, RZ, R29 ;  /* 0x000000ffff081224 */ /* 0x008fe200078e001d */
[----:B------:R-:W-:Y:S01]  /*f470*/  PRMT R13, RZ, 0x7610, R13 ;  /* 0x00007610ff0d7816 */ /* 0x000fe2000000000d */
[----:B------:R-:W3:Y:S04]  /*f480*/  LDL R29, [R1+0x484] ;  /* 0x00048400011d7983 */ /* 0x000ee80000100800 */
[----:B--2---:R0:W2:Y:S04]  /*f490*/  @P1 LDG.E.U16 R10, [R8.64] ;  /* 0x00000006080a1981 */ /* 0x0040a8000c1e1500 */
[----:B0-----:R-:W3:Y:S04]  /*f4a0*/  LDL R8, [R1+0x4a0] ;  /* 0x0004a00001087983 */ /* 0x001ee80000100800 */
[----:B------:R-:W3:Y:S01]  /*f4b0*/  LDL R9, [R1+0x4a4] ;  /* 0x0004a40001097983 */ /* 0x000ee20000100800 */
[----:B------:R-:W-:-:S03]  /*f4c0*/  ISETP.GT.AND P0, PT, R6, 0x3a, PT ;  /* 0x0000003a0600780c */ /* 0x000fc60003f04270 */
[----:B--2---:R-:W-:Y:S01]  /*f4d0*/  STL [R1+0x154c], R10 ;  /* 0x00154c0a01007387 */ /* 0x004fe20000100800 */
[----:B---3--:R-:W-:-:S04]  /*f4e0*/  @P1 LOP3.LUT R9, R9, R8, RZ, 0x3c, !PT ;  /* 0x0000000809091212 */ /* 0x008fc800078e3cff */
[----:B------:R-:W-:-:S04]  /*f4f0*/  @P1 LOP3.LUT R8, R9, R8, RZ, 0x3c, !PT ;  /* 0x0000000809081212 */ /* 0x000fc800078e3cff */
[----:B------:R-:W-:-:S05]  /*f500*/  @P1 LOP3.LUT R9, R9, R8, RZ, 0x3c, !PT ;  /* 0x0000000809091212 */ /* 0x000fca00078e3cff */
[----:B------:R0:W2:Y:S04]  /*f510*/  @P1 LDG.E.U16 R13, [R8.64] ;  /* 0x00000006080d1981 */ /* 0x0000a8000c1e1500 */
[----:B0-----:R-:W3:Y:S01]  /*f520*/  LDL R9, [R1+0x498] ;  /* 0x0004980001097983 */ /* 0x001ee20000100800 */
[----:B------:R-:W-:Y:S01]  /*f530*/  PRMT R18, RZ, 0x7610, R18 ;  /* 0x00007610ff127816 */ /* 0x000fe20000000012 */
[----:B------:R-:W-:Y:S01]  /*f540*/  @P0 IMAD.MOV.U32 R8, RZ, RZ, R26 ;  /* 0x000000ffff080224 */ /* 0x000fe200078e001a */
[----:B------:R-:W-:Y:S01]  /*f550*/  PRMT R19, RZ, 0x7610, R19 ;  /* 0x00007610ff137816 */ /* 0x000fe20000000013 */
[----:B------:R-:W2:Y:S04]  /*f560*/  LDL R26, [R1+0x474] ;  /* 0x00047400011a7983 */ /* 0x000ea80000100800 */
[----:B---3--:R0:W3:Y:S04]  /*f570*/  @P0 LDG.E.U16 R18, [R8.64] ;  /* 0x0000000608120981 */ /* 0x0080e8000c1e1500 */
[----:B0-----:R-:W2:Y:S04]  /*f580*/  LDL R8, [R1+0x490] ;  /* 0x0004900001087983 */ /* 0x001ea80000100800 */
[----:B------:R-:W2:Y:S04]  /*f590*/  LDL R9, [R1+0x494] ;  /* 0x0004940001097983 */ /* 0x000ea80000100800 */
[----:B---3--:R-:W-:Y:S01]  /*f5a0*/  STL [R1+0x1548], R18 ;  /* 0x0015481201007387 */ /* 0x008fe20000100800 */
[----:B--2---:R-:W-:-:S04]  /*f5b0*/  @P0 LOP3.LUT R9, R9, R8, RZ, 0x3c, !PT ;  /* 0x0000000809090212 */ /* 0x004fc800078e3cff */
[----:B------:R-:W-:-:S04]  /*f5c0*/  @P0 LOP3.LUT R8, R9, R8, RZ, 0x3c, !PT ;  /* 0x0000000809080212 */ /* 0x000fc800078e3cff */
[----:B------:R-:W-:-:S05]  /*f5d0*/  @P0 LOP3.LUT R9, R9, R8, RZ, 0x3c, !PT ;  /* 0x0000000809090212 */ /* 0x000fca00078e3cff */
[----:B------:R0:W2:Y:S04]  /*f5e0*/  @P0 LDG.E.U16 R19, [R8.64] ;  /* 0x0000000608130981 */ /* 0x0000a8000c1e1500 */
[----:B0-----:R-:W3:Y:S04]  /*f5f0*/  LDL R8, [R1+0x488] ;  /* 0x0004880001087983 */ /* 0x001ee80000100800 */
[----:B------:R-:W3:Y:S01]  /*f600*/  LDL R9, [R1+0x48c] ;  /* 0x00048c0001097983 */ /* 0x000ee20000100800 */
[----:B------:R-:W-:Y:S02]  /*f610*/  ISETP.GT.AND P1, PT, R6, 0x3b, PT ;  /* 0x0000003b0600780c */ /* 0x000fe40003f24270 */
[----:B------:R-:W-:-:S11]  /*f620*/  PRMT R7, RZ, 0x7610, R7 ;  /* 0x00007610ff077816 */ /* 0x000fd60000000007 */
[----:B---3--:R-:W-:-:S04]  /*f630*/  @P1 LOP3.LUT R9, R9, R8, RZ, 0x3c, !PT ;  /* 0x0000000809091212 */ /* 0x008fc800078e3cff */
[----:B------:R-:W-:-:S04]  /*f640*/  @P1 LOP3.LUT R8, R9, R8, RZ, 0x3c, !PT ;  /* 0x0000000809081212 */ /* 0x000fc800078e3cff */
[----:B------:R-:W-:-:S05]  /*f650*/  @P1 LOP3.LUT R9, R9, R8, RZ, 0x3c, !PT ;  /* 0x0000000809091212 */ /* 0x000fca00078e3cff */
[----:B------:R-:W3:Y:S01]  /*f660*/  @P1 LDG.E.U16 R7, [R8.64] ;  /* 0x0000000608071981 */ /* 0x000ee2000c1e1500 */
[----:B------:R-:W-:-:S03]  /*f670*/  PRMT R0, RZ, 0x7610, R0 ;  /* 0x00007610ff007816 */ /* 0x000fc60000000000 */
[----:B---3--:R0:W-:Y:S04]  /*f680*/  STL [R1+0xc0], R7 ;  /* 0x0000c00701007387 */ /* 0x0081e80000100800 */
[----:B0-----:R-:W3:Y:S04]  /*f690*/  LDL.LU R7, [R1+0x15c8] ;  /* 0x0015c80001077983 */ /* 0x001ee80000300800 */
[----:B------:R-:W2:Y:S01]  /*f6a0*/  LDL R9, [R1+0x480] ;  /* 0x0004800001097983 */ /* 0x000ea20000100800 */
[----:B------:R-:W-:Y:S01]  /*f6b0*/  @P1 IMAD.MOV.U32 R8, RZ, RZ, R29 ;  /* 0x000000ffff081224 */ /* 0x000fe200078e001d */
[----:B------:R-:W-:-:S02]  /*f6c0*/  ISETP.GT.AND P0, PT, R6, 0x3c, PT ;  /* 0x0000003c0600780c */ /* 0x000fc40003f04270 */
[----:B------:R-:W3:Y:S04]  /*f6d0*/  LDL R29, [R1+0x45c] ;  /* 0x00045c00011d7983 */ /* 0x000ee80000100800 */
[----:B--2---:R0:W2:Y:S04]  /*f6e0*/  @P1 LDG.E.U16 R0, [R8.64] ;  /* 0x0000000608001981 */ /* 0x0040a8000c1e1500 */
[----:B0-----:R-:W2:Y:S04]  /*f6f0*/  LDL R8, [R1+0x478] ;  /* 0x0004780001087983 */ /* 0x001ea80000100800 */
        /* <DEDUP_REMOVED lines=8> */
[----:B------:R-:W3:Y:S01]  /*f780*/  LDL R9, [R1+0x470] ;  /* 0x0004700001097983 */ /* 0x000ee20000100800 */
[----:B------:R-:W-:-:S03]  /*f790*/  @P0 IMAD.MOV.U32 R8, RZ, RZ, R26 ;  /* 0x000000ffff080224 */ /* 0x000fc600078e001a */
[----:B------:R-:W4:Y:S01]  /*f7a0*/  LDL R26, [R1+0x454] ;  /* 0x00045400011a7983 */ /* 0x000f220000100800 */
[----:B--2---:R-:W-:-:S06]  /*f7b0*/  PRMT R7, RZ, 0x7610, R7 ;  /* 0x00007610ff077816 */ /* 0x004fcc0000000007 */
[----:B---3--:R-:W2:Y:S01]  /*f7c0*/  @P0 LDG.E.U16 R7, [R8.64] ;  /* 0x0000000608070981 */ /* 0x008ea2000c1e1500 */
[----:B------:R-:W-:-:S03]  /*f7d0*/  ISETP.GT.AND P1, PT, R6, 0x3d, PT ;  /* 0x0000003d0600780c */ /* 0x000fc60003f24270 */
        /* <DEDUP_REMOVED lines=11> */
[----:B------:R-:W-:Y:S02]  /*f890*/  PRMT R28, RZ, 0x7610, R28 ;  /* 0x00007610ff1c7816 */ /* 0x000fe4000000001c */
[----:B---3--:R-:W-:-:S04]  /*f8a0*/  @P1 LOP3.LUT R9, R9, R8, RZ, 0x3c, !PT ;  /* 0x0000000809091212 */ /* 0x008fc800078e3cff */
[----:B------:R-:W-:-:S04]  /*f8b0*/  @P1 LOP3.LUT R8, R9, R8, RZ, 0x3c, !PT ;  /* 0x0000000809081212 */ /* 0x000fc800078e3cff */
[----:B------:R-:W-:-:S05]  /*f8c0*/  @P1 LOP3.LUT R9, R9, R8, RZ, 0x3c, !PT ;  /* 0x0000000809091212 */ /* 0x000fca00078e3cff */
[----:B------:R-:W3:Y:S04]  /*f8d0*/  @P1 LDG.E.U16 R28, [R8.64] ;  /* 0x00000006081c1981 */ /* 0x000ee8000c1e1500 */
[----:B--2---:R0:W-:Y:S04]  /*f8e0*/  STL [R1+0xb0], R7 ;  /* 0x0000b00701007387 */ /* 0x0041e80000100800 */
[----:B0-----:R-:W2:Y:S01]  /*f8f0*/  LDL R7, [R1+0x44c] ;  /* 0x00044c0001077983 */ /* 0x001ea20000100800 */
[----:B------:R-:W-:-:S03]  /*f900*/  ISETP.GT.AND P0, PT, R6, 0x3e, PT ;  /* 0x0000003e0600780c */ /* 0x000fc60003f04270 */
[----:B---3--:R0:W-:Y:S04]  /*f910*/  STL [R1+0xac], R28 ;  /* 0x0000ac1c01007387 */ /* 0x0081e80000100800 */
[----:B0-----:R-:W3:Y:S04]  /*f920*/  LDL.LU R28, [R1+0x15bc] ;  /* 0x0015bc00011c7983 */ /* 0x001ee80000300800 */
[----:B------:R-:W2:Y:S01]  /*f930*/  LDL R9, [R1+0x458] ;  /* 0x0004580001097983 */ /* 0x000ea20000100800 */
[----:B------:R-:W-:Y:S01]  /*f940*/  PRMT R27, RZ, 0x7610, R27 ;  /* 0x00007610ff1b7816 */ /* 0x000fe2000000001b */
[----:B------:R-:W-:-:S05]  /*f950*/  @P0 IMAD.MOV.U32 R8, RZ, RZ, R29 ;  /* 0x000000ffff080224 */ /* 0x000fca00078e001d */
[----:B--2---:R0:W2:Y:S04]  /*f960*/  @P0 LDG.E.U16 R27, [R8.64] ;  /* 0x00000006081b0981 */ /* 0x0040a8000c1e1500 */
[----:B0-----:R-:W2:Y:S01]  /*f970*/  LDL R9, [R1+0x450] ;  /* 0x0004500001097983 */ /* 0x001ea20000100800 */
[----:B---3--:R-:W-:Y:S01]  /*f980*/  PRMT R28, RZ, 0x7610, R28 ;  /* 0x00007610ff1c7816 */ /* 0x008fe2000000001c */
[----:B----4-:R-:W-:Y:S02]  /*f990*/  @P0 IMAD.MOV.U32 R8, RZ, RZ, R26 ;  /* 0x000000ffff080224 */ /* 0x010fe400078e001a */
[----:B------:R-:W0:Y:S04]  /*f9a0*/  S2R R29, SR_TID.X ;  /* 0x00000000001d7919 */ /* 0x000e280000002100 */
[----:B--2---:R-:W2:Y:S01]  /*f9b0*/  @P0 LDG.E.U16 R28, [R8.64] ;  /* 0x00000006081c0981 */ /* 0x004ea2000c1e1500 */
[----:B0-----:R-:W-:-:S03]  /*f9c0*/  LOP3.LUT R29, R29, 0x3f, RZ, 0xc0, !PT ;  /* 0x0000003f1d1d7812 */ /* 0x001fc600078ec0ff */
[----:B------:R0:W-:Y:S01]  /*f9d0*/  STL [R1+0xa8], R27 ;  /* 0x0000a81b01007387 */ /* 0x0001e20000100800 */
[----:B------:R-:W-:-:S03]  /*f9e0*/  ISETP.GT.AND P1, PT, R6, 0x3f, PT ;  /* 0x0000003f0600780c */ /* 0x000fc60003f24270 */
[----:B------:R-:W3:Y:S01]  /*f9f0*/  LDL R26, [R1+0x848] ;  /* 0x00084800011a7983 */ /* 0x000ee20000100800 */
[----:B------:R-:W-:-:S03]  /*fa00*/  ISETP.GE.AND P0, PT, R29, R6, PT ;  /* 0x000000061d00720c */ /* 0x000fc60003f06270 */
[----:B0-----:R-:W4:Y:S04]  /*fa10*/  LDL R27, [R1+0xa14] ;  /* 0x000a1400011b7983 */ /* 0x001f280000100800 */
[----:B--2---:R0:W-:Y:S04]  /*fa20*/  STL [R1+0xa4], R28 ;  /* 0x0000a41c01007387 */ /* 0x0041e80000100800 */
[----:B0-----:R-:W2:Y:S04]  /*fa30*/  LDL.LU R28, [R1+0x15b8] ;  /* 0x0015b800011c7983 */ /* 0x001ea80000300800 */
[----:B------:R-:W2:Y:S04]  /*fa40*/  LDL R6, [R1+0x448] ;  /* 0x0004480001067983 */ /* 0x000ea80000100800 */
[----:B------:R-:W3:Y:S01]  /*fa50*/  LDL R29, [R1+0x9d4] ;  /* 0x0009d400011d7983 */ /* 0x000ee20000100800 */
[----:B--2---:R-:W-:-:S04]  /*fa60*/  @P1 LOP3.LUT R7, R7, R6, RZ, 0x3c, !PT ;  /* 0x0000000607071212 */ /* 0x004fc800078e3cff */
[C---:B------:R-:W-:Y:S02]  /*fa70*/  @P1 LOP3.LUT R6, R7.reuse, R6, RZ, 0x3c, !PT ;  /* 0x0000000607061212 */ /* 0x040fe400078e3cff */
[----:B------:R-:W-:Y:S02]  /*fa80*/  PRMT R28, RZ, 0x7610, R28 ;  /* 0x00007610ff1c7816 */ /* 0x000fe4000000001c */
        /* <DEDUP_REMOVED lines=12> */
[----:B------:R-:W-:Y:S01]  /*fb50*/  PRMT R28, RZ, 0x7610, R28 ;  /* 0x00007610ff1c7816 */ /* 0x000fe2000000001c */
[----:B----4-:R-:W-:Y:S02]  /*fb60*/  @!P0 IMAD.MOV.U32 R6, RZ, RZ, R27 ;  /* 0x000000ffff068224 */ /* 0x010fe400078e001b */
[----:B------:R-:W-:Y:S06]  /*fb70*/  BAR.SYNC.DEFER_BLOCKING 0x0 ;  /* 0x0000000000007b1d */ /* 0x000fec0000010000 */
[----:B--2---:R-:W2:Y:S04]  /*fb80*/  @!P0 LDG.E.U16 R28, [R6.64] ;  /* 0x00000006061c8981 */ /* 0x004ea8000c1e1500 */
[----:B------:R0:W-:Y:S04]  /*fb90*/  STL [R1+0x9c], R22 ;  /* 0x00009c1601007387 */ /* 0x0001e80000100800 */
[----:B0-----:R-:W4:Y:S04]  /*fba0*/  LDL.LU R22, [R1+0x14] ;  /* 0x0000140001167983 */ /* 0x001f280000300800 */
[----:B------:R-:W4:Y:S04]  /*fbb0*/  LDL.LU R27, [R1+0x18] ;  /* 0x00001800011b7983 */ /* 0x000f280000300800 */
[----:B--2---:R0:W-:Y:S04]  /*fbc0*/  STL [R1+0x98], R28 ;  /* 0x0000981c01007387 */ /* 0x0041e80000100800 */
[----:B0-----:R-:W2:Y:S04]  /*fbd0*/  LDL.LU R28, [R1+0x15b0] ;  /* 0x0015b000011c7983 */ /* 0x001ea80000300800 */
[----:B------:R-:W4:Y:S01]  /*fbe0*/  LDL R7, [R1+0x43c] ;  /* 0x00043c0001077983 */ /* 0x000f220000100800 */
[----:B---3--:R-:W-:-:S03]  /*fbf0*/  @!P0 IMAD.MOV.U32 R6, RZ, RZ, R26 ;  /* 0x000000ffff068224 */ /* 0x008fc600078e001a */
[----:B------:R-:W3:Y:S01]  /*fc00*/  LDL.LU R26, [R1+0x4] ;  /* 0x00000400011a7983 */ /* 0x000ee20000300800 */
[----:B--2---:R-:W-:-:S06]  /*fc10*/  PRMT R28, RZ, 0x7610, R28 ;  /* 0x00007610ff1c7816 */ /* 0x004fcc000000001c */
[----:B----4-:R-:W2:Y:S04]  /*fc20*/  @!P0 LDG.E.U16 R28, [R6.64] ;  /* 0x00000006061c8981 */ /* 0x010ea8000c1e1500 */
[----:B--2---:R0:W-:Y:S04]  /*fc30*/  STL [R1+0x94], R28 ;  /* 0x0000941c01007387 */ /* 0x0041e80000100800 */
[----:B0-----:R-:W2:Y:S04]  /*fc40*/  LDL.LU R28, [R1+0x15ac] ;  /* 0x0015ac00011c7983 */ /* 0x001ea80000300800 */
[----:B------:R-:W4:Y:S01]  /*fc50*/  LDL R7, [R1+0x9d0] ;  /* 0x0009d00001077983 */ /* 0x000f220000100800 */
[----:B------:R-:W-:-:S03]  /*fc60*/  @!P0 IMAD.MOV.U32 R6, RZ, RZ, R29 ;  /* 0x000000ffff068224 */ /* 0x000fc600078e001d */
[----:B------:R-:W3:Y:S01]  /*fc70*/  LDL.LU R29, [R1+0x8] ;  /* 0x00000800011d7983 */ /* 0x000ee20000300800 */
[----:B--2---:R-:W-:-:S06]  /*fc80*/  PRMT R28, RZ, 0x7610, R28 ;  /* 0x00007610ff1c7816 */ /* 0x004fcc000000001c */
[----:B----4-:R-:W2:Y:S04]  /*fc90*/  @!P0 LDG.E.U16 R28, [R6.64] ;  /* 0x00000006061c8981 */ /* 0x010ea8000c1e1500 */
[----:B--2---:R0:W-:Y:S04]  /*fca0*/  STL [R1+0x90], R28 ;  /* 0x0000901c01007387 */ /* 0x0041e80000100800 */
[----:B0-----:R-:W2:Y:S04]  /*fcb0*/  LDL.LU R28, [R1+0x15a8] ;  /* 0x0015a800011c7983 */ /* 0x001ea80000300800 */
[----:B------:R-:W4:Y:S04]  /*fcc0*/  LDL R6, [R1+0x990] ;  /* 0x0009900001067983 */ /* 0x000f280000100800 */
[----:B------:R-:W4:Y:S01]  /*fcd0*/  LDL R7, [R1+0x994] ;  /* 0x0009940001077983 */ /* 0x000f220000100800 */
[----:B--2---:R-:W-:-:S02]  /*fce0*/  PRMT R28, RZ, 0x7610, R28 ;  /* 0x00007610ff1c7816 */ /* 0x004fc4000000001c */
[----:B----4-:R-:W-:-:S04]  /*fcf0*/  @!P0 LOP3.LUT R7, R7, R6, RZ, 0x3c, !PT ;  /* 0x0000000607078212 */ /* 0x010fc800078e3cff */
[----:B------:R-:W-:-:S04]  /*fd00*/  @!P0 LOP3.LUT R6, R7, R6, RZ, 0x3c, !PT ;  /* 0x0000000607068212 */ /* 0x000fc800078e3cff */
[----:B------:R-:W-:-:S05]  /*fd10*/  @!P0 LOP3.LUT R7, R7, R6, RZ, 0x3c, !PT ;  /* 0x0000000607078212 */ /* 0x000fca00078e3cff */
[----:B------:R-:W2:Y:S04]  /*fd20*/  @!P0 LDG.E.U16 R28, [R6.64] ;  /* 0x00000006061c8981 */ /* 0x000ea8000c1e1500 */
        /* <DEDUP_REMOVED lines=37> */
[----:B------:R-:W2:Y:S04]  /*ff80*/  LDL R6, [R1+0x85c] ;  /* 0x00085c0001067983 */ /* 0x000ea80000100800 */
[----:B------:R-:W2:Y:S04]  /*ff90*/  LDL R7, [R1+0xa10] ;  /* 0x000a100001077983 */ /* 0x000ea80000100800 */
[----:B0-----:R-:W0:Y:S02]  /*ffa0*/  S2R R28, SR_TID.X ;  /* 0x00000000001c7919 */ /* 0x001e240000002100 */
[----:B0-----:R-:W-:-:S05]  /*ffb0*/  LOP3.LUT R28, R28, 0x3f, RZ, 0xc0, !PT ;  /* 0x0000003f1c1c7812 */ /* 0x001fca00078ec0ff */
[----:B------:R-:W-:-:S05]  /*ffc0*/  IMAD.SHL.U32 R28, R28, 0x2, RZ ;  /* 0x000000021c1c7824 */ /* 0x000fca00078e00ff */
[----:B------:R0:W-:Y:S02]  /*ffd0*/  STS.U16 [R28], R22 ;  /* 0x000000161c007388 */ /* 0x0001e40000000400 */
[----:B0-----:R-:W-:Y:S02]  /*ffe0*/  PRMT R28, RZ, 0x7610, R28 ;  /* 0x00007610ff1c7816 */ /* 0x001fe4000000001c */
[----:B------:R-:W4:Y:S01]  /*fff0*/  LDL.LU R22, [R1+0x1594] ;  /* 0x0015940001167983 */ /* 0x000f220000300800 */
[----:B--2---:R-:W-:-:S04]  /*10000*/  @!P0 LOP3.LUT R7, R7, R6, RZ, 0x3c, !PT ;  /* 0x0000000607078212 */ /* 0x004fc800078e3cff */
        /* <DEDUP_REMOVED lines=9> */
[----:B------:R0:W-:Y:S02]  /*100a0*/  STS.U16 [R28+0x80], R27 ;  /* 0x0000801b1c007388 */ /* 0x0001e40000000400 */
[----:B0-----:R-:W-:Y:S02]  /*100b0*/  PRMT R28, RZ, 0x7610, R28 ;  /* 0x00007610ff1c7816 */ /* 0x001fe4000000001c */
[----:B------:R-:W3:Y:S01]  /*100c0*/  LDL.LU R27, [R1+0x1590] ;  /* 0x00159000011b7983 */ /* 0x000ee20000300800 */
[----:B--2---:R-:W-:-:S04]  /*100d0*/  @!P0 LOP3.LUT R7, R7, R6, RZ, 0x3c, !PT ;  /* 0x0000000607078212 */ /* 0x004fc800078e3cff */
[----:B------:R-:W-:-:S04]  /*100e0*/  @!P0 LOP3.LUT R6, R7, R6, RZ, 0x3c, !PT ;  /* 0x0000000607068212 */ /* 0x000fc800078e3cff */
[----:B------:R-:W-:-:S05]  /*100f0*/  @!P0 LOP3.LUT R7, R7, R6, RZ, 0x3c, !PT ;  /* 0x0000000607078212 */ /* 0x000fca00078e3cff */
[----:B------:R-:W2:Y:S04]  /*10100*/  @!P0 LDG.E.U16 R28, [R6.64] ;  /* 0x00000006061c8981 */ /* 0x000ea8000c1e1500 */
[----:B--2---:R0:W-:Y:S04]  /*10110*/  STL [R1+0x74], R28 ;  /* 0x0000741c01007387 */ /* 0x0041e80000100800 */
[----:B------:R-:W2:Y:S04]  /*10120*/  LDL R6, [R1+0x9c8] ;  /* 0x0009c80001067983 */ /* 0x000ea80000100800 */
[----:B------:R-:W2:Y:S04]  /*10130*/  LDL R7, [R1+0x9cc] ;  /* 0x0009cc0001077983 */ /* 0x000ea80000100800 */
[----:B0-----:R-:W0:Y:S01]  /*10140*/  S2R R28, SR_TID.X ;  /* 0x00000000001c7919 */ /* 0x001e220000002100 */
[----:B------:R-:W-:-:S02]  /*10150*/  PRMT R21, RZ, 0x7610, R21 ;  /* 0x00007610ff157816 */ /* 0x000fc40000000015 */
[----:B0-----:R-:W-:-:S05]  /*10160*/  LOP3.LUT R28, R28, 0x3f, RZ, 0xc0, !PT ;  /* 0x0000003f1c1c7812 */ /* 0x001fca00078ec0ff */
[----:B------:R-:W-:-:S05]  /*10170*/  IMAD.SHL.U32 R28, R28, 0x2, RZ ;  /* 0x000000021c1c7824 */ /* 0x000fca00078e00ff */
[----:B---3--:R0:W-:Y:S04]  /*10180*/  STS.U16 [R28+0x800], R26 ;  /* 0x0008001a1c007388 */ /* 0x0081e80000000400 */
[----:B0-----:R-:W3:Y:S01]  /*10190*/  LDL.LU R26, [R1+0x158c] ;  /* 0x00158c00011a7983 */ /* 0x001ee20000300800 */
[----:B--2---:R-:W-:-:S04]  /*101a0*/  @!P0 LOP3.LUT R7, R7, R6, RZ, 0x3c, !PT ;  /* 0x0000000607078212 */ /* 0x004fc800078e3cff */
[----:B------:R-:W-:-:S04]  /*101b0*/  @!P0 LOP3.LUT R6, R7, R6, RZ, 0x3c, !PT ;  /* 0x0000000607068212 */ /* 0x000fc800078e3cff */
[----:B------:R-:W-:-:S05]  /*101c0*/  @!P0 LOP3.LUT R7, R7, R6, RZ, 0x3c, !PT ;  /* 0x0000000607078212 */ /* 0x000fca00078e3cff */
[----:B------:R0:W2:Y:S04]  /*101d0*/  @!P0 LDG.E.U16 R21, [R6.64] ;  /* 0x0000000606158981 */ /* 0x0000a8000c1e1500 */
[----:B0-----:R-:W2:Y:S04]  /*101e0*/  LDL R6, [R1+0x988] ;  /* 0x0009880001067983 */ /* 0x001ea80000100800 */
[----:B------:R-:W2:Y:S04]  /*101f0*/  LDL R7, [R1+0x98c] ;  /* 0x00098c0001077983 */ /* 0x000ea80000100800 */
[----:B------:R0:W-:Y:S02]  /*10200*/  STS.U16 [R28+0x880], R29 ;  /* 0x0008801d1c007388 */ /* 0x0001e40000000400 */
[----:B0-----:R-:W-:-:S02]  /*10210*/  PRMT R28, RZ, 0x7610, R28 ;  /* 0x00007610ff1c7816 */ /* 0x001fc4000000001c */
[----:B------:R-:W3:Y:S01]  /*10220*/  LDL R29, [R1+0x888] ;  /* 0x00088800011d7983 */ /* 0x000ee20000100800 */
[----:B--2---:R-:W-:-:S04]  /*10230*/  @!P0 LOP3.LUT R7, R7, R6, RZ, 0x3c, !PT ;  /* 0x0000000607078212 */ /* 0x004fc800078e3cff */
[----:B------:R-:W-:-:S04]  /*10240*/  @!P0 LOP3.LUT R6, R7, R6, RZ, 0x3c, !PT ;  /* 0x0000000607068212 */ /* 0x000fc800078e3cff */
[----:B------:R-:W-:-:S05]  /*10250*/  @!P0 LOP3.LUT R7, R7, R6, RZ, 0x3c, !PT ;  /* 0x0000000607078212 */ /* 0x000fca00078e3cff */
[----:B------:R-:W2:Y:S04]  /*10260*/  @!P0 LDG.E.U16 R28, [R6.64] ;  /* 0x00000006061c8981 */ /* 0x000ea8000c1e1500 */
[----:B------:R0:W-:Y:S04]  /*10270*/  STL [R1+0x70], R21 ;  /* 0x0000701501007387 */ /* 0x0001e80000100800 */
[----:B0-----:R-:W3:Y:S04]  /*10280*/  LDL R21, [R1+0x88c] ;  /* 0x00088c0001157983 */ /* 0x001ee80000100800 */
[----:B--2---:R0:W-:Y:S04]  /*10290*/  STL [R1+0x6c], R28 ;  /* 0x00006c1c01007387 */ /* 0x0041e80000100800 */
[----:B------:R-:W2:Y:S04]  /*102a0*/  LDL R6, [R1+0x948] ;  /* 0x0009480001067983 */ /* 0x000ea80000100800 */
[----:B------:R-:W2:Y:S04]  /*102b0*/  LDL R7, [R1+0x94c] ;  /* 0x00094c0001077983 */ /* 0x000ea80000100800 */
[----:B0-----:R-:W0:Y:S02]  /*102c0*/  S2R R28, SR_TID.X ;  /* 0x00000000001c7919 */ /* 0x001e240000002100 */
[----:B0-----:R-:W-:-:S05]  /*102d0*/  LOP3.LUT R28, R28, 0x3f, RZ, 0xc0, !PT ;  /* 0x0000003f1c1c7812 */ /* 0x001fca00078ec0ff */
[----:B------:R-:W-:-:S05]  /*102e0*/  IMAD.SHL.U32 R28, R28, 0x2, RZ ;  /* 0x000000021c1c7824 */ /* 0x000fca00078e00ff */
[----:B---3--:R0:W-:Y:S02]  /*102f0*/  STS.U16 [R28+0x1000], R26 ;  /* 0x0010001a1c007388 */ /* 0x0081e40000000400 */
[----:B0-----:R-:W-:Y:S02]  /*10300*/  PRMT R28, RZ, 0x7610, R28 ;  /* 0x00007610ff1c7816 */ /* 0x001fe4000000001c */
        /* <DEDUP_REMOVED lines=22> */
[----:B----4-:R0:W-:Y:S02]  /*10470*/  STS.U16 [R28+0x1800], R22 ;  /* 0x001800161c007388 */ /* 0x0101e40000000400 */
[----:B0-----:R-:W-:Y:S02]  /*10480*/  PRMT R28, RZ, 0x7610, R28 ;  /* 0x00007610ff1c7816 */ /* 0x001fe4000000001c */
[----:B--2---:R-:W-:-:S04]  /*10490*/  @!P0 LOP3.LUT R7, R7, R6, RZ, 0x3c, !PT ;  /* 0x0000000607078212 */ /* 0x004fc800078e3cff */
[----:B------:R-:W-:-:S04]  /*104a0*/  @!P0 LOP3.LUT R6, R7, R6, RZ, 0x3c, !PT ;  /* 0x0000000607068212 */ /* 0x000fc800078e3cff */
[----:B------:R-:W-:-:S05]  /*104b0*/  @!P0 LOP3.LUT R7, R7, R6, RZ, 0x3c, !PT ;  /* 0x0000000607078212 */ /* 0x000fca00078e3cff */
[----:B------:R0:W2:Y:S02]  /*104c0*/  @!P0 LDG.E.U16 R28, [R6.64] ;  /* 0x00000006061c8981 */ /* 0x0000a4000c1e1500 */
[----:B0-----:R-:W-:Y:S02]  /*104d0*/  @!P0 IMAD.MOV.U32 R6, RZ, RZ, R21 ;  /* 0x000000ffff068224 */ /* 0x001fe400078e0015 */
[----:B------:R-:W-:Y:S01]  /*104e0*/  @!P0 IMAD.MOV.U32 R7, RZ, RZ, R29 ;  /* 0x000000ffff078224 */ /* 0x000fe200078e001d */
[----:B--2---:R0:W-:Y:S04]  /*104f0*/  STL [R1+0x60], R28 ;  /* 0x0000601c01007387 */ /* 0x0041e80000100800 */
[----:B------:R-:W2:Y:S04]  /*10500*/  LDL R29, [R1+0x980] ;  /* 0x00098000011d7983 */ /* 0x000ea80000100800 */
[----:B------:R-:W3:Y:S04]  /*10510*/  LDL R21, [R1+0x984] ;  /* 0x0009840001157983 */ /* 0x000ee80000100800 */
[----:B0-----:R-:W0:Y:S02]  /*10520*/  S2R R28, SR_TID.X ;  /* 0x00000000001c7919 */ /* 0x001e240000002100 */
[----:B0-----:R-:W-:-:S05]  /*10530*/  LOP3.LUT R28, R28, 0x3f, RZ, 0xc0, !PT ;  /* 0x0000003f1c1c7812 */ /* 0x001fca00078ec0ff */
[----:B------:R-:W-:-:S05]  /*10540*/  IMAD.SHL.U32 R28, R28, 0x2, RZ ;  /* 0x000000021c1c7824 */ /* 0x000fca00078e00ff */
[----:B------:R0:W-:Y:S02]  /*10550*/  STS.U16 [R28+0x1880], R23 ;  /* 0x001880171c007388 */ /* 0x0001e40000000400 */
[----:B0-----:R-:W-:-:S06]  /*10560*/  PRMT R28, RZ, 0x7610, R28 ;  /* 0x00007610ff1c7816 */ /* 0x001fcc000000001c */
[----:B------:R-:W4:Y:S04]  /*10570*/  @!P0 LDG.E.U16 R28, [R6.64] ;  /* 0x00000006061c8981 */ /* 0x000f28000c1e1500 */
[----:B----4-:R0:W-:Y:S04]  /*10580*/  STL [R1+0x5c], R28 ;  /* 0x00005c1c01007387 */ /* 0x0101e80000100800 */
[----:B------:R-:W4:Y:S04]  /*10590*/  LDL R6, [R1+0x858] ;  /* 0x0008580001067983 */ /* 0x000f280000100800 */
[----:B------:R-:W4:Y:S04]  /*105a0*/  LDL R7, [R1+0xa2c] ;  /* 0x000a2c0001077983 */ /* 0x000f280000100800 */
[----:B0-----:R-:W0:Y:S02]  /*105b0*/  S2R R28, SR_TID.X ;  /* 0x00000000001c7919 */ /* 0x001e240000002100 */
[----:B0-----:R-:W-:-:S05]  /*105c0*/  LOP3.LUT R28, R28, 0x3f, RZ, 0xc0, !PT ;  /* 0x0000003f1c1c7812 */ /* 0x001fca00078ec0ff */
[----:B------:R-:W-:-:S05]  /*105d0*/  IMAD.SHL.U32 R28, R28, 0x2, RZ ;  /* 0x000000021c1c7824 */ /* 0x000fca00078e00ff */
[----:B------:R0:W-:Y:S02]  /*105e0*/  STS.U16 [R28+0x2000], R16 ;  /* 0x002000101c007388 */ /* 0x0001e40000000400 */
[----:B0-----:R-:W-:Y:S02]  /*105f0*/  PRMT R28, RZ, 0x7610, R28 ;  /* 0x00007610ff1c7816 */ /* 0x001fe4000000001c */
[----:B----4-:R-:W-:-:S04]  /*10600*/  @!P0 LOP3.LUT R7, R7, R6, RZ, 0x3c, !PT ;  /* 0x0000000607078212 */ /* 0x010fc800078e3cff */
[----:B------:R-:W-:-:S04]  /*10610*/  @!P0 LOP3.LUT R6, R7, R6, RZ, 0x3c, !PT ;  /* 0x0000000607068212 */ /* 0x000fc800078e3cff */
[----:B------:R-:W-:-:S05]  /*10620*/  @!P0 LOP3.LUT R7, R7, R6, RZ, 0x3c, !PT ;  /* 0x0000000607078212 */ /* 0x000fca00078e3cff */
        /* <DEDUP_REMOVED lines=13> */
[----:B----4-:R-:W-:Y:S04]  /*10700*/  STL [R1+0x54], R28 ;  /* 0x0000541c01007387 */ /* 0x010fe80000100800 */
[----:B------:R-:W4:Y:S04]  /*10710*/  LDL R6, [R1+0x9c0] ;  /* 0x0009c00001067983 */ /* 0x000f280000100800 */
[----:B------:R-:W4:Y:S01]  /*10720*/  LDL R7, [R1+0x9c4] ;  /* 0x0009c40001077983 */ /* 0x000f220000100800 */
[----:B------:R-:W-:-:S02]  /*10730*/  PRMT R14, RZ, 0x7610, R14 ;  /* 0x00007610ff0e7816 */ /* 0x000fc4000000000e */
[----:B----4-:R-:W-:-:S04]  /*10740*/  @!P0 LOP3.LUT R7, R7, R6, RZ, 0x3c, !PT ;  /* 0x0000000607078212 */ /* 0x010fc800078e3cff */
[----:B------:R-:W-:-:S04]  /*10750*/  @!P0 LOP3.LUT R6, R7, R6, RZ, 0x3c, !PT ;  /* 0x0000000607068212 */ /* 0x000fc800078e3cff */
[----:B------:R-:W-:-:S05]  /*10760*/  @!P0 LOP3.LUT R7, R7, R6, RZ, 0x3c, !PT ;  /* 0x0000000607078212 */ /* 0x000fca00078e3cff */
[----:B------:R3:W4:Y:S01]  /*10770*/  @!P0 LDG.E.U16 R14, [R6.64] ;  /* 0x00000006060e8981 */ /* 0x000722000c1e1500 */
[----:B------:R-:W-:Y:S01]  /*10780*/  PRMT R20, RZ, 0x7610, R20 ;  /* 0x00007610ff147816 */ /* 0x000fe20000000014 */
[----:B---3--:R-:W-:Y:S02]  /*10790*/  @!P0 IMAD.MOV.U32 R6, RZ, RZ, R21 ;  /* 0x000000ffff068224 */ /* 0x008fe400078e0015 */
[----:B--2---:R-:W-:-:S05]  /*107a0*/  @!P0 IMAD.MOV.U32 R7, RZ, RZ, R29 ;  /* 0x000000ffff078224 */ /* 0x004fca00078e001d */
[----:B------:R0:W2:Y:S04]  /*107b0*/  @!P0 LDG.E.U16 R20, [R6.64] ;  /* 0x0000000606148981 */ /* 0x0000a8000c1e1500 */
[----:B----4-:R1:W-:Y:S04]  /*107c0*/  STL [R1+0x50], R14 ;  /* 0x0000500e01007387 */ /* 0x0103e80000100800 */
[----:B-1----:R-:W3:Y:S04]  /*107d0*/  LDL.LU R14, [R1+0x24] ;  /* 0x00002400010e7983 */ /* 0x002ee80000300800 */
[----:B------:R-:W4:Y:S04]  /*107e0*/  LDL R29, [R1+0x8c4] ;  /* 0x0008c400011d7983 */ /* 0x000f280000100800 */
[----:B------:R-:W2:Y:S04]  /*107f0*/  LDL.LU R21, [R1+0x28] ;  /* 0x0000280001157983 */ /* 0x000ea80000300800 */
[----:B0-----:R-:W2:Y:S04]  /*10800*/  LDL R6, [R1+0x940] ;  /* 0x0009400001067983 */ /* 0x001ea80000100800 */
[----:B------:R-:W2:Y:S01]  /*10810*/  LDL R7, [R1+0x944] ;  /* 0x0009440001077983 */ /* 0x000ea20000100800 */
[----:B------:R-:W-:-:S03]  /*10820*/  PRMT R25, RZ, 0x7610, R25 ;  /* 0x00007610ff197816 */ /* 0x000fc60000000019 */
[----:B------:R-:W0:Y:S01]  /*10830*/  S2R R28, SR_TID.X ;  /* 0x00000000001c7919 */ /* 0x000e220000002100 */
[----:B--2---:R-:W-:-:S04]  /*10840*/  @!P0 LOP3.LUT R7, R7, R6, RZ, 0x3c, !PT ;  /* 0x0000000607078212 */ /* 0x004fc800078e3cff */
[----:B------:R-:W-:-:S04]  /*10850*/  @!P0 LOP3.LUT R6, R7, R6, RZ, 0x3c, !PT ;  /* 0x0000000607068212 */ /* 0x000fc800078e3cff */
[----:B------:R-:W-:-:S05]  /*10860*/  @!P0 LOP3.LUT R7, R7, R6, RZ, 0x3c, !PT ;  /* 0x0000000607078212 */ /* 0x000fca00078e3cff */
[----:B------:R-:W2:Y:S01]  /*10870*/  @!P0 LDG.E.U16 R25, [R6.64] ;  /* 0x0000000606198981 */ /* 0x000ea2000c1e1500 */
[----:B0-----:R-:W-:-:S05]  /*10880*/  LOP3.LUT R28, R28, 0x3f, RZ, 0xc0, !PT ;  /* 0x0000003f1c1c7812 */ /* 0x001fca00078ec0ff */
[----:B------:R-:W-:Y:S01]  /*10890*/  IMAD.SHL.U32 R28, R28, 0x2, RZ ;  /* 0x000000021c1c7824 */ /* 0x000fe200078e00ff */
[----:B------:R0:W-:Y:S04]  /*108a0*/  STL [R1+0x4c], R20 ;  /* 0x00004c1401007387 */ /* 0x0001e80000100800 */
[----:B------:R1:W-:Y:S04]  /*108b0*/  STS.U16 [R28+0x3000], R5 ;  /* 0x003000051c007388 */ /* 0x0003e80000000400 */
[----:B0-----:R-:W3:Y:S04]  /*108c0*/  LDL.LU R20, [R1+0x1c] ;  /* 0x00001c0001147983 */ /* 0x001ee80000300800 */
[----:B-1----:R-:W3:Y:S04]  /*108d0*/  LDL R5, [R1+0x904] ;  /* 0x0009040001057983 */ /* 0x002ee80000100800 */
[----:B------:R-:W-:Y:S04]  /*108e0*/  STS.U16 [R28+0x3080], R4 ;  /* 0x003080041c007388 */ /* 0x000fe80000000400 */
[----:B--2---:R0:W-:Y:S04]  /*108f0*/  STL [R1+0x48], R25 ;  /* 0x0000481901007387 */ /* 0x0041e80000100800 */
[----:B0-----:R-:W2:Y:S04]  /*10900*/  LDL.LU R25, [R1+0x20] ;  /* 0x0000200001197983 */ /* 0x001ea80000300800 */
[----:B------:R-:W3:Y:S01]  /*10910*/  LDL R4, [R1+0x900] ;  /* 0x0009000001047983 */ /* 0x000ee20000100800 */
[----:B------:R-:W-:-:S02]  /*10920*/  PRMT R24, RZ, 0x7610, R24 ;  /* 0x00007610ff187816 */ /* 0x000fc40000000018 */
[----:B---3--:R-:W-:-:S04]  /*10930*/  @!P0 LOP3.LUT R5, R5, R4, RZ, 0x3c, !PT ;  /* 0x0000000405058212 */ /* 0x008fc800078e3cff */
[----:B------:R-:W-:-:S04]  /*10940*/  @!P0 LOP3.LUT R4, R5, R4, RZ, 0x3c, !PT ;  /* 0x0000000405048212 */ /* 0x000fc800078e3cff */
[----:B------:R-:W-:-:S05]  /*10950*/  @!P0 LOP3.LUT R5, R5, R4, RZ, 0x3c, !PT ;  /* 0x0000000405058212 */ /* 0x000fca00078e3cff */
[----:B------:R0:W3:Y:S04]  /*10960*/  @!P0 LDG.E.U16 R24, [R4.64] ;  /* 0x0000000604188981 */ /* 0x0000e8000c1e1500 */
[----:B0-----:R-:W2:Y:S01]  /*10970*/  LDL R5, [R1+0x8c0] ;  /* 0x0008c00001057983 */ /* 0x001ea20000100800 */
[----:B----4-:R-:W-:-:S03]  /*10980*/  @!P0 IMAD.MOV.U32 R4, RZ, RZ, R29 ;  /* 0x000000ffff048224 */ /* 0x010fc600078e001d */
[----:B------:R-:W-:Y:S04]  /*10990*/  STS.U16 [R28+0x2800], R12 ;  /* 0x0028000c1c007388 */ /* 0x000fe80000000400 */
[----:B------:R-:W-:Y:S04]  /*109a0*/  STS.U16 [R28+0x2880], R11 ;  /* 0x0028800b1c007388 */ /* 0x000fe80000000400 */
[----:B------:R0:W-:Y:S02]  /*109b0*/  STS.U16 [R28+0x3800], R3 ;  /* 0x003800031c007388 */ /* 0x0001e40000000400 */
[----:B0-----:R-:W-:-:S06]  /*109c0*/  PRMT R28, RZ, 0x7610, R28 ;  /* 0x00007610ff1c7816 */ /* 0x001fcc000000001c */
[----:B--2---:R-:W2:Y:S04]  /*109d0*/  @!P0 LDG.E.U16 R28, [R4.64] ;  /* 0x00000006041c8981 */ /* 0x004ea8000c1e1500 */
[----:B---3--:R0:W-:Y:S04]  /*109e0*/  STL [R1+0x44], R24 ;  /* 0x0000441801007387 */ /* 0x0081e80000100800 */
[----:B0-----:R-:W3:Y:S04]  /*109f0*/  LDL.LU R24, [R1+0xc] ;  /* 0x00000c0001187983 */ /* 0x001ee80000300800 */
[----:B------:R-:W4:Y:S04]  /*10a00*/  LDL R3, [R1+0x884] ;  /* 0x0008840001037983 */ /* 0x000f280000100800 */
[----:B------:R-:W3:Y:S04]  /*10a10*/  LDL.LU R29, [R1+0x10] ;  /* 0x00001000011d7983 */ /* 0x000ee80000300800 */
[----:B--2---:R0:W-:Y:S04]  /*10a20*/  STL [R1+0x40], R28 ;  /* 0x0000401c01007387 */ /* 0x0041e80000100800 */
[----:B0-----:R-:W0:Y:S02]  /*10a30*/  S2R R28, SR_TID.X ;  /* 0x00000000001c7919 */ /* 0x001e240000002100 */
[----:B0-----:R-:W-:-:S05]  /*10a40*/  LOP3.LUT R28, R28, 0x3f, RZ, 0xc0, !PT ;  /* 0x0000003f1c1c7812 */ /* 0x001fca00078ec0ff */
[----:B------:R-:W-:-:S05]  /*10a50*/  IMAD.SHL.U32 R28, R28, 0x2, RZ ;  /* 0x000000021c1c7824 */ /* 0x000fca00078e00ff */
[----:B------:R0:W-:Y:S04]  /*10a60*/  STS.U16 [R28+0x3880], R2 ;  /* 0x003880021c007388 */ /* 0x0001e80000000400 */
[----:B0-----:R-:W4:Y:S01]  /*10a70*/  LDL R2, [R1+0x880] ;  /* 0x0008800001027983 */ /* 0x001f220000100800 */
[----:B------:R-:W-:-:S03]  /*10a80*/  PRMT R18, RZ, 0x7610, R18 ;  /* 0x00007610ff127816 */ /* 0x000fc60000000012 */
[----:B------:R-:W0:Y:S01]  /*10a90*/  S2R R28, SR_TID.X ;  /* 0x00000000001c7919 */ /* 0x000e220000002100 */
[----:B----4-:R-:W-:-:S04]  /*10aa0*/  @!P0 LOP3.LUT R3, R3, R2, RZ, 0x3c, !PT ;  /* 0x0000000203038212 */ /* 0x010fc800078e3cff */
[----:B------:R-:W-:-:S04]  /*10ab0*/  @!P0 LOP3.LUT R2, R3, R2, RZ, 0x3c, !PT ;  /* 0x0000000203028212 */ /* 0x000fc800078e3cff */
[----:B------:R-:W-:-:S05]  /*10ac0*/  @!P0 LOP3.LUT R3, R3, R2, RZ, 0x3c, !PT ;  /* 0x0000000203038212 */ /* 0x000fca00078e3cff */
[----:B------:R1:W2:Y:S01]  /*10ad0*/  @!P0 LDG.E.U16 R18, [R2.64] ;  /* 0x0000000602128981 */ /* 0x0002a2000c1e1500 */
[----:B0-----:R-:W-:-:S05]  /*10ae0*/  LOP3.LUT R28, R28, 0x3f, RZ, 0xc0, !PT ;  /* 0x0000003f1c1c7812 */ /* 0x001fca00078ec0ff */
[----:B------:R-:W-:Y:S01]  /*10af0*/  IMAD.SHL.U32 R28, R28, 0x2, RZ ;  /* 0x000000021c1c7824 */ /* 0x000fe200078e00ff */
[----:B-1----:R-:W4:Y:S04]  /*10b00*/  LDL R2, [R1+0x854] ;  /* 0x0008540001027983 */ /* 0x002f280000100800 */
[----:B------:R-:W-:Y:S01]  /*10b10*/  LOP3.LUT R28, R28, 0x10, RZ, 0x3c, !PT ;  /* 0x000000101c1c7812 */ /* 0x000fe200078e3cff */
[----:B------:R-:W4:Y:S04]  /*10b20*/  LDL R3, [R1+0xa28] ;  /* 0x000a280001037983 */ /* 0x000f280000100800 */
[----:B------:R-:W-:Y:S04]  /*10b30*/  STS.U16 [R28+0x100], R14 ;  /* 0x0001000e1c007388 */ /* 0x000fe80000000400 */
[----:B--2---:R0:W-:Y:S04]  /*10b40*/  STL [R1+0x3c], R18 ;  /* 0x00003c1201007387 */ /* 0x0041e80000100800 */
[----:B0-----:R-:W2:Y:S04]  /*10b50*/  LDL.LU R18, [R1] ;  /* 0x0000000001127983 */ /* 0x001ea80000300800 */
[----:B------:R-:W2:Y:S01]  /*10b60*/  LDL.LU R14, [R1+0x1588] ;  /* 0x00158800010e7983 */ /* 0x000ea20000300800 */
[----:B----4-:R-:W-:-:S04]  /*10b70*/  @!P0 LOP3.LUT R3, R3, R2, RZ, 0x3c, !PT ;  /* 0x0000000203038212 */ /* 0x010fc800078e3cff */
[----:B------:R-:W-:-:S04]  /*10b80*/  @!P0 LOP3.LUT R2, R3, R2, RZ, 0x3c, !PT ;  /* 0x0000000203028212 */ /* 0x000fc800078e3cff */
[----:B------:R-:W-:Y:S02]  /*10b90*/  @!P0 LOP3.LUT R3, R3, R2, RZ, 0x3c, !PT ;  /* 0x0000000203038212 */ /* 0x000fe400078e3cff */
[----:B--2---:R-:W-:-:S06]  /*10ba0*/  PRMT R14, RZ, 0x7610, R14 ;  /* 0x00007610ff0e7816 */ /* 0x004fcc000000000e */
[----:B------:R-:W2:Y:S04]  /*10bb0*/  @!P0 LDG.E.U16 R14, [R2.64] ;  /* 0x00000006020e8981 */ /* 0x000ea8000c1e1500 */
[----:B------:R-:W-:Y:S04]  /*10bc0*/  STS.U16 [R28+0x180], R21 ;  /* 0x000180151c007388 */ /* 0x000fe80000000400 */
[----:B--2---:R0:W-:Y:S04]  /*10bd0*/  STL [R1+0x38], R14 ;  /* 0x0000380e01007387 */ /* 0x0041e80000100800 */
[----:B0-----:R-:W2:Y:S04]  /*10be0*/  LDL.LU R14, [R1+0x1584] ;  /* 0x00158400010e7983 */ /* 0x001ea80000300800 */
[----:B------:R-:W4:Y:S04]  /*10bf0*/  LDL R2, [R1+0x83c] ;  /* 0x00083c0001027983 */ /* 0x000f280000100800 */
[----:B------:R-:W4:Y:S04]  /*10c00*/  LDL R3, [R1+0x9f0] ;  /* 0x0009f00001037983 */ /* 0x000f280000100800 */
[----:B------:R-:W2:Y:S01]  /*10c10*/  LDL.LU R21, [R1+0x1580] ;  /* 0x0015800001157983 */ /* 0x000ea20000300800 */
[----:B----4-:R-:W-:-:S04]  /*10c20*/  @!P0 LOP3.LUT R3, R3, R2, RZ, 0x3c, !PT ;  /* 0x0000000203038212 */ /* 0x010fc800078e3cff */
[C---:B------:R-:W-:Y:S02]  /*10c30*/  @!P0 LOP3.LUT R2, R3.reuse, R2, RZ, 0x3c, !PT ;  /* 0x0000000203028212 */ /* 0x040fe400078e3cff */
[----:B--2---:R-:W-:Y:S02]  /*10c40*/  PRMT R21, RZ, 0x7610, R21 ;  /* 0x00007610ff157816 */ /* 0x004fe40000000015 */
[----:B------:R-:W-:-:S05]  /*10c50*/  @!P0 LOP3.LUT R3, R3, R2, RZ, 0x3c, !PT ;  /* 0x0000000203038212 */ /* 0x000fca00078e3cff */
        /* <DEDUP_REMOVED lines=23> */
[----:B---3--:R-:W-:Y:S04]  /*10dd0*/  STS.U16 [R28+0x1100], R24 ;  /* 0x001100181c007388 */ /* 0x008fe80000000400 */
[----:B--2---:R0:W-:Y:S04]  /*10de0*/  STL [R1+0x2c], R25 ;  /* 0x00002c1901007387 */ /* 0x0041e80000100800 */
[----:B0-----:R-:W2:Y:S04]  /*10df0*/  LDL.LU R25, [R1+0x156c] ;  /* 0x00156c0001197983 */ /* 0x001ea80000300800 */
[----:B------:R-:W3:Y:S04]  /*10e00*/  LDL R2, [R1+0x938] ;  /* 0x0009380001027983 */ /* 0x000ee80000100800 */
[----:B------:R-:W3:Y:S04]  /*10e10*/  LDL R3, [R1+0x93c] ;  /* 0x00093c0001037983 */ /* 0x000ee80000100800 */
[----:B------:R-:W4:Y:S01]  /*10e20*/  LDL.LU R24, [R1+0x1568] ;  /* 0x0015680001187983 */ /* 0x000f220000300800 */
[----:B---3--:R-:W-:-:S04]  /*10e30*/  @!P0 LOP3.LUT R3, R3, R2, RZ, 0x3c, !PT ;  /* 0x0000000203038212 */ /* 0x008fc800078e3cff */
[C---:B------:R-:W-:Y:S02]  /*10e40*/  @!P0 LOP3.LUT R2, R3.reuse, R2, RZ, 0x3c, !PT ;  /* 0x0000000203028212 */ /* 0x040fe400078e3cff */
[----:B----4-:R-:W-:Y:S02]  /*10e50*/  PRMT R24, RZ, 0x7610, R24 ;  /* 0x00007610ff187816 */ /* 0x010fe40000000018 */
[----:B------:R-:W-:-:S05]  /*10e60*/  @!P0 LOP3.LUT R3, R3, R2, RZ, 0x3c, !PT ;  /* 0x0000000203038212 */ /* 0x000fca00078e3cff */
[----:B------:R-:W3:Y:S04]  /*10e70*/  @!P0 LDG.E.U16 R24, [R2.64] ;  /* 0x0000000602188981 */ /* 0x000ee8000c1e1500 */
[----:B------:R-:W-:Y:S04]  /*10e80*/  STS.U16 [R28+0x1180], R29 ;  /* 0x0011801d1c007388 */ /* 0x000fe80000000400 */
[----:B---3--:R0:W-:Y:S04]  /*10e90*/  STL [R1+0x1c], R24 ;  /* 0x00001c1801007387 */ /* 0x0081e80000100800 */
[----:B0-----:R-:W3:Y:S04]  /*10ea0*/  LDL.LU R24, [R1+0x1564] ;  /* 0x0015640001187983 */ /* 0x001ee80000300800 */
        /* <DEDUP_REMOVED lines=8> */
[----:B--2---:R0:W-:Y:S04]  /*10f30*/  STL [R1+0x14], R29 ;  /* 0x0000141d01007387 */ /* 0x0041e80000100800 */
[----:B0-----:R-:W2:Y:S04]  /*10f40*/  LDL.LU R29, [R1+0x155c] ;  /* 0x00155c00011d7983 */ /* 0x001ea80000300800 */
[----:B------:R-:W4:Y:S04]  /*10f50*/  LDL R2, [R1+0x8b8] ;  /* 0x0008b80001027983 */ /* 0x000f280000100800 */
[----:B------:R-:W4:Y:S01]  /*10f60*/  LDL R3, [R1+0x8bc] ;  /* 0x0008bc0001037983 */ /* 0x000f220000100800 */
[----:B---3--:R-:W-:-:S02]  /*10f70*/  PRMT R24, RZ, 0x7610, R24 ;  /* 0x00007610ff187816 */ /* 0x008fc40000000018 */
[----:B----4-:R-:W-:-:S04]  /*10f80*/  @!P0 LOP3.LUT R3, R3, R2, RZ, 0x3c, !PT ;  /* 0x0000000203038212 */ /* 0x010fc800078e3cff */
[----:B------:R-:W-:-:S04]  /*10f90*/  @!P0 LOP3.LUT R2, R3, R2, RZ, 0x3c, !PT ;  /* 0x0000000203028212 */ /* 0x000fc800078e3cff */
[----:B------:R-:W-:-:S05]  /*10fa0*/  @!P0 LOP3.LUT R3, R3, R2, RZ, 0x3c, !PT ;  /* 0x0000000203038212 */ /* 0x000fca00078e3cff */
[----:B------:R-:W3:Y:S04]  /*10fb0*/  @!P0 LDG.E.U16 R24, [R2.64] ;  /* 0x0000000602188981 */ /* 0x000ee8000c1e1500 */
[----:B---3--:R0:W-:Y:S04]  /*10fc0*/  STL [R1+0xc], R24 ;  /* 0x00000c1801007387 */ /* 0x0081e80000100800 */
[----:B0-----:R-:W3:Y:S04]  /*10fd0*/  LDL.LU R24, [R1+0x1558] ;  /* 0x0015580001187983 */ /* 0x001ee80000300800 */
[----:B------:R-:W4:Y:S04]  /*10fe0*/  LDL R2, [R1+0x878] ;  /* 0x0008780001027983 */ /* 0x000f280000100800 */
[----:B------:R-:W4:Y:S01]  /*10ff0*/  LDL R3, [R1+0x87c] ;  /* 0x00087c0001037983 */ /* 0x000f220000100800 */
[----:B------:R-:W-:-:S02]  /*11000*/  PRMT R12, RZ, 0x7610, R12 ;  /* 0x00007610ff0c7816 */ /* 0x000fc4000000000c */
[----:B----4-:R-:W-:-:S04]  /*11010*/  @!P0 LOP3.LUT R3, R3, R2, RZ, 0x3c, !PT ;  /* 0x0000000203038212 */ /* 0x010fc800078e3cff */
[----:B------:R-:W-:-:S04]  /*11020*/  @!P0 LOP3.LUT R2, R3, R2, RZ, 0x3c, !PT ;  /* 0x0000000203028212 */ /* 0x000fc800078e3cff */
[----:B------:R-:W-:-:S05]  /*11030*/  @!P0 LOP3.LUT R3, R3, R2, RZ, 0x3c, !PT ;  /* 0x0000000203038212 */ /* 0x000fca00078e3cff */
[----:B------:R0:W4:Y:S04]  /*11040*/  @!P0 LDG.E.U16 R12, [R2.64] ;  /* 0x00000006020c8981 */ /* 0x000128000c1e1500 */
[----:B0-----:R-:W3:Y:S04]  /*11050*/  LDL R2, [R1+0x850] ;  /* 0x0008500001027983 */ /* 0x001ee80000100800 */
[----:B------:R-:W3:Y:S01]  /*11060*/  LDL R3, [R1+0xa24] ;  /* 0x000a240001037983 */ /* 0x000ee20000100800 */
[----:B------:R-:W-:-:S03]  /*11070*/  PRMT R11, RZ, 0x7610, R11 ;  /* 0x00007610ff0b7816 */ /* 0x000fc6000000000b */
[----:B--2---:R-:W-:Y:S04]  /*11080*/  STS.U16 [R28+0x1900], R29 ;  /* 0x0019001d1c007388 */ /* 0x004fe80000000400 */
[----:B------:R0:W-:Y:S04]  /*11090*/  STS.U16 [R28+0x1980], R18 ;  /* 0x001980121c007388 */ /* 0x0001e80000000400 */
[----:B0-----:R-:W2:Y:S04]  /*110a0*/  LDL R18, [R1+0x9b4] ;  /* 0x0009b40001127983 */ /* 0x001ea80000100800 */
[----:B----4-:R0:W-:Y:S01]  /*110b0*/  STL [R1+0x14f4], R12 ;  /* 0x0014f40c01007387 */ /* 0x0101e20000100800 */
[----:B---3--:R-:W-:-:S04]  /*110c0*/  @!P0 LOP3.LUT R3, R3, R2, RZ, 0x3c, !PT ;  /* 0x0000000203038212 */ /* 0x008fc800078e3cff */
[----:B------:R-:W-:-:S04]  /*110d0*/  @!P0 LOP3.LUT R2, R3, R2, RZ, 0x3c, !PT ;  /* 0x0000000203028212 */ /* 0x000fc800078e3cff */
[----:B------:R-:W-:-:S05]  /*110e0*/  @!P0 LOP3.LUT R3, R3, R2, RZ, 0x3c, !PT ;  /* 0x0000000203038212 */ /* 0x000fca00078e3cff */
[----:B------:R1:W3:Y:S04]  /*110f0*/  @!P0 LDG.E.U16 R11, [R2.64] ;  /* 0x00000006020b8981 */ /* 0x0002e8000c1e1500 */
[----:B-1----:R-:W4:Y:S04]  /*11100*/  LDL R2, [R1+0x838] ;  /* 0x0008380001027983 */ /* 0x002f280000100800 */
[----:B------:R-:W4:Y:S01]  /*11110*/  LDL R3, [R1+0x9ec] ;  /* 0x0009ec0001037983 */ /* 0x000f220000100800 */
[----:B0-----:R-:W-:-:S03]  /*11120*/  PRMT R12, RZ, 0x7610, R12 ;  /* 0x00007610ff0c7816 */ /* 0x001fc6000000000c */
[----:B---3--:R-:W-:Y:S01]  /*11130*/  STL [R1+0x14f8], R11 ;  /* 0x0014f80b01007387 */ /* 0x008fe20000100800 */
[----:B----4-:R-:W-:-:S04]  /*11140*/  @!P0 LOP3.LUT R3, R3, R2, RZ, 0x3c, !PT ;  /* 0x0000000203038212 */ /* 0x010fc800078e3cff */
[----:B------:R-:W-:-:S04]  /*11150*/  @!P0 LOP3.LUT R2, R3, R2, RZ, 0x3c, !PT ;  /* 0x0000000203028212 */ /* 0x000fc800078e3cff */
[----:B------:R-:W-:-:S05]  /*11160*/  @!P0 LOP3.LUT R3, R3, R2, RZ, 0x3c, !PT ;  /* 0x0000000203038212 */ /* 0x000fca00078e3cff */
[----:B------:R0:W3:Y:S04]  /*11170*/  @!P0 LDG.E.U16 R12, [R2.64] ;  /* 0x00000006020c8981 */ /* 0x0000e8000c1e1500 */
[----:B0-----:R-:W4:Y:S01]  /*11180*/  LDL R3, [R1+0x9b0] ;  /* 0x0009b00001037983 */ /* 0x001f220000100800 */
[----:B------:R-:W-:Y:S01]  /*11190*/  PRMT R21, RZ, 0x7610, R21 ;  /* 0x00007610ff157816 */ /* 0x000fe20000000015 */
[----:B--2---:R-:W-:-:S05]  /*111a0*/  @!P0 IMAD.MOV.U32 R2, RZ, RZ, R18 ;  /* 0x000000ffff028224 */ /* 0x004fca00078e0012 */
[----:B----4-:R-:W2:Y:S04]  /*111b0*/  @!P0 LDG.E.U16 R21, [R2.64] ;  /* 0x0000000602158981 */ /* 0x010ea8000c1e1500 */
[----:B---3--:R0:W-:Y:S04]  /*111c0*/  STL [R1+0x28], R12 ;  /* 0x0000280c01007387 */ /* 0x0081e80000100800 */
[----:B0-----:R-:W3:Y:S04]  /*111d0*/  LDL R12, [R1+0x8f4] ;  /* 0x0008f400010c7983 */ /* 0x001ee80000100800 */
[----:B------:R-:W4:Y:S04]  /*111e0*/  LDL.LU R18, [R1+0x3dc] ;  /* 0x0003dc0001127983 */ /* 0x000f280000300800 */
[----:B--2---:R0:W-:Y:S04]  /*111f0*/  STL [R1+0x24], R21 ;  /* 0x0000241501007387 */ /* 0x0041e80000100800 */
[----:B0-----:R-:W2:Y:S04]  /*11200*/  LDL.LU R21, [R1+0x1554] ;  /* 0x0015540001157983 */ /* 0x001ea80000300800 */
[----:B------:R-:W2:Y:S04]  /*11210*/  LDL R2, [R1+0x970] ;  /* 0x0009700001027983 */ /* 0x000ea80000100800 */
[----:B------:R-:W2:Y:S01]  /*11220*/  LDL R3, [R1+0x974] ;  /* 0x0009740001037983 */ /* 0x000ea20000100800 */
[----:B------:R-:W-:-:S02]  /*11230*/  PRMT R11, RZ, 0x7610, R11 ;  /* 0x00007610ff0b7816 */ /* 0x000fc4000000000b */
[----:B--2---:R-:W-:-:S04]  /*11240*/  @!P0 LOP3.LUT R3, R3, R2, RZ, 0x3c, !PT ;  /* 0x0000000203038212 */ /* 0x004fc800078e3cff */
[----:B------:R-:W-:-:S04]  /*11250*/  @!P0 LOP3.LUT R2, R3, R2, RZ, 0x3c, !PT ;  /* 0x0000000203028212 */ /* 0x000fc800078e3cff */
[----:B------:R-:W-:-:S05]  /*11260*/  @!P0 LOP3.LUT R3, R3, R2, RZ, 0x3c, !PT ;  /* 0x0000000203038212 */ /* 0x000fca00078e3cff */
[----:B------:R0:W2:Y:S04]  /*11270*/  @!P0 LDG.E.U16 R11, [R2.64] ;  /* 0x00000006020b8981 */ /* 0x0000a8000c1e1500 */
[----:B0-----:R-:W2:Y:S04]  /*11280*/  LDL R2, [R1+0x930] ;  /* 0x0009300001027983 */ /* 0x001ea80000100800 */
[----:B------:R-:W2:Y:S01]  /*11290*/  LDL R3, [R1+0x934] ;  /* 0x0009340001037983 */ /* 0x000ea20000100800 */
[----:B------:R-:W-:Y:S02]  /*112a0*/  PRMT R15, RZ, 0x7610, R15 ;  /* 0x00007610ff0f7816 */ /* 0x000fe4000000000f */
[----:B--2---:R-:W-:-:S04]  /*112b0*/  @!P0 LOP3.LUT R3, R3, R2, RZ, 0x3c, !PT ;  /* 0x0000000203038212 */ /* 0x004fc800078e3cff */
[----:B------:R-:W-:-:S04]  /*112c0*/  @!P0 LOP3.LUT R2, R3, R2, RZ, 0x3c, !PT ;  /* 0x0000000203028212 */ /* 0x000fc800078e3cff */
[----:B------:R-:W-:-:S05]  /*112d0*/  @!P0 LOP3.LUT R3, R3, R2, RZ, 0x3c, !PT ;  /* 0x0000000203038212 */ /* 0x000fca00078e3cff */
[----:B------:R-:W2:Y:S04]  /*112e0*/  @!P0 LDG.E.U16 R15, [R2.64] ;  /* 0x00000006020f8981 */ /* 0x000ea8000c1e1500 */
[----:B------:R-:W-:Y:S04]  /*112f0*/  STS.U16 [R28+0x2100], R24 ;  /* 0x002100181c007388 */ /* 0x000fe80000000400 */
[----:B------:R-:W-:Y:S04]  /*11300*/  STS.U16 [R28+0x2180], R25 ;  /* 0x002180191c007388 */ /* 0x000fe80000000400 */
[----:B------:R-:W-:Y:S04]  /*11310*/  STS.U16 [R28+0x2900], R20 ;  /* 0x002900141c007388 */ /* 0x000fe80000000400 */
[----:B------:R-:W-:Y:S04]  /*11320*/  STS.U16 [R28+0x2980], R21 ;  /* 0x002980151c007388 */ /* 0x000fe80000000400 */
[----:B------:R0:W-:Y:S04]  /*11330*/  STL [R1+0x20], R11 ;  /* 0x0000200b01007387 */ /* 0x0001e80000100800 */
[----:B------:R1:W-:Y:S04]  /*11340*/  STS.U16 [R28+0x3100], R14 ;  /* 0x0031000e1c007388 */ /* 0x0003e80000000400 */
[----:B0-----:R-:W4:Y:S04]  /*11350*/  LDL R11, [R1+0x874] ;  /* 0x00087400010b7983 */ /* 0x001f280000100800 */
[----:B-1----:R-:W4:Y:S04]  /*11360*/  LDL.LU R14, [R1+0x3e0] ;  /* 0x0003e000010e7983 */ /* 0x002f280000300800 */
[----:B--2---:R0:W-:Y:S04]  /*11370*/  STL [R1+0x18], R15 ;  /* 0x0000180f01007387 */ /* 0x0041e80000100800 */
[----:B0-----:R-:W2:Y:S04]  /*11380*/  LDL.LU R15, [R1+0x1550] ;  /* 0x00155000010f7983 */ /* 0x001ea80000300800 */
[----:B------:R-:W2:Y:S01]  /*11390*/  LDL R3, [R1+0x8f0] ;  /* 0x0008f00001037983 */ /* 0x000ea20000100800 */
[----:B------:R-:W-:Y:S01]  /*113a0*/  PRMT R10, RZ, 0x7610, R10 ;  /* 0x00007610ff0a7816 */ /* 0x000fe2000000000a */
[----:B---3--:R-:W-:-:S02]  /*113b0*/  @!P0 IMAD.MOV.U32 R2, RZ, RZ, R12 ;  /* 0x000000ffff028224 */ /* 0x008fc400078e000c */
[----:B------:R-:W3:Y:S04]  /*113c0*/  LDL.LU R12, [R1+0x390] ;  /* 0x00039000010c7983 */ /* 0x000ee80000300800 */
[----:B--2---:R-:W2:Y:S04]  /*113d0*/  @!P0 LDG.E.U16 R10, [R2.64] ;  /* 0x00000006020a8981 */ /* 0x004ea8000c1e1500 */
[----:B--2---:R0:W-:Y:S04]  /*113e0*/  STL [R1+0x10], R10 ;  /* 0x0000100a01007387 */ /* 0x0041e80000100800 */
[----:B0-----:R-:W2:Y:S04]  /*113f0*/  LDL.LU R10, [R1+0x154c] ;  /* 0x00154c00010a7983 */ /* 0x001ea80000300800 */
[----:B------:R-:W2:Y:S04]  /*11400*/  LDL R2, [R1+0x8b0] ;  /* 0x0008b00001027983 */ /* 0x000ea80000100800 */
[----:B------:R-:W2:Y:S01]  /*11410*/  LDL R3, [R1+0x8b4] ;  /* 0x0008b40001037983 */ /* 0x000ea20000100800 */
[----:B------:R-:W-:-:S03]  /*11420*/  PRMT R26, RZ, 0x7610, R26 ;  /* 0x00007610ff1a7816 */ /* 0x000fc6000000001a */
[----:B------:R-:W-:Y:S01]  /*11430*/  STS.U16 [R28+0x3180], R15 ;  /* 0x0031800f1c007388 */ /* 0x000fe20000000400 */
[----:B--2---:R-:W-:-:S04]  /*11440*/  @!P0 LOP3.LUT R3, R3, R2, RZ, 0x3c, !PT ;  /* 0x0000000203038212 */ /* 0x004fc800078e3cff */
[----:B------:R-:W-:-:S04]  /*11450*/  @!P0 LOP3.LUT R2, R3, R2, RZ, 0x3c, !PT ;  /* 0x0000000203028212 */ /* 0x000fc800078e3cff */
[----:B------:R-:W-:-:S05]  /*11460*/  @!P0 LOP3.LUT R3, R3, R2, RZ, 0x3c, !PT ;  /* 0x0000000203038212 */ /* 0x000fca00078e3cff */
[----:B------:R0:W2:Y:S04]  /*11470*/  @!P0 LDG.E.U16 R26, [R2.64] ;  /* 0x00000006021a8981 */ /* 0x0000a8000c1e1500 */
[----:B0-----:R-:W3:Y:S04]  /*11480*/  LDL R3, [R1+0x870] ;  /* 0x0008700001037983 */ /* 0x001ee80000100800 */
[----:B------:R0:W-:Y:S04]  /*11490*/  STS.U16 [R28+0x3900], R10 ;  /* 0x0039000a1c007388 */ /* 0x0001e80000000400 */
[----:B0-----:R-:W0:Y:S01]  /*114a0*/  S2R R28, SR_TID.X ;  /* 0x00000000001c7919 */ /* 0x001e220000002100 */
[----:B------:R-:W-:-:S02]  /*114b0*/  PRMT R10, RZ, 0x7610, R10 ;  /* 0x00007610ff0a7816 */ /* 0x000fc4000000000a */
[----:B0-----:R-:W-:-:S05]  /*114c0*/  LOP3.LUT R28, R28, 0x3f, RZ, 0xc0, !PT ;  /* 0x0000003f1c1c7812 */ /* 0x001fca00078ec0ff */
[----:B------:R-:W-:-:S05]  /*114d0*/  IMAD.SHL.U32 R28, R28, 0x2, RZ ;  /* 0x000000021c1c7824 */ /* 0x000fca00078e00ff */
[----:B------:R-:W-:-:S05]  /*114e0*/  LOP3.LUT R2, R28, 0x10, RZ, 0x3c, !PT ;  /* 0x000000101c027812 */ /* 0x000fca00078e3cff */
[----:B------:R4:W-:Y:S02]  /*114f0*/  STS.U16 [R2+0x3980], R13 ;  /* 0x0039800d02007388 */ /* 0x0009e40000000400 */
[----:B----4-:R-:W-:Y:S02]  /*11500*/  @!P0 IMAD.MOV.U32 R2, RZ, RZ, R11 ;  /* 0x000000ffff028224 */ /* 0x010fe400078e000b */
[----:B--2---:R0:W-:Y:S04]  /*11510*/  STL [R1+0x14dc], R26 ;  /* 0x0014dc1a01007387 */ /* 0x0041e80000100800 */
[----:B0-----:R-:W2:Y:S04]  /*11520*/  LDL R26, [R1+0x9ac] ;  /* 0x0009ac00011a7983 */ /* 0x001ea80000100800 */
[----:B------:R-:W4:Y:S04]  /*11530*/  LDL.LU R11, [R1+0x190] ;  /* 0x00019000010b7983 */ /* 0x000f280000300800 */
[----:B---3--:R0:W3:Y:S04]  /*11540*/  @!P0 LDG.E.U16 R10, [R2.64] ;  /* 0x00000006020a8981 */ /* 0x0080e8000c1e1500 */
[----:B0-----:R-:W2:Y:S04]  /*11550*/  LDL R2, [R1+0x84c] ;  /* 0x00084c0001027983 */ /* 0x001ea80000100800 */
[----:B------:R-:W2:Y:S01]  /*11560*/  LDL R3, [R1+0xa20] ;  /* 0x000a200001037983 */ /* 0x000ea20000100800 */
[----:B------:R-:W-:-:S03]  /*11570*/  PRMT R9, RZ, 0x7610, R9 ;  /* 0x00007610ff097816 */ /* 0x000fc60000000009 */
[----:B---3--:R0:W-:Y:S01]  /*11580*/  STL [R1+0x14d8], R10 ;  /* 0x0014d80a01007387 */ /* 0x0081e20000100800 */
[----:B--2---:R-:W-:-:S04]  /*11590*/  @!P0 LOP3.LUT R3, R3, R2, RZ, 0x3c, !PT ;  /* 0x0000000203038212 */ /* 0x004fc800078e3cff */
[C---:B------:R-:W-:Y:S02]  /*115a0*/  @!P0 LOP3.LUT R2, R3.reuse, R2, RZ, 0x3c, !PT ;  /* 0x0000000203028212 */ /* 0x040fe400078e3cff */
[----:B0-----:R-:W-:Y:S02]  /*115b0*/  LOP3.LUT R10, R28, 0x20, RZ, 0x3c, !PT ;  /* 0x000000201c0a7812 */ /* 0x001fe400078e3cff */
[----:B------:R-:W-:-:S03]  /*115c0*/  @!P0 LOP3.LUT R3, R3, R2, RZ, 0x3c, !PT ;  /* 0x0000000203038212 */ /* 0x000fc600078e3cff */
[----:B------:R0:W-:Y:S04]  /*115d0*/  STS.U16 [R10+0x200], R18 ;  /* 0x000200120a007388 */ /* 0x0001e80000000400 */
[----:B------:R1:W2:Y:S04]  /*115e0*/  @!P0 LDG.E.U16 R9, [R2.64] ;  /* 0x0000000602098981 */ /* 0x0002a8000c1e1500 */
[----:B0-----:R-:W3:Y:S04]  /*115f0*/  LDL.LU R18, [R1+0x1548] ;  /* 0x0015480001127983 */ /* 0x001ee80000300800 */
[----:B-1----:R-:W3:Y:S04]  /*11600*/  LDL R2, [R1+0x834] ;  /* 0x0008340001027983 */ /* 0x002ee80000100800 */
[----:B------:R-:W3:Y:S01]  /*11610*/  LDL R3, [R1+0x9e8] ;  /* 0x0009e80001037983 */ /* 0x000ee20000100800 */
[----:B------:R-:W-:-:S03]  /*11620*/  PRMT R15, RZ, 0x7610, R15 ;  /* 0x00007610ff0f7816 */ /* 0x000fc6000000000f */
[----:B------:R0:W-:Y:S04]  /*11630*/  STS.U16 [R10+0x280], R14 ;  /* 0x0002800e0a007388 */ /* 0x0001e80000000400 */
[----:B--2---:R1:W-:Y:S04]  /*11640*/  STL [R1+0x14e0], R9 ;  /* 0x0014e00901007387 */ /* 0x0043e80000100800 */
[----:B0-----:R-:W2:Y:S01]  /*11650*/  LDL R14, [R1+0x92c] ;  /* 0x00092c00010e7983 */ /* 0x001ea20000100800 */
[----:B---3--:R-:W-:-:S04]  /*11660*/  @!P0 LOP3.LUT R3, R3, R2, RZ, 0x3c, !PT ;  /* 0x0000000203038212 */ /* 0x008fc800078e3cff */
[----:B------:R-:W-:-:S04]  /*11670*/  @!P0 LOP3.LUT R2, R3, R2, RZ, 0x3c, !PT ;  /* 0x0000000203028212 */ /* 0x000fc800078e3cff */
[----:B------:R-:W-:-:S05]  /*11680*/  @!P0 LOP3.LUT R3, R3, R2, RZ, 0x3c, !PT ;  /* 0x0000000203038212 */ /* 0x000fca00078e3cff */
[----:B------:R0:W3:Y:S04]  /*11690*/  @!P0 LDG.E.U16 R15, [R2.64] ;  /* 0x00000006020f8981 */ /* 0x0000e8000c1e1500 */
[----:B0-----:R-:W2:Y:S04]  /*116a0*/  LDL.LU R2, [R1+0x38c] ;  /* 0x00038c0001027983 */ /* 0x001ea80000300800 */
[----:B------:R-:W4:Y:S01]  /*116b0*/  LDL R3, [R1+0x9a8] ;  /* 0x0009a80001037983 */ /* 0x000f220000100800 */
[----:B-1----:R-:W-:-:S03]  /*116c0*/  PRMT R9, RZ, 0x7610, R9 ;  /* 0x00007610ff097816 */ /* 0x002fc60000000009 */
[----:B---3--:R0:W-:Y:S04]  /*116d0*/  STL [R1+0x8], R15 ;  /* 0x0000080f01007387 */ /* 0x0081e80000100800 */
[----:B--2---:R1:W-:Y:S04]  /*116e0*/  STS.U16 [R10+0xa00], R2 ;  /* 0x000a00020a007388 */ /* 0x0043e80000000400 */
[----:B0-----:R-:W2:Y:S01]  /*116f0*/  LDL.LU R15, [R1+0x164] ;  /* 0x00016400010f7983 */ /* 0x001ea20000300800 */
[----:B-1----:R-:W-:Y:S01]  /*11700*/  @!P0 IMAD.MOV.U32 R2, RZ, RZ, R26 ;  /* 0x000000ffff028224 */ /* 0x002fe200078e001a */
[----:B------:R-:W-:-:S02]  /*11710*/  PRMT R28, RZ, 0x7610, R28 ;  /* 0x00007610ff1c7816 */ /* 0x000fc4000000001c */
[----:B------:R-:W3:Y:S04]  /*11720*/  LDL R26, [R1+0x8a8] ;  /* 0x0008a800011a7983 */ /* 0x000ee80000100800 */
[----:B----4-:R0:W4:Y:S04]  /*11730*/  @!P0 LDG.E.U16 R9, [R2.64] ;  /* 0x0000000602098981 */ /* 0x010128000c1e1500 */
[----:B0-----:R-:W2:Y:S04]  /*11740*/  LDL R2, [R1+0x968] ;  /* 0x0009680001027983 */ /* 0x001ea80000100800 */
[----:B------:R-:W2:Y:S02]  /*11750*/  LDL R3, [R1+0x96c] ;  /* 0x00096c0001037983 */ /* 0x000ea40000100800 */
[----:B--2---:R-:W-:-:S04]  /*11760*/  @!P0 LOP3.LUT R3, R3, R2, RZ, 0x3c, !PT ;  /* 0x0000000203038212 */ /* 0x004fc800078e3cff */
[----:B------:R-:W-:-:S04]  /*11770*/  @!P0 LOP3.LUT R2, R3, R2, RZ, 0x3c, !PT ;  /* 0x0000000203028212 */ /* 0x000fc800078e3cff */
[----:B------:R-:W-:-:S05]  /*11780*/  @!P0 LOP3.LUT R3, R3, R2, RZ, 0x3c, !PT ;  /* 0x0000000203038212 */ /* 0x000fca00078e3cff */
[----:B------:R-:W2:Y:S04]  /*11790*/  @!P0 LDG.E.U16 R28, [R2.64] ;  /* 0x00000006021c8981 */ /* 0x000ea8000c1e1500 */
[----:B----4-:R0:W-:Y:S04]  /*117a0*/  STL [R1+0x4], R9 ;  /* 0x0000040901007387 */ /* 0x0101e80000100800 */
[----:B------:R1:W-:Y:S04]  /*117b0*/  STS.U16 [R10+0xa80], R12 ;  /* 0x000a800c0a007388 */ /* 0x0003e80000000400 */
[----:B0-----:R-:W4:Y:S04]  /*117c0*/  LDL R9, [R1+0x8ac] ;  /* 0x0008ac0001097983 */ /* 0x001f280000100800 */
[----:B-1----:R-:W3:Y:S04]  /*117d0*/  LDL.LU R12, [R1+0x110] ;  /* 0x00011000010c7983 */ /* 0x002ee80000300800 */
[----:B--2---:R-:W-:Y:S04]  /*117e0*/  STL [R1], R28 ;  /* 0x0000001c01007387 */ /* 0x004fe80000100800 */
[----:B------:R-:W2:Y:S04]  /*117f0*/  LDL.LU R2, [R1+0x18c] ;  /* 0x00018c0001027983 */ /* 0x000ea80000300800 */
[----:B------:R-:W3:Y:S01]  /*11800*/  LDL R3, [R1+0x928] ;  /* 0x0009280001037983 */ /* 0x000ee20000100800 */
[----:B------:R-:W-:-:S03]  /*11810*/  PRMT R29, RZ, 0x7610, R29 ;  /* 0x00007610ff1d7816 */ /* 0x000fc6000000001d */
[----:B--2---:R0:W-:Y:S02]  /*11820*/  STS.U16 [R10+0x1200], R2 ;  /* 0x001200020a007388 */ /* 0x0041e40000000400 */
[----:B0-----:R-:W-:-:S05]  /*11830*/  @!P0 IMAD.MOV.U32 R2, RZ, RZ, R14 ;  /* 0x000000ffff028224 */ /* 0x001fca00078e000e */
[----:B---3--:R0:W2:Y:S04]  /*11840*/  @!P0 LDG.E.U16 R29, [R2.64] ;  /* 0x00000006021d8981 */ /* 0x0080a8000c1e1500 */
[----:B0-----:R-:W3:Y:S04]  /*11850*/  LDL R2, [R1+0x8e8] ;  /* 0x0008e80001027983 */ /* 0x001ee80000100800 */
[----:B------:R-:W3:Y:S01]  /*11860*/  LDL R3, [R1+0x8ec] ;  /* 0x0008ec0001037983 */ /* 0x000ee20000100800 */
[----:B------:R-:W-:-:S03]  /*11870*/  PRMT R27, RZ, 0x7610, R27 ;  /* 0x00007610ff1b7816 */ /* 0x000fc6000000001b */
[----:B--2---:R0:W-:Y:S04]  /*11880*/  STL [R1+0x14e4], R29 ;  /* 0x0014e41d01007387 */ /* 0x0041e80000100800 */
[----:B0-----:R-:W2:Y:S01]  /*11890*/  LDL.LU R29, [R1+0x160] ;  /* 0x00016000011d7983 */ /* 0x001ea20000300800 */
[----:B---3--:R-:W-:-:S04]  /*118a0*/  @!P0 LOP3.LUT R3, R3, R2, RZ, 0x3c, !PT ;  /* 0x0000000203038212 */ /* 0x008fc800078e3cff */
[----:B------:R-:W-:-:S04]  /*118b0*/  @!P0 LOP3.LUT R2, R3, R2, RZ, 0x3c, !PT ;  /* 0x0000000203028212 */ /* 0x000fc800078e3cff */
[----:B------:R-:W-:-:S05]  /*118c0*/  @!P0 LOP3.LUT R3, R3, R2, RZ, 0x3c, !PT ;  /* 0x0000000203038212 */ /* 0x000fca00078e3cff */
[----:B------:R4:W3:Y:S01]  /*118d0*/  @!P0 LDG.E.U16 R27, [R2.64] ;  /* 0x00000006021b8981 */ /* 0x0008e2000c1e1500 */
[----:B------:R-:W-:-:S03]  /*118e0*/  PRMT R25, RZ, 0x7610, R25 ;  /* 0x00007610ff197816 */ /* 0x000fc60000000019 */
[----:B------:R0:W-:Y:S01]  /*118f0*/  STS.U16 [R10+0x1280], R11 ;  /* 0x0012800b0a007388 */ /* 0x0001e20000000400 */
[----:B----4-:R-:W-:Y:S02]  /*11900*/  @!P0 IMAD.MOV.U32 R2, RZ, RZ, R9 ;  /* 0x000000ffff028224 */ /* 0x010fe400078e0009 */
[----:B------:R-:W-:Y:S01]  /*11910*/  @!P0 IMAD.MOV.U32 R3, RZ, RZ, R26 ;  /* 0x000000ffff038224 */ /* 0x000fe200078e001a */
[----:B0-----:R-:W4:Y:S04]  /*11920*/  LDL R11, [R1+0x86c] ;  /* 0x00086c00010b7983 */ /* 0x001f280000100800 */
[----:B------:R-:W4:Y:S04]  /*11930*/  LDL.LU R14, [R1+0xec] ;  /* 0x0000ec00010e7983 */ /* 0x000f280000300800 */
[----:B------:R0:W4:Y:S04]  /*11940*/  @!P0 LDG.E.U16 R25, [R2.64] ;  /* 0x0000000602198981 */ /* 0x000128000c1e1500 */
[----:B--2---:R1:W-:Y:S04]  /*11950*/  STS.U16 [R10+0x1a00], R29 ;  /* 0x001a001d0a007388 */ /* 0x0043e80000000400 */
[----:B---3--:R2:W-:Y:S04]  /*11960*/  STL [R1+0x14e8], R27 ;  /* 0x0014e81b01007387 */ /* 0x0085e80000100800 */
[----:B------:R-:W3:Y:S04]  /*11970*/  LDL R9, [R1+0xa1c] ;  /* 0x000a1c0001097983 */ /* 0x000ee80000100800 */
[----:B-1----:R-:W3:Y:S04]  /*11980*/  LDL.LU R29, [R1+0xf0] ;  /* 0x0000f000011d7983 */ /* 0x002ee80000300800 */
[----:B------:R-:W3:Y:S04]  /*11990*/  LDL.LU R26, [R1+0xc4] ;  /* 0x0000c400011a7983 */ /* 0x000ee80000300800 */
[----:B0-----:R-:W3:Y:S01]  /*119a0*/  LDL R3, [R1+0x868] ;  /* 0x0008680001037983 */ /* 0x001ee20000100800 */
[----:B------:R-:W-:Y:S01]  /*119b0*/  PRMT R8, RZ, 0x7610, R8 ;  /* 0x00007610ff087816 */ /* 0x000fe20000000008 */
[----:B----4-:R-:W-:-:S02]  /*119c0*/  @!P0 IMAD.MOV.U32 R2, RZ, RZ, R11 ;  /* 0x000000ffff028224 */ /* 0x010fc400078e000b */
[----:B------:R-:W-:Y:S01]  /*119d0*/  STL [R1+0x14ec], R25 ;  /* 0x0014ec1901007387 */ /* 0x000fe20000100800 */
[----:B------:R-:W-:-:S03]  /*119e0*/  PRMT R7, RZ, 0x7610, R7 ;  /* 0x00007610ff077816 */ /* 0x000fc60000000007 */
[----:B------:R0:W-:Y:S04]  /*119f0*/  STS.U16 [R10+0x1a80], R15 ;  /* 0x001a800f0a007388 */ /* 0x0001e80000000400 */
[----:B--2---:R-:W2:Y:S04]  /*11a00*/  LDL R27, [R1+0x9e0] ;  /* 0x0009e000011b7983 */ /* 0x004ea80000100800 */
[----:B---3--:R1:W3:Y:S04]  /*11a10*/  @!P0 LDG.E.U16 R8, [R2.64] ;  /* 0x0000000602088981 */ /* 0x0082e8000c1e1500 */
[----:B0-----:R-:W4:Y:S04]  /*11a20*/  LDL R15, [R1+0x9e4] ;  /* 0x0009e400010f7983 */ /* 0x001f280000100800 */
[----:B-1----:R-:W2:Y:S01]  /*11a30*/  LDL R3, [R1+0x9fc] ;  /* 0x0009fc0001037983 */ /* 0x002ea20000100800 */
[----:B------:R-:W-:-:S03]  /*11a40*/  @!P0 IMAD.MOV.U32 R2, RZ, RZ, R9 ;  /* 0x000000ffff028224 */ /* 0x000fc600078e0009 */
[----:B------:R0:W-:Y:S04]  /*11a50*/  STS.U16 [R10+0x2200], R12 ;  /* 0x0022000c0a007388 */ /* 0x0001e80000000400 */
[----:B---3--:R1:W-:Y:S04]  /*11a60*/  STL [R1+0x14f0], R8 ;  /* 0x0014f00801007387 */ /* 0x0083e80000100800 */
[----:B------:R-:W3:Y:S04]  /*11a70*/  LDL R25, [R1+0x9a0] ;  /* 0x0009a00001197983 */ /* 0x000ee80000100800 */
[----:B------:R-:W3:Y:S04]  /*11a80*/  LDL R11, [R1+0x9a4] ;  /* 0x0009a400010b7983 */ /* 0x000ee80000100800 */
[----:B0-----:R-:W3:Y:S04]  /*11a90*/  LDL.LU R12, [R1+0xc8] ;  /* 0x0000c800010c7983 */ /* 0x001ee80000300800 */
[----:B------:R-:W3:Y:S04]  /*11aa0*/  LDL R9, [R1+0x960] ;  /* 0x0009600001097983 */ /* 0x000ee80000100800 */
[----:B-1----:R-:W3:Y:S04]  /*11ab0*/  LDL R8, [R1+0x964] ;  /* 0x0009640001087983 */ /* 0x002ee80000100800 */
[----:B--2---:R0:W2:Y:S04]  /*11ac0*/  @!P0 LDG.E.U16 R7, [R2.64] ;  /* 0x0000000602078981 */ /* 0x0040a8000c1e1500 */
[----:B0-----:R-:W2:Y:S01]  /*11ad0*/  LDL.LU R3, [R1+0x114] ;  /* 0x0001140001037983 */ /* 0x001ea20000300800 */
[----:B------:R-:W-:Y:S01]  /*11ae0*/  PRMT R24, RZ, 0x7610, R24 ;  /* 0x00007610ff187816 */ /* 0x000fe20000000018 */
[----:B----4-:R-:W-:-:S02]  /*11af0*/  @!P0 IMAD.MOV.U32 R2, RZ, RZ, R15 ;  /* 0x000000ffff028224 */ /* 0x010fc400078e000f */
[----:B--2---:R0:W-:Y:S02]  /*11b00*/  STS.U16 [R10+0x2280], R3 ;  /* 0x002280030a007388 */ /* 0x0041e40000000400 */
[----:B0-----:R-:W-:-:S05]  /*11b10*/  @!P0 IMAD.MOV.U32 R3, RZ, RZ, R27 ;  /* 0x000000ffff038224 */ /* 0x001fca00078e001b */
[----:B------:R3:W2:Y:S04]  /*11b20*/  @!P0 LDG.E.U16 R24, [R2.64] ;  /* 0x0000000602188981 */ /* 0x0006a8000c1e1500 */
[----:B------:R-:W-:Y:S04]  /*11b30*/  STL [R1+0x14fc], R7 ;  /* 0x0014fc0701007387 */ /* 0x000fe80000100800 */
[----:B------:R0:W-:Y:S01]  /*11b40*/  STS.U16 [R10+0x2a00], R14 ;  /* 0x002a000e0a007388 */ /* 0x0001e20000000400 */
[----:B------:R-:W-:Y:S01]  /*11b50*/  PRMT R23, RZ, 0x7610, R23 ;  /* 0x00007610ff177816 */ /* 0x000fe20000000017 */
[----:B---3--:R-:W-:-:S02]  /*11b60*/  @!P0 IMAD.MOV.U32 R2, RZ, RZ, R11 ;  /* 0x000000ffff028224 */ /* 0x008fc400078e000b */
[----:B--2---:R-:W-:Y:S04]  /*11b70*/  STL [R1+0x1500], R24 ;  /* 0x0015001801007387 */ /* 0x004fe80000100800 */
[----:B------:R-:W2:Y:S04]  /*11b80*/  LDL R15, [R1+0x920] ;  /* 0x00092000010f7983 */ /* 0x000ea80000100800 */
[----:B0-----:R-:W3:Y:S01]  /*11b90*/  LDL R14, [R1+0x924] ;  /* 0x00092400010e7983 */ /* 0x001ee20000100800 */
[----:B------:R-:W-:Y:S01]  /*11ba0*/  @!P0 IMAD.MOV.U32 R3, RZ, RZ, R25 ;  /* 0x000000ffff038224 */ /* 0x000fe200078e0019 */
[----:B------:R-:W-:-:S02]  /*11bb0*/  PRMT R22, RZ, 0x7610, R22 ;  /* 0x00007610ff167816 */ /* 0x000fc40000000016 */
[----:B------:R-:W4:Y:S04]  /*11bc0*/  LDL R11, [R1+0x8e0] ;  /* 0x0008e000010b7983 */ /* 0x000f280000100800 */
[----:B------:R0:W4:Y:S01]  /*11bd0*/  @!P0 LDG.E.U16 R23, [R2.64] ;  /* 0x0000000602178981 */ /* 0x000122000c1e1500 */
[----:B------:R-:W-:-:S03]  /*11be0*/  PRMT R6, RZ, 0x7610, R6 ;  /* 0x00007610ff067816 */ /* 0x000fc60000000006 */
[----:B------:R-:W4:Y:S01]  /*11bf0*/  LDL R7, [R1+0x8e4] ;  /* 0x0008e40001077983 */ /* 0x000f220000100800 */
[----:B0-----:R-:W-:Y:S02]  /*11c00*/  @!P0 IMAD.MOV.U32 R2, RZ, RZ, R8 ;  /* 0x000000ffff028224 */ /* 0x001fe400078e0008 */
[----:B------:R-:W-:-:S05]  /*11c10*/  @!P0 IMAD.MOV.U32 R3, RZ, RZ, R9 ;  /* 0x000000ffff038224 */ /* 0x000fca00078e0009 */
[----:B------:R2:W4:Y:S02]  /*11c20*/  @!P0 LDG.E.U16 R22, [R2.64] ;  /* 0x0000000602168981 */ /* 0x000524000c1e1500 */
[----:B--2---:R-:W-:Y:S02]  /*11c30*/  @!P0 IMAD.MOV.U32 R3, RZ, RZ, R15 ;  /* 0x000000ffff038224 */ /* 0x004fe400078e000f */
[----:B---3--:R-:W-:-:S05]  /*11c40*/  @!P0 IMAD.MOV.U32 R2, RZ, RZ, R14 ;  /* 0x000000ffff028224 */ /* 0x008fca00078e000e */
[----:B------:R0:W2:Y:S01]  /*11c50*/  @!P0 LDG.E.U16 R6, [R2.64] ;  /* 0x0000000602068981 */ /* 0x0000a2000c1e1500 */
[----:B------:R-:W-:-:S03]  /*11c60*/  PRMT R5, RZ, 0x7610, R5 ;  /* 0x00007610ff057816 */ /* 0x000fc60000000005 */
[----:B----4-:R-:W-:Y:S04]  /*11c70*/  STL [R1+0x1504], R23 ;  /* 0x0015041701007387 */ /* 0x010fe80000100800 */
[----:B------:R-:W-:Y:S01]  /*11c80*/  STS.U16 [R10+0x2a80], R29 ;  /* 0x002a801d0a007388 */ /* 0x000fe20000000400 */
[----:B0-----:R-:W-:Y:S02]  /*11c90*/  @!P0 IMAD.MOV.U32 R2, RZ, RZ, R7 ;  /* 0x000000ffff028224 */ /* 0x001fe400078e0007 */
[----:B------:R-:W-:Y:S01]  /*11ca0*/  @!P0 IMAD.MOV.U32 R3, RZ, RZ, R11 ;  /* 0x000000ffff038224 */ /* 0x000fe200078e000b */
[----:B------:R0:W-:Y:S04]  /*11cb0*/  STS.U16 [R10+0x3200], R26 ;  /* 0x0032001a0a007388 */ /* 0x0001e80000000400 */
[----:B------:R1:W4:Y:S04]  /*11cc0*/  @!P0 LDG.E.U16 R5, [R2.64] ;  /* 0x0000000602058981 */ /* 0x000328000c1e1500 */
[----:B------:R-:W-:Y:S04]  /*11cd0*/  STL [R1+0x1508], R22 ;  /* 0x0015081601007387 */ /* 0x000fe80000100800 */
[----:B0-----:R-:W1:Y:S04]  /*11ce0*/  LDL R10, [R1+0x8a0] ;  /* 0x0008a000010a7983 */ /* 0x001e680000100800 */
[----:B------:R-:W4:Y:S04]  /*11cf0*/  LDL R8, [R1+0x8a4] ;  /* 0x0008a40001087983 */ /* 0x000f280000100800 */
[----:B------:R-:W4:Y:S04]  /*11d00*/  LDL.LU R9, [R1+0x40c] ;  /* 0x00040c0001097983 */ /* 0x000f280000300800 */
[----:B------:R-:W0:Y:S04]  /*11d10*/  S2R R28, SR_TID.X ;  /* 0x00000000001c7919 */ /* 0x000e280000002100 */
[----:B--2---:R2:W-:Y:S04]  /*11d20*/  STL [R1+0x150c], R6 ;  /* 0x00150c0601007387 */ /* 0x0045e80000100800 */
[----:B------:R-:W3:Y:S04]  /*11d30*/  LDL.LU R29, [R1+0x410] ;  /* 0x00041000011d7983 */ /* 0x000ee80000300800 */
[----:B------:R-:W3:Y:S04]  /*11d40*/  LDL R14, [R1+0x864] ;  /* 0x00086400010e7983 */ /* 0x000ee80000100800 */
[----:B------:R-:W3:Y:S01]  /*11d50*/  LDL R7, [R1+0xa00] ;  /* 0x000a000001077983 */ /* 0x000ee20000100800 */
[----:B0-----:R-:W-:-:S05]  /*11d60*/  LOP3.LUT R28, R28, 0x3f, RZ, 0xc0, !PT ;  /* 0x0000003f1c1c7812 */ /* 0x001fca00078ec0ff */
[----:B------:R-:W-:-:S05]  /*11d70*/  IMAD.SHL.U32 R28, R28, 0x2, RZ ;  /* 0x000000021c1c7824 */ /* 0x000fca00078e00ff */
[----:B--2---:R-:W-:Y:S02]  /*11d80*/  LOP3.LUT R6, R28, 0x20, RZ, 0x3c, !PT ;  /* 0x000000201c067812 */ /* 0x004fe400078e3cff */
[----:B------:R-:W-:Y:S01]  /*11d90*/  PRMT R4, RZ, 0x7610, R4 ;  /* 0x00007610ff047816 */ /* 0x000fe20000000004 */
[----:B-1----:R-:W-:Y:S02]  /*11da0*/  @!P0 IMAD.MOV.U32 R3, RZ, RZ, R10 ;  /* 0x000000ffff038224 */ /* 0x002fe400078e000a */
[----:B------:R0:W-:Y:S01]  /*11db0*/  STS.U16 [R6+0x3280], R12 ;  /* 0x0032800c06007388 */ /* 0x0001e20000000400 */
[----:B----4-:R-:W-:-:S05]  /*11dc0*/  @!P0 IMAD.MOV.U32 R2, RZ, RZ, R8 ;  /* 0x000000ffff028224 */ /* 0x010fca00078e0008 */
[----:B------:R1:W2:Y:S04]  /*11dd0*/  @!P0 LDG.E.U16 R4, [R2.64] ;  /* 0x0000000602048981 */ /* 0x0002a8000c1e1500 */
[----:B0-----:R-:W4:Y:S04]  /*11de0*/  LDL.LU R12, [R1+0x3e8] ;  /* 0x0003e800010c7983 */ /* 0x001f280000300800 */
[----:B------:R0:W-:Y:S04]  /*11df0*/  STL [R1+0x1510], R5 ;  /* 0x0015100501007387 */ /* 0x0001e80000100800 */
[----:B------:R-:W4:Y:S01]  /*11e00*/  LDL R11, [R1+0xa04] ;  /* 0x000a0400010b7983 */ /* 0x000f220000100800 */
[----:B-1----:R-:W-:Y:S01]  /*11e10*/  PRMT R3, RZ, 0x7610, R3 ;  /* 0x00007610ff037816 */ /* 0x002fe20000000003 */
[----:B---3--:R-:W-:-:S02]  /*11e20*/  @!P0 IMAD.MOV.U32 R15, RZ, RZ, R14 ;  /* 0x000000ffff0f8224 */ /* 0x008fc400078e000e */
[----:B0-----:R-:W3:Y:S01]  /*11e30*/  LDL R5, [R1+0xa18] ;  /* 0x000a180001057983 */ /* 0x001ee20000100800 */
[----:B------:R-:W-:Y:S01]  /*11e40*/  @!P0 IMAD.MOV.U32 R14, RZ, RZ, R7 ;  /* 0x000000ffff0e8224 */ /* 0x000fe200078e0007 */
[----:B------:R-:W-:Y:S02]  /*11e50*/  PRMT R2, RZ, 0x7610, R2 ;  /* 0x00007610ff027816 */ /* 0x000fe40000000002 */
[----:B------:R-:W3:Y:S04]  /*11e60*/  LDL R23, [R1+0x9d8] ;  /* 0x0009d80001177983 */ /* 0x000ee80000100800 */
[----:B------:R4:W3:Y:S01]  /*11e70*/  @!P0 LDG.E.U16 R3, [R14.64] ;  /* 0x000000060e038981 */ /* 0x0008e2000c1e1500 */
[----:B------:R-:W-:-:S03]  /*11e80*/  LOP3.LUT R8, R28, 0x30, RZ, 0x3c, !PT ;  /* 0x000000301c087812 */ /* 0x000fc600078e3cff */
[----:B------:R-:W3:Y:S04]  /*11e90*/  LDL R22, [R1+0x9dc] ;  /* 0x0009dc0001167983 */ /* 0x000ee80000100800 */
[----:B------:R-:W3:Y:S04]  /*11ea0*/  LDL.LU R10, [R1+0x3ec] ;  /* 0x0003ec00010a7983 */ /* 0x000ee80000300800 */
[----:B------:R-:W3:Y:S04]  /*11eb0*/  LDL.LU R26, [R1+0x3a4] ;  /* 0x0003a400011a7983 */ /* 0x000ee80000300800 */
[----:B--2---:R-:W-:Y:S04]  /*11ec0*/  STL [R1+0x1514], R4 ;  /* 0x0015140401007387 */ /* 0x004fe80000100800 */
[----:B------:R-:W-:Y:S01]  /*11ed0*/  STS.U16 [R6+0x3a00], R18 ;  /* 0x003a001206007388 */ /* 0x000fe20000000400 */
[----:B----4-:R-:W-:-:S03]  /*11ee0*/  @!P0 IMAD.MOV.U32 R15, RZ, RZ, R11 ;  /* 0x000000ffff0f8224 */ /* 0x010fc600078e000b */
[----:B------:R-:W-:Y:S04]  /*11ef0*/  STL [R1+0x152c], R6 ;  /* 0x00152c0601007387 */ /* 0x000fe80000100800 */
[----:B------:R-:W-:Y:S04]  /*11f00*/  STS.U16 [R6+0x3a80], R19 ;  /* 0x003a801306007388 */ /* 0x000fe80000000400 */
[----:B------:R-:W2:Y:S04]  /*11f10*/  LDL R7, [R1+0x99c] ;  /* 0x00099c0001077983 */ /* 0x000ea80000100800 */
[----:B------:R0:W-:Y:S01]  /*11f20*/  STS.U16 [R8+0x300], R9 ;  /* 0x0003000908007388 */ /* 0x0001e20000000400 */
[----:B---3--:R-:W-:-:S05]  /*11f30*/  @!P0 IMAD.MOV.U32 R14, RZ, RZ, R5 ;  /* 0x000000ffff0e8224 */ /* 0x008fca00078e0005 */
[----:B------:R1:W3:Y:S04]  /*11f40*/  @!P0 LDG.E.U16 R2, [R14.64] ;  /* 0x000000060e028981 */ /* 0x0002e8000c1e1500 */
[----:B------:R4:W-:Y:S04]  /*11f50*/  STL [R1+0x1518], R3 ;  /* 0x0015180301007387 */ /* 0x0009e80000100800 */
[----:B0-----:R-:W4:Y:S04]  /*11f60*/  LDL R9, [R1+0x998] ;  /* 0x0009980001097983 */ /* 0x001f280000100800 */
[----:B------:R-:W4:Y:S04]  /*11f70*/  LDL R6, [R1+0x958] ;  /* 0x0009580001067983 */ /* 0x000f280000100800 */
[----:B------:R-:W4:Y:S01]  /*11f80*/  LDL R5, [R1+0x95c] ;  /* 0x00095c0001057983 */ /* 0x000f220000100800 */
[----:B------:R-:W-:Y:S01]  /*11f90*/  PRMT R13, RZ, 0x7610, R13 ;  /* 0x00007610ff0d7816 */ /* 0x000fe2000000000d */
[----:B-1----:R-:W-:-:S02]  /*11fa0*/  @!P0 IMAD.MOV.U32 R14, RZ, RZ, R22 ;  /* 0x000000ffff0e8224 */ /* 0x002fc400078e0016 */
[----:B------:R-:W4:Y:S01]  /*11fb0*/  LDL.LU R11, [R1+0x3a8] ;  /* 0x0003a800010b7983 */ /* 0x000f220000300800 */
[----:B------:R-:W-:Y:S01]  /*11fc0*/  @!P0 IMAD.MOV.U32 R15, RZ, RZ, R23 ;  /* 0x000000ffff0f8224 */ /* 0x000fe200078e0017 */
[----:B------:R-:W-:-:S04]  /*11fd0*/  PRMT R16, RZ, 0x7610, R16 ;  /* 0x00007610ff107816 */ /* 0x000fc80000000010 */
[----:B------:R2:W4:Y:S02]  /*11fe0*/  @!P0 LDG.E.U16 R13, [R14.64] ;  /* 0x000000060e0d8981 */ /* 0x000524000c1e1500 */
[----:B--2---:R-:W-:Y:S02]  /*11ff0*/  @!P0 IMAD.MOV.U32 R14, RZ, RZ, R7 ;  /* 0x000000ffff0e8224 */ /* 0x004fe400078e0007 */
[----:B---3--:R-:W-:Y:S04]  /*12000*/  STL [R1+0x151c], R2 ;  /* 0x00151c0201007387 */ /* 0x008fe80000100800 */
[----:B------:R-:W2:Y:S04]  /*12010*/  LDL R4, [R1+0x918] ;  /* 0x0009180001047983 */ /* 0x000ea80000100800 */
[----:B----4-:R-:W3:Y:S01]  /*12020*/  LDL R3, [R1+0x91c] ;  /* 0x00091c0001037983 */ /* 0x010ee20000100800 */
[----:B------:R-:W-:-:S05]  /*12030*/  @!P0 IMAD.MOV.U32 R15, RZ, RZ, R9 ;  /* 0x000000ffff0f8224 */ /* 0x000fca00078e0009 */
[----:B------:R0:W4:Y:S01]  /*12040*/  @!P0 LDG.E.U16 R16, [R14.64] ;  /* 0x000000060e108981 */ /* 0x000122000c1e1500 */
[----:B------:R-:W-:Y:S02]  /*12050*/  PRMT R17, RZ, 0x7610, R17 ;  /* 0x00007610ff117816 */ /* 0x000fe40000000011 */
[----:B------:R-:W-:Y:S01]  /*12060*/  PRMT R18, RZ, 0x7610, R18 ;  /* 0x00007610ff127816 */ /* 0x000fe20000000012 */
[----:B0-----:R-:W-:Y:S02]  /*12070*/  @!P0 IMAD.MOV.U32 R14, RZ, RZ, R5 ;  /* 0x000000ffff0e8224 */ /* 0x001fe400078e0005 */
[----:B------:R-:W-:-:S05]  /*12080*/  @!P0 IMAD.MOV.U32 R15, RZ, RZ, R6 ;  /* 0x000000ffff0f8224 */ /* 0x000fca00078e0006 */
[----:B------:R2:W4:Y:S04]  /*12090*/  @!P0 LDG.E.U16 R17, [R14.64] ;  /* 0x000000060e118981 */ /* 0x000528000c1e1500 */
[----:B------:R-:W-:Y:S04]  /*120a0*/  STS.U16 [R8+0x380], R29 ;  /* 0x0003801d08007388 */ /* 0x000fe80000000400 */
[----:B------:R-:W-:Y:S04]  /*120b0*/  STL [R1+0x1520], R13 ;  /* 0x0015200d01007387 */ /* 0x000fe80000100800 */
[----:B------:R0:W-:Y:S04]  /*120c0*/  STS.U16 [R8+0xb00], R12 ;  /* 0x000b000c08007388 */ /* 0x0001e80000000400 */
[----:B0-----:R-:W4:Y:S01]  /*120d0*/  LDL.LU R12, [R1+0x380] ;  /* 0x00038000010c7983 */ /* 0x001f220000300800 */
[----:B--2---:R-:W-:-:S02]  /*120e0*/  @!P0 IMAD.MOV.U32 R15, RZ, RZ, R4 ;  /* 0x000000ffff0f8224 */ /* 0x004fc400078e0004 */
[----:B---3--:R-:W-:-:S05]  /*120f0*/  @!P0 IMAD.MOV.U32 R14, RZ, RZ, R3 ;  /* 0x000000ffff0e8224 */ /* 0x008fca00078e0003 */
[----:B------:R-:W2:Y:S04]  /*12100*/  @!P0 LDG.E.U16 R18, [R14.64] ;  /* 0x000000060e128981 */ /* 0x000ea8000c1e1500 */
[----:B----4-:R0:W-:Y:S04]  /*12110*/  STL [R1+0x1524], R16 ;  /* 0x0015241001007387 */ /* 0x0101e80000100800 */
[----:B------:R-:W3:Y:S04]  /*12120*/  LDL R2, [R1+0x8dc] ;  /* 0x0008dc0001027983 */ /* 0x000ee80000100800 */
[----:B------:R-:W4:Y:S04]  /*12130*/  LDL R5, [R1+0x8d8] ;  /* 0x0008d80001057983 */ /* 0x000f280000100800 */
[----:B------:R-:W-:Y:S04]  /*12140*/  STL [R1+0x1528], R17 ;  /* 0x0015281101007387 */ /* 0x000fe80000100800 */
[----:B0-----:R-:W4:Y:S04]  /*12150*/  LDL.LU R16, [R1+0x384] ;  /* 0x0003840001107983 */ /* 0x001f280000300800 */
[----:B------:R-:W4:Y:S04]  /*12160*/  LDL.LU R3, [R1+0x188] ;  /* 0x0001880001037983 */ /* 0x000f280000300800 */
[----:B------:R-:W4:Y:S04]  /*12170*/  LDL.LU R6, [R1+0x184] ;  /* 0x0001840001067983 */ /* 0x000f280000300800 */
[----:B------:R-:W4:Y:S04]  /*12180*/  LDL.LU R4, [R1+0x128] ;  /* 0x0001280001047983 */ /* 0x000f280000300800 */
[----:B------:R0:W-:Y:S04]  /*12190*/  STS.U16 [R8+0xb80], R10 ;  /* 0x000b800a08007388 */ /* 0x0001e80000000400 */
[----:B------:R-:W4:Y:S04]  /*121a0*/  LDL.LU R9, [R1+0x124] ;  /* 0x0001240001097983 */ /* 0x000f280000300800 */
[----:B0-----:R-:W4:Y:S04]  /*121b0*/  LDL.LU R10, [R1+0xf8] ;  /* 0x0000f800010a7983 */ /* 0x001f280000300800 */
[----:B------:R-:W-:Y:S04]  /*121c0*/  STS.U16 [R8+0x1300], R26 ;  /* 0x0013001a08007388 */ /* 0x000fe80000000400 */
[----:B------:R-:W-:Y:S01]  /*121d0*/  STS.U16 [R8+0x1380], R11 ;  /* 0x0013800b08007388 */ /* 0x000fe20000000400 */
[----:B------:R-:W-:-:S03]  /*121e0*/  PRMT R19, RZ, 0x7610, R19 ;  /* 0x00007610ff137816 */ /* 0x000fc60000000013 */
[----:B--2---:R0:W-:Y:S04]  /*121f0*/  STL [R1+0x1530], R18 ;  /* 0x0015301201007387 */ /* 0x0041e80000100800 */
[----:B------:R-:W2:Y:S04]  /*12200*/  LDL R17, [R1+0x89c] ;  /* 0x00089c0001117983 */ /* 0x000ea80000100800 */
[----:B0-----:R-:W2:Y:S01]  /*12210*/  LDL R18, [R1+0x898] ;  /* 0x0008980001127983 */ /* 0x001ea20000100800 */
[----:B---3--:R-:W-:-:S03]  /*12220*/  @!P0 IMAD.MOV.U32 R14, RZ, RZ, R2 ;  /* 0x000000ffff0e8224 */ /* 0x008fc600078e0002 */
[----:B------:R-:W3:Y:S04]  /*12230*/  LDL.LU R26, [R1+0xf4] ;  /* 0x0000f400011a7983 */ /* 0x000ee80000300800 */
[----:B------:R-:W3:Y:S04]  /*12240*/  LDL.LU R11, [R1+0xc0] ;  /* 0x0000c000010b7983 */ /* 0x000ee80000300800 */
[----:B------:R-:W3:Y:S04]  /*12250*/  LDL R13, [R1+0x860] ;  /* 0x00086000010d7983 */ /* 0x000ee80000100800 */
[----:B------:R-:W3:Y:S01]  /*12260*/  LDL R2, [R1+0xa08] ;  /* 0x000a080001027983 */ /* 0x000ee20000100800 */
[----:B----4-:R-:W-:-:S05]  /*12270*/  @!P0 IMAD.MOV.U32 R15, RZ, RZ, R5 ;  /* 0x000000ffff0f8224 */ /* 0x010fca00078e0005 */
[----:B------:R2:W4:Y:S01]  /*12280*/  @!P0 LDG.E.U16 R19, [R14.64] ;  /* 0x000000060e138981 */ /* 0x000522000c1e1500 */
[----:B------:R-:W-:Y:S02]  /*12290*/  PRMT R20, RZ, 0x7610, R20 ;  /* 0x00007610ff147816 */ /* 0x000fe40000000014 */
[----:B------:R-:W-:Y:S01]  /*122a0*/  PRMT R21, RZ, 0x7610, R21 ;  /* 0x00007610ff157816 */ /* 0x000fe20000000015 */
[----:B------:R0:W-:Y:S01]  /*122b0*/  STS.U16 [R8+0x1b00], R12 ;  /* 0x001b000c08007388 */ /* 0x0001e20000000400 */
[----:B--2---:R-:W-:Y:S02]  /*122c0*/  @!P0 IMAD.MOV.U32 R14, RZ, RZ, R17 ;  /* 0x000000ffff0e8224 */ /* 0x004fe400078e0011 */
[----:B------:R-:W-:-:S05]  /*122d0*/  @!P0 IMAD.MOV.U32 R15, RZ, RZ, R18 ;  /* 0x000000ffff0f8224 */ /* 0x000fca00078e0012 */
[----:B------:R3:W2:Y:S02]  /*122e0*/  @!P0 LDG.E.U16 R20, [R14.64] ;  /* 0x000000060e148981 */ /* 0x0006a4000c1e1500 */
[----:B---3--:R-:W-:Y:S02]  /*122f0*/  @!P0 IMAD.MOV.U32 R15, RZ, RZ, R13 ;  /* 0x000000ffff0f8224 */ /* 0x008fe400078e000d */
[----:B------:R-:W-:-:S05]  /*12300*/  @!P0 IMAD.MOV.U32 R14, RZ, RZ, R2 ;  /* 0x000000ffff0e8224 */ /* 0x000fca00078e0002 */
[----:B------:R-:W3:Y:S04]  /*12310*/  @!P0 LDG.E.U16 R21, [R14.64] ;  /* 0x000000060e158981 */ /* 0x000ee8000c1e1500 */
[----:B----4-:R-:W-:Y:S04]  /*12320*/  STL [R1+0x1534], R19 ;  /* 0x0015341301007387 */ /* 0x010fe80000100800 */
[----:B------:R-:W4:Y:S04]  /*12330*/  LDL.LU R5, [R1+0x430] ;  /* 0x0004300001057983 */ /* 0x000f280000300800 */
[----:B------:R-:W4:Y:S04]  /*12340*/  LDL.LU R22, [R1+0x42c] ;  /* 0x00042c0001167983 */ /* 0x000f280000300800 */
[----:B------:R-:W4:Y:S04]  /*12350*/  LDL.LU R23, [R1+0x408] ;  /* 0x0004080001177983 */ /* 0x000f280000300800 */
[----:B------:R-:W4:Y:S04]  /*12360*/  LDL.LU R24, [R1+0x404] ;  /* 0x0004040001187983 */ /* 0x000f280000300800 */
[----:B------:R-:W4:Y:S04]  /*12370*/  LDL.LU R7, [R1+0x3d8] ;  /* 0x0003d80001077983 */ /* 0x000f280000300800 */
[----:B------:R-:W4:Y:S04]  /*12380*/  LDL.LU R25, [R1+0x3d4] ;  /* 0x0003d40001197983 */ /* 0x000f280000300800 */
[----:B------:R-:W4:Y:S04]  /*12390*/  LDL.LU R27, [R1+0x388] ;  /* 0x00038800011b7983 */ /* 0x000f280000300800 */
[----:B0-----:R-:W4:Y:S04]  /*123a0*/  LDL.LU R12, [R1+0x37c] ;  /* 0x00037c00010c7983 */ /* 0x001f280000300800 */
[----:B------:R-:W-:Y:S04]  /*123b0*/  STS.U16 [R8+0x1b80], R16 ;  /* 0x001b801008007388 */ /* 0x000fe80000000400 */
[----:B------:R-:W-:Y:S04]  /*123c0*/  STS.U16 [R8+0x2300], R3 ;  /* 0x0023000308007388 */ /* 0x000fe80000000400 */
[----:B------:R-:W-:Y:S04]  /*123d0*/  STS.U16 [R8+0x2380], R6 ;  /* 0x0023800608007388 */ /* 0x000fe80000000400 */
[----:B------:R-:W4:Y:S04]  /*123e0*/  LDL.LU R29, [R1+0x180] ;  /* 0x00018000011d7983 */ /* 0x000f280000300800 */
[----:B------:R-:W-:Y:S04]  /*123f0*/  STS.U16 [R8+0x2b00], R4 ;  /* 0x002b000408007388 */ /* 0x000fe80000000400 */
[----:B------:R-:W-:Y:S04]  /*12400*/  STS.U16 [R8+0x2b80], R9 ;  /* 0x002b800908007388 */ /* 0x000fe80000000400 */
[----:B------:R0:W-:Y:S04]  /*12410*/  STS.U16 [R8+0x3300], R10 ;  /* 0x0033000a08007388 */ /* 0x0001e80000000400 */
[----:B------:R1:W-:Y:S04]  /*12420*/  STS.U16 [R8+0x3380], R26 ;  /* 0x0033801a08007388 */ /* 0x0003e80000000400 */
[----:B------:R-:W-:Y:S04]  /*12430*/  STS.U16 [R8+0x3b00], R11 ;  /* 0x003b000b08007388 */ /* 0x000fe80000000400 */
[----:B------:R1:W-:Y:S01]  /*12440*/  STS.U16 [R8+0x3b80], R0 ;  /* 0x003b800008007388 */ /* 0x0003e20000000400 */
[----:B0-----:R-:W-:-:S03]  /*12450*/  LOP3.LUT R10, R28, 0x40, RZ, 0x3c, !PT ;  /* 0x000000401c0a7812 */ /* 0x001fc600078e3cff */
[----:B--2---:R-:W-:Y:S04]  /*12460*/  STL [R1+0x1538], R20 ;  /* 0x0015381401007387 */ /* 0x004fe80000100800 */
[----:B---3--:R0:W-:Y:S04]  /*12470*/  STL [R1+0x153c], R21 ;  /* 0x00153c1501007387 */ /* 0x0081e80000100800 */
[----:B------:R-:W2:Y:S04]  /*12480*/  LDL.LU R9, [R1+0x17c] ;  /* 0x00017c0001097983 */ /* 0x000ea80000300800 */
[----:B-1----:R-:W3:Y:S04]  /*12490*/  LDL.LU R26, [R1+0x120] ;  /* 0x00012000011a7983 */ /* 0x002ee80000300800 */
[----:B------:R-:W3:Y:S04]  /*124a0*/  LDL.LU R0, [R1+0x1544] ;  /* 0x0015440001007983 */ /* 0x000ee80000300800 */
[----:B------:R-:W3:Y:S04]  /*124b0*/  LDL.LU R11, [R1+0x11c] ;  /* 0x00011c00010b7983 */ /* 0x000ee80000300800 */
[----:B----4-:R-:W-:Y:S04]  /*124c0*/  STS.U16 [R10+0x400], R5 ;  /* 0x000400050a007388 */ /* 0x010fe80000000400 */
[----:B------:R-:W-:Y:S04]  /*124d0*/  STS.U16 [R10+0x480], R22 ;  /* 0x000480160a007388 */ /* 0x000fe80000000400 */
[----:B------:R-:W-:Y:S04]  /*124e0*/  STS.U16 [R10+0xc00], R23 ;  /* 0x000c00170a007388 */ /* 0x000fe80000000400 */
[----:B------:R-:W-:Y:S04]  /*124f0*/  STS.U16 [R10+0xc80], R24 ;  /* 0x000c80180a007388 */ /* 0x000fe80000000400 */
[----:B------:R-:W-:Y:S04]  /*12500*/  STS.U16 [R10+0x1400], R7 ;  /* 0x001400070a007388 */ /* 0x000fe80000000400 */
[----:B------:R-:W-:Y:S04]  /*12510*/  STS.U16 [R10+0x1480], R25 ;  /* 0x001480190a007388 */ /* 0x000fe80000000400 */
[----:B------:R-:W-:Y:S04]  /*12520*/  STL [R1+0x1540], R8 ;  /* 0x0015400801007387 */ /* 0x000fe80000100800 */
[----:B------:R-:W-:Y:S04]  /*12530*/  STS.U16 [R10+0x1c00], R27 ;  /* 0x001c001b0a007388 */ /* 0x000fe80000000400 */
[----:B------:R1:W-:Y:S04]  /*12540*/  STS.U16 [R10+0x1c80], R12 ;  /* 0x001c800c0a007388 */ /* 0x0003e80000000400 */
[----:B0-----:R-:W4:Y:S04]  /*12550*/  LDL.LU R21, [R1+0xe4] ;  /* 0x0000e40001157983 */ /* 0x001f280000300800 */
[----:B-1----:R-:W4:Y:S04]  /*12560*/  LDL.LU R12, [R1+0xb8] ;  /* 0x0000b800010c7983 */ /* 0x002f280000300800 */
[----:B------:R-:W4:Y:S04]  /*12570*/  LDL.LU R14, [R1+0xb4] ;  /* 0x0000b400010e7983 */ /* 0x000f280000300800 */
        /* <DEDUP_REMOVED lines=11> */
[----:B------:R-:W-:Y:S04]  /*12630*/  STS.U16 [R10+0x2400], R29 ;  /* 0x0024001d0a007388 */ /* 0x000fe80000000400 */
[----:B------:R-:W4:Y:S04]  /*12640*/  LDL.LU R5, [R1+0x10c] ;  /* 0x00010c0001057983 */ /* 0x000f280000300800 */
[----:B------:R-:W4:Y:S04]  /*12650*/  LDL.LU R22, [R1+0xe0] ;  /* 0x0000e00001167983 */ /* 0x000f280000300800 */
[----:B--2---:R0:W-:Y:S04]  /*12660*/  STS.U16 [R10+0x2480], R9 ;  /* 0x002480090a007388 */ /* 0x0041e80000000400 */
[----:B---3--:R1:W-:Y:S04]  /*12670*/  STS.U16 [R10+0x2c00], R26 ;  /* 0x002c001a0a007388 */ /* 0x0083e80000000400 */
[----:B0-----:R-:W2:Y:S04]  /*12680*/  LDL.LU R9, [R1+0xdc] ;  /* 0x0000dc0001097983 */ /* 0x001ea80000300800 */
[----:B------:R-:W3:Y:S04]  /*12690*/  LDL.LU R25, [R1+0xb0] ;  /* 0x0000b00001197983 */ /* 0x000ee80000300800 */
[----:B-1----:R-:W3:Y:S04]  /*126a0*/  LDL.LU R26, [R1+0xac] ;  /* 0x0000ac00011a7983 */ /* 0x002ee80000300800 */
[----:B------:R0:W-:Y:S04]  /*126b0*/  STS.U16 [R10+0x2c80], R11 ;  /* 0x002c800b0a007388 */ /* 0x0001e80000000400 */
[----:B0-----:R-:W3:Y:S04]  /*126c0*/  LDL.LU R11, [R1+0x420] ;  /* 0x00042000010b7983 */ /* 0x001ee80000300800 */
[----:B------:R-:W3:Y:S04]  /*126d0*/  LDL.LU R23, [R1+0x41c] ;  /* 0x00041c0001177983 */ /* 0x000ee80000300800 */
[----:B------:R-:W3:Y:S04]  /*126e0*/  LDL.LU R24, [R1+0x3f8] ;  /* 0x0003f80001187983 */ /* 0x000ee80000300800 */
[----:B------:R-:W-:Y:S04]  /*126f0*/  STS.U16 [R10+0x3400], R0 ;  /* 0x003400000a007388 */ /* 0x000fe80000000400 */
[----:B------:R-:W3:Y:S04]  /*12700*/  LDL.LU R7, [R1+0x3f4] ;  /* 0x0003f40001077983 */ /* 0x000ee80000300800 */
[----:B------:R-:W3:Y:S04]  /*12710*/  LDL.LU R27, [R1+0x3a0] ;  /* 0x0003a000011b7983 */ /* 0x000ee80000300800 */
[----:B----4-:R-:W-:Y:S04]  /*12720*/  STS.U16 [R10+0x3480], R21 ;  /* 0x003480150a007388 */ /* 0x010fe80000000400 */
[----:B------:R-:W4:Y:S04]  /*12730*/  LDL.LU R29, [R1+0x39c] ;  /* 0x00039c00011d7983 */ /* 0x000f280000300800 */
[----:B------:R0:W-:Y:S04]  /*12740*/  STS.U16 [R10+0x3c00], R12 ;  /* 0x003c000c0a007388 */ /* 0x0001e80000000400 */
[----:B0-----:R-:W4:Y:S01]  /*12750*/  LDL.LU R12, [R1+0x370] ;  /* 0x00037000010c7983 */ /* 0x001f220000300800 */
[----:B------:R-:W-:-:S03]  /*12760*/  LOP3.LUT R0, R28, 0x50, RZ, 0x3c, !PT ;  /* 0x000000501c007812 */ /* 0x000fc600078e3cff */
[----:B------:R0:W-:Y:S04]  /*12770*/  STS.U16 [R10+0x3c80], R14 ;  /* 0x003c800e0a007388 */ /* 0x0001e80000000400 */
[----:B------:R-:W-:Y:S04]  /*12780*/  STS.U16 [R0+0x500], R15 ;  /* 0x0005000f00007388 */ /* 0x000fe80000000400 */
[----:B------:R-:W-:Y:S04]  /*12790*/  STS.U16 [R0+0x580], R20 ;  /* 0x0005801400007388 */ /* 0x000fe80000000400 */
[----:B------:R-:W-:Y:S04]  /*127a0*/  STS.U16 [R0+0xd00], R19 ;  /* 0x000d001300007388 */ /* 0x000fe80000000400 */
[----:B------:R-:W-:Y:S04]  /*127b0*/  STS.U16 [R0+0xd80], R18 ;  /* 0x000d801200007388 */ /* 0x000fe80000000400 */
[----:B------:R-:W-:Y:S01]  /*127c0*/  STS.U16 [R0+0x1500], R17 ;  /* 0x0015001100007388 */ /* 0x000fe20000000400 */
[----:B------:R-:W-:Y:S02]  /*127d0*/  STS.U16 [R0+0x1580], R16 ;  /* 0x0015801000007388 */ /* 0x000fe40000000400 */
[----:B------:R-:W-:Y:S01]  /*127e0*/  STS.U16 [R0+0x1d00], R13 ;  /* 0x001d000d00007388 */ /* 0x000fe20000000400 */
[----:B------:R-:W-:Y:S01]  /*127f0*/  STS.U16 [R0+0x1d80], R2 ;  /* 0x001d800200007388 */ /* 0x000fe20000000400 */
[----:B------:R-:W-:Y:S02]  /*12800*/  STS.U16 [R0+0x2500], R3 ;  /* 0x0025000300007388 */ /* 0x000fe40000000400 */
[----:B------:R-:W-:Y:S01]  /*12810*/  STS.U16 [R0+0x2580], R6 ;  /* 0x0025800600007388 */ /* 0x000fe20000000400 */
[----:B------:R-:W-:Y:S01]  /*12820*/  STS.U16 [R0+0x2d00], R4 ;  /* 0x002d000400007388 */ /* 0x000fe20000000400 */
[----:B0-----:R-:W-:-:S03]  /*12830*/  LOP3.LUT R14, R28, 0x60, RZ, 0x3c, !PT ;  /* 0x000000601c0e7812 */ /* 0x001fc600078e3cff */
[----:B------:R-:W-:Y:S04]  /*12840*/  STS.U16 [R0+0x2d80], R5 ;  /* 0x002d800500007388 */ /* 0x000fe80000000400 */
[----:B------:R-:W-:Y:S04]  /*12850*/  STS.U16 [R0+0x3500], R22 ;  /* 0x0035001600007388 */ /* 0x000fe80000000400 */
[----:B--2---:R0:W-:Y:S04]  /*12860*/  STS.U16 [R0+0x3580], R9 ;  /* 0x0035800900007388 */ /* 0x0041e80000000400 */
[----:B---3--:R-:W-:Y:S04]  /*12870*/  STS.U16 [R0+0x3d00], R25 ;  /* 0x003d001900007388 */ /* 0x008fe80000000400 */
[----:B------:R1:W-:Y:S04]  /*12880*/  STS.U16 [R0+0x3d80], R26 ;  /* 0x003d801a00007388 */ /* 0x0003e80000000400 */
[----:B0-----:R-:W2:Y:S04]  /*12890*/  LDL.LU R9, [R1+0x19c] ;  /* 0x00019c0001097983 */ /* 0x001ea80000300800 */
[----:B-1----:R-:W3:Y:S01]  /*128a0*/  LDL.LU R26, [R1+0x170] ;  /* 0x00017000011a7983 */ /* 0x002ee20000300800 */
[----:B------:R-:W3:Y:S03]  /*128b0*/  LDL.LU R25, [R1+0x16c] ;  /* 0x00016c0001197983 */ /* 0x000ee60000300800 */
[----:B------:R0:W-:Y:S04]  /*128c0*/  STS.U16 [R14+0x600], R11 ;  /* 0x0006000b0e007388 */ /* 0x0001e80000000400 */
[----:B0-----:R-:W3:Y:S01]  /*128d0*/  LDL.LU R11, [R1+0x108] ;  /* 0x00010800010b7983 */ /* 0x001ee20000300800 */
[----:B------:R-:W3:Y:S02]  /*128e0*/  LDL.LU R28, [R1+0x104] ;  /* 0x00010400011c7983 */ /* 0x000ee40000300800 */
[----:B------:R-:W3:Y:S02]  /*128f0*/  LDL.LU R2, [R1+0xd8] ;  /* 0x0000d80001027983 */ /* 0x000ee40000300800 */
[----:B------:R-:W3:Y:S01]  /*12900*/  LDL.LU R8, [R1+0xd4] ;  /* 0x0000d40001087983 */ /* 0x000ee20000300800 */
[----:B------:R-:W3:Y:S01]  /*12910*/  LDL.LU R21, [R1+0xa8] ;  /* 0x0000a80001157983 */ /* 0x000ee20000300800 */
[----:B------:R-:W3:Y:S02]  /*12920*/  LDL.LU R15, [R1+0xa4] ;  /* 0x0000a400010f7983 */ /* 0x000ee40000300800 */
[----:B------:R-:W3:Y:S02]  /*12930*/  LDL.LU R20, [R1+0x418] ;  /* 0x0004180001147983 */ /* 0x000ee40000300800 */
[----:B------:R-:W3:Y:S01]  /*12940*/  LDL.LU R19, [R1+0x414] ;  /* 0x0004140001137983 */ /* 0x000ee20000300800 */
[----:B------:R-:W3:Y:S01]  /*12950*/  LDL.LU R18, [R1+0x3f0] ;  /* 0x0003f00001127983 */ /* 0x000ee20000300800 */
[----:B------:R-:W3:Y:S02]  /*12960*/  LDL.LU R17, [R1+0x3e4] ;  /* 0x0003e40001117983 */ /* 0x000ee40000300800 */
[----:B------:R-:W3:Y:S02]  /*12970*/  LDL.LU R16, [R1+0x398] ;  /* 0x0003980001107983 */ /* 0x000ee40000300800 */
[----:B------:R-:W3:Y:S01]  /*12980*/  LDL.LU R13, [R1+0x394] ;  /* 0x00039400010d7983 */ /* 0x000ee20000300800 */
[----:B------:R-:W-:Y:S04]  /*12990*/  STS.U16 [R14+0x680], R23 ;  /* 0x000680170e007388 */ /* 0x000fe80000000400 */
[----:B------:R-:W3:Y:S01]  /*129a0*/  LDL.LU R3, [R1+0x198] ;  /* 0x0001980001037983 */ /* 0x000ee20000300800 */
[----:B------:R-:W-:Y:S02]  /*129b0*/  STS.U16 [R14+0xe00], R24 ;  /* 0x000e00180e007388 */ /* 0x000fe40000000400 */
[----:B------:R-:W3:Y:S02]  /*129c0*/  LDL.LU R6, [R1+0x194] ;  /* 0x0001940001067983 */ /* 0x000ee40000300800 */
[----:B------:R-:W-:Y:S01]  /*129d0*/  STS.U16 [R14+0xe80], R7 ;  /* 0x000e80070e007388 */ /* 0x000fe20000000400 */
[----:B------:R-:W3:Y:S04]  /*129e0*/  LDL.LU R4, [R1+0x168] ;  /* 0x0001680001047983 */ /* 0x000ee80000300800 */
[----:B------:R0:W-:Y:S01]  /*129f0*/  STS.U16 [R14+0x1600], R27 ;  /* 0x0016001b0e007388 */ /* 0x0001e20000000400 */
[----:B------:R-:W3:Y:S03]  /*12a00*/  LDL.LU R5, [R1+0x12c] ;  /* 0x00012c0001057983 */ /* 0x000ee60000300800 */
[----:B----4-:R-:W-:Y:S01]  /*12a10*/  STS.U16 [R14+0x1680], R29 ;  /* 0x0016801d0e007388 */ /* 0x010fe20000000400 */
[----:B------:R-:W4:Y:S03]  /*12a20*/  LDL.LU R22, [R1+0x100] ;  /* 0x0001000001167983 */ /* 0x000f260000300800 */
[----:B0-----:R-:W4:Y:S04]  /*12a30*/  LDL.LU R27, [R1+0xfc] ;  /* 0x0000fc00011b7983 */ /* 0x001f280000300800 */
[----:B------:R0:W-:Y:S04]  /*12a40*/  STS.U16 [R14+0x1e00], R12 ;  /* 0x001e000c0e007388 */ /* 0x0001e80000000400 */
[----:B0-----:R-:W4:Y:S01]  /*12a50*/  LDL.LU R12, [R1+0xd0] ;  /* 0x0000d000010c7983 */ /* 0x001f220000300800 */
[----:B------:R-:W4:Y:S03]  /*12a60*/  LDL.LU R29, [R1+0xcc] ;  /* 0x0000cc00011d7983 */ /* 0x000f260000300800 */
[----:B--2---:R0:W-:Y:S04]  /*12a70*/  STS.U16 [R14+0x1e80], R9 ;  /* 0x001e80090e007388 */ /* 0x0041e80000000400 */
[----:B---3--:R1:W-:Y:S01]  /*12a80*/  STS.U16 [R14+0x2600], R26 ;  /* 0x0026001a0e007388 */ /* 0x0083e20000000400 */
[----:B------:R2:W-:Y:S03]  /*12a90*/  STS.U16 [R14+0x2680], R25 ;  /* 0x002680190e007388 */ /* 0x0005e60000000400 */
[----:B0-----:R-:W3:Y:S04]  /*12aa0*/  LDL.LU R9, [R1+0xa0] ;  /* 0x0000a00001097983 */ /* 0x001ee80000300800 */
[----:B-1----:R-:W3:Y:S01]  /*12ab0*/  LDL.LU R26, [R1+0x9c] ;  /* 0x00009c00011a7983 */ /* 0x002ee20000300800 */
[----:B------:R-:W3:Y:S02]  /*12ac0*/  LDL.LU R23, [R1+0x94] ;  /* 0x0000940001177983 */ /* 0x000ee40000300800 */
[----:B------:R-:W3:Y:S02]  /*12ad0*/  LDL.LU R24, [R1+0x90] ;  /* 0x0000900001187983 */ /* 0x000ee40000300800 */
[----:B------:R-:W3:Y:S01]  /*12ae0*/  LDL.LU R7, [R1+0x8c] ;  /* 0x00008c0001077983 */ /* 0x000ee20000300800 */
[----:B------:R-:W-:Y:S01]  /*12af0*/  STS.U16 [R14+0x2e00], R11 ;  /* 0x002e000b0e007388 */ /* 0x000fe20000000400 */
[----:B------:R0:W-:Y:S03]  /*12b00*/  STS.U16 [R14+0x2e80], R28 ;  /* 0x002e801c0e007388 */ /* 0x0001e60000000400 */
[----:B--2---:R-:W2:Y:S04]  /*12b10*/  LDL.LU R25, [R1+0x88] ;  /* 0x0000880001197983 */ /* 0x004ea80000300800 */
[----:B0-----:R-:W0:Y:S01]  /*12b20*/  S2R R28, SR_TID.X ;  /* 0x00000000001c7919 */ /* 0x001e220000002100 */
[----:B------:R1:W-:Y:S02]  /*12b30*/  STS.U16 [R14+0x3600], R2 ;  /* 0x003600020e007388 */ /* 0x0003e40000000400 */
[----:B------:R-:W-:Y:S02]  /*12b40*/  STS.U16 [R14+0x3680], R8 ;  /* 0x003680080e007388 */ /* 0x000fe40000000400 */
[----:B------:R-:W-:Y:S01]  /*12b50*/  STS.U16 [R14+0x3e00], R21 ;  /* 0x003e00150e007388 */ /* 0x000fe20000000400 */
[----:B------:R-:W-:Y:S04]  /*12b60*/  STS.U16 [R14+0x3e80], R15 ;  /* 0x003e800f0e007388 */ /* 0x000fe80000000400 */
[----:B------:R-:W2:Y:S01]  /*12b70*/  LDL.LU R11, [R1+0x84] ;  /* 0x00008400010b7983 */ /* 0x000ea20000300800 */
[----:B0-----:R-:W-:-:S05]  /*12b80*/  LOP3.LUT R28, R28, 0x3f, RZ, 0xc0, !PT ;  /* 0x0000003f1c1c7812 */ /* 0x001fca00078ec0ff */
[----:B------:R-:W-:-:S05]  /*12b90*/  IMAD.SHL.U32 R28, R28, 0x2, RZ ;  /* 0x000000021c1c7824 */ /* 0x000fca00078e00ff */
[----:B-1----:R-:W-:-:S05]  /*12ba0*/  LOP3.LUT R2, R28, 0x70, RZ, 0x3c, !PT ;  /* 0x000000701c027812 */ /* 0x002fca00078e3cff */
[----:B------:R-:W-:Y:S01]  /*12bb0*/  STS.U16 [R2+0x700], R20 ;  /* 0x0007001402007388 */ /* 0x000fe20000000400 */
[----:B------:R-:W-:Y:S02]  /*12bc0*/  STS.U16 [R2+0x780], R19 ;  /* 0x0007801302007388 */ /* 0x000fe40000000400 */
[----:B------:R-:W-:Y:S02]  /*12bd0*/  STS.U16 [R2+0xf00], R18 ;  /* 0x000f001202007388 */ /* 0x000fe40000000400 */
[----:B------:R-:W-:Y:S01]  /*12be0*/  STS.U16 [R2+0xf80], R17 ;  /* 0x000f801102007388 */ /* 0x000fe20000000400 */
[----:B------:R-:W-:Y:S01]  /*12bf0*/  STS.U16 [R2+0x1700], R16 ;  /* 0x0017001002007388 */ /* 0x000fe20000000400 */
[----:B------:R-:W-:Y:S02]  /*12c00*/  STS.U16 [R2+0x1780], R13 ;  /* 0x0017800d02007388 */ /* 0x000fe40000000400 */
[----:B------:R-:W-:Y:S02]  /*12c10*/  STS.U16 [R2+0x1f00], R3 ;  /* 0x001f000302007388 */ /* 0x000fe40000000400 */
[----:B------:R-:W-:Y:S01]  /*12c20*/  STS.U16 [R2+0x1f80], R6 ;  /* 0x001f800602007388 */ /* 0x000fe20000000400 */
[----:B------:R-:W-:Y:S01]  /*12c30*/  STS.U16 [R2+0x2700], R4 ;  /* 0x0027000402007388 */ /* 0x000fe20000000400 */
[----:B------:R-:W-:Y:S03]  /*12c40*/  STS.U16 [R2+0x2780], R5 ;  /* 0x0027800502007388 */ /* 0x000fe60000000400 */
[----:B----4-:R-:W-:Y:S01]  /*12c50*/  STS.U16 [R2+0x2f00], R22 ;  /* 0x002f001602007388 */ /* 0x010fe20000000400 */
[----:B------:R-:W-:Y:S03]  /*12c60*/  STS.U16 [R2+0x2f80], R27 ;  /* 0x002f801b02007388 */ /* 0x000fe60000000400 */
[----:B------:R0:W-:Y:S01]  /*12c70*/  STS.U16 [R2+0x3700], R12 ;  /* 0x0037000c02007388 */ /* 0x0001e20000000400 */
[----:B------:R1:W-:Y:S03]  /*12c80*/  STS.U16 [R2+0x3780], R29 ;  /* 0x0037801d02007388 */ /* 0x0003e60000000400 */
[----:B0-----:R-:W4:Y:S01]  /*12c90*/  LDL.LU R12, [R1+0x80] ;  /* 0x00008000010c7983 */ /* 0x001f220000300800 */
[----:B------:R-:W4:Y:S02]  /*12ca0*/  LDL.LU R27, [R1+0x7c] ;  /* 0x00007c00011b7983 */ /* 0x000f240000300800 */
[----:B-1----:R-:W4:Y:S01]  /*12cb0*/  LDL.LU R29, [R1+0x78] ;  /* 0x00007800011d7983 */ /* 0x002f220000300800 */
[----:B------:R-:W-:Y:S01]  /*12cc0*/  LOP3.LUT R18, R28, 0x10, RZ, 0x3c, !PT ;  /* 0x000000101c127812 */ /* 0x000fe200078e3cff */
[----:B---3--:R0:W-:Y:S04]  /*12cd0*/  STS.U16 [R2+0x3f00], R9 ;  /* 0x003f000902007388 */ /* 0x0081e80000000400 */
[----:B------:R1:W-:Y:S04]  /*12ce0*/  STS.U16 [R2+0x3f80], R26 ;  /* 0x003f801a02007388 */ /* 0x0003e80000000400 */
[----:B0-----:R-:W3:Y:S04]  /*12cf0*/  LDL.LU R9, [R1+0x74] ;  /* 0x0000740001097983 */ /* 0x001ee80000300800 */
[----:B-1----:R-:W3:Y:S01]  /*12d00*/  LDL.LU R26, [R1+0x70] ;  /* 0x00007000011a7983 */ /* 0x002ee20000300800 */
        /* <DEDUP_REMOVED lines=11> */
[----:B------:R-:W3:Y:S04]  /*12dc0*/  LDL.LU R5, [R1+0x3c] ;  /* 0x00003c0001057983 */ /* 0x000ee80000300800 */
[----:B------:R0:W-:Y:S01]  /*12dd0*/  STS.U16 [R28+0x4000], R23 ;  /* 0x004000171c007388 */ /* 0x0001e20000000400 */
[----:B------:R-:W3:Y:S03]  /*12de0*/  LDL.LU R22, [R1+0x38] ;  /* 0x0000380001167983 */ /* 0x000ee60000300800 */
[----:B------:R1:W-:Y:S04]  /*12df0*/  STS.U16 [R28+0x4400], R24 ;  /* 0x004400181c007388 */ /* 0x0003e80000000400 */
[----:B------:R1:W-:Y:S04]  /*12e00*/  STS.U16 [R28+0x4800], R7 ;  /* 0x004800071c007388 */ /* 0x0003e80000000400 */
[----:B--2---:R2:W-:Y:S04]  /*12e10*/  STS.U16 [R28+0x5000], R11 ;  /* 0x0050000b1c007388 */ /* 0x0045e80000000400 */
[----:B------:R-:W-:Y:S04]  /*12e20*/  STS.U16 [R28+0x4c00], R25 ;  /* 0x004c00191c007388 */ /* 0x000fe80000000400 */
[----:B0-----:R-:W3:Y:S01]  /*12e30*/  LDL.LU R23, [R1+0x34] ;  /* 0x0000340001177983 */ /* 0x001ee20000300800 */
[----:B-1----:R-:W3:Y:S02]  /*12e40*/  LDL.LU R24, [R1+0x30] ;  /* 0x0000300001187983 */ /* 0x002ee40000300800 */
[----:B------:R-:W3:Y:S01]  /*12e50*/  LDL.LU R7, [R1+0x2c] ;  /* 0x00002c0001077983 */ /* 0x000ee20000300800 */
[----:B--2---:R-:W2:Y:S01]  /*12e60*/  LDL.LU R11, [R1+0x1c] ;  /* 0x00001c00010b7983 */ /* 0x004ea20000300800 */
[----:B------:R-:W2:Y:S03]  /*12e70*/  LDL.LU R15, [R1+0x14] ;  /* 0x00001400010f7983 */ /* 0x000ea60000300800 */
[----:B----4-:R0:W-:Y:S04]  /*12e80*/  STS.U16 [R28+0x5400], R12 ;  /* 0x0054000c1c007388 */ /* 0x0101e80000000400 */
[----:B------:R-:W-:Y:S04]  /*12e90*/  STS.U16 [R28+0x5800], R27 ;  /* 0x0058001b1c007388 */ /* 0x000fe80000000400 */
[----:B------:R1:W-:Y:S04]  /*12ea0*/  STS.U16 [R28+0x5c00], R29 ;  /* 0x005c001d1c007388 */ /* 0x0003e80000000400 */
[----:B0-----:R-:W4:Y:S01]  /*12eb0*/  LDL.LU R12, [R1+0xc] ;  /* 0x00000c00010c7983 */ /* 0x001f220000300800 */
[----:B-1----:R-:W2:Y:S02]  /*12ec0*/  LDL.LU R28, [R1+0x64] ;  /* 0x00006400011c7983 */ /* 0x002ea40000300800 */
[----:B------:R-:W4:Y:S02]  /*12ed0*/  LDL.LU R25, [R1+0x28] ;  /* 0x0000280001197983 */ /* 0x000f240000300800 */
[----:B------:R-:W4:Y:S01]  /*12ee0*/  LDL.LU R27, [R1+0x24] ;  /* 0x00002400011b7983 */ /* 0x000f220000300800 */
[----:B------:R-:W4:Y:S04]  /*12ef0*/  LDL.LU R29, [R1+0x20] ;  /* 0x00002000011d7983 */ /* 0x000f280000300800 */
[----:B---3--:R0:W-:Y:S04]  /*12f00*/  STS.U16 [R18+0x4080], R9 ;  /* 0x0040800912007388 */ /* 0x0081e80000000400 */
[----:B------:R1:W-:Y:S04]  /*12f10*/  STS.U16 [R18+0x4480], R26 ;  /* 0x0044801a12007388 */ /* 0x0003e80000000400 */
[----:B0-----:R-:W3:Y:S01]  /*12f20*/  LDL.LU R9, [R1+0x18] ;  /* 0x0000180001097983 */ /* 0x001ee20000300800 */
[----:B------:R0:W-:Y:S02]  /*12f30*/  STS.U16 [R18+0x4880], R8 ;  /* 0x0048800812007388 */ /* 0x0001e40000000400 */
[----:B------:R0:W-:Y:S01]  /*12f40*/  STS.U16 [R18+0x4c80], R21 ;  /* 0x004c801512007388 */ /* 0x0001e20000000400 */
[----:B-1----:R-:W3:Y:S04]  /*12f50*/  LDL.LU R26, [R1+0x10] ;  /* 0x00001000011a7983 */ /* 0x002ee80000300800 */
[----:B0-----:R-:W3:Y:S01]  /*12f60*/  LDL.LU R8, [R1+0x1540] ;  /* 0x0015400001087983 */ /* 0x001ee20000300800 */
[----:B------:R-:W3:Y:S03]  /*12f70*/  LDL.LU R21, [R1+0x153c] ;  /* 0x00153c0001157983 */ /* 0x000ee60000300800 */
[----:B--2---:R0:W-:Y:S01]  /*12f80*/  STS.U16 [R18+0x5080], R28 ;  /* 0x0050801c12007388 */ /* 0x0041e20000000400 */
[----:B------:R1:W-:Y:S02]  /*12f90*/  STS.U16 [R18+0x5480], R20 ;  /* 0x0054801412007388 */ /* 0x0003e40000000400 */
[----:B------:R2:W-:Y:S02]  /*12fa0*/  STS.U16 [R18+0x5880], R19 ;  /* 0x0058801312007388 */ /* 0x0005e40000000400 */
[----:B------:R4:W-:Y:S01]  /*12fb0*/  STS.U16 [R18+0x5c80], R6 ;  /* 0x005c800612007388 */ /* 0x0009e20000000400 */
[----:B0-----:R-:W3:Y:S01]  /*12fc0*/  LDL.LU R28, [R1] ;  /* 0x00000000011c7983 */ /* 0x001ee20000300800 */
[----:B-1----:R-:W3:Y:S02]  /*12fd0*/  LDL.LU R20, [R1+0x1538] ;  /* 0x0015380001147983 */ /* 0x002ee40000300800 */
[----:B--2---:R-:W2:Y:S02]  /*12fe0*/  LDL.LU R19, [R1+0x1534] ;  /* 0x0015340001137983 */ /* 0x004ea40000300800 */
[----:B----4-:R-:W3:Y:S01]  /*12ff0*/  LDL.LU R18, [R1+0x1530] ;  /* 0x0015300001127983 */ /* 0x010ee20000300800 */
[----:B------:R-:W2:Y:S04]  /*13000*/  LDL.LU R6, [R1+0x152c] ;  /* 0x00152c0001067983 */ /* 0x000ea80000300800 */
[----:B--2---:R0:W-:Y:S01]  /*13010*/  STS.U16 [R6+0x4100], R17 ;  /* 0x0041001106007388 */ /* 0x0041e20000000400 */
[----:B------:R1:W-:Y:S02]  /*13020*/  STS.U16 [R6+0x4500], R16 ;  /* 0x0045001006007388 */ /* 0x0003e40000000400 */
[----:B------:R2:W-:Y:S02]  /*13030*/  STS.U16 [R6+0x4900], R13 ;  /* 0x0049000d06007388 */ /* 0x0005e40000000400 */
[----:B------:R3:W-:Y:S01]  /*13040*/  STS.U16 [R6+0x4d00], R2 ;  /* 0x004d000206007388 */ /* 0x0007e20000000400 */
[----:B------:R3:W-:Y:S01]  /*13050*/  STS.U16 [R6+0x5100], R3 ;  /* 0x0051000306007388 */ /* 0x0007e20000000400 */
[----:B------:R3:W-:Y:S03]  /*13060*/  STS.U16 [R6+0x5500], R4 ;  /* 0x0055000406007388 */ /* 0x0007e60000000400 */
[----:B0-----:R-:W4:Y:S01]  /*13070*/  LDL.LU R17, [R1+0x1528] ;  /* 0x0015280001117983 */ /* 0x001f220000300800 */
[----:B-1----:R-:W4:Y:S02]  /*13080*/  LDL.LU R16, [R1+0x1524] ;  /* 0x0015240001107983 */ /* 0x002f240000300800 */
[----:B--2---:R-:W2:Y:S02]  /*13090*/  LDL.LU R13, [R1+0x1520] ;  /* 0x00152000010d7983 */ /* 0x004ea40000300800 */
[----:B---3--:R-:W3:Y:S01]  /*130a0*/  LDL.LU R2, [R1+0x151c] ;  /* 0x00151c0001027983 */ /* 0x008ee20000300800 */
[----:B------:R-:W2:Y:S01]  /*130b0*/  LDL.LU R3, [R1+0x1518] ;  /* 0x0015180001037983 */ /* 0x000ea20000300800 */
[----:B------:R-:W2:Y:S03]  /*130c0*/  LDL.LU R4, [R1+0x1514] ;  /* 0x0015140001047983 */ /* 0x000ea60000300800 */
[----:B------:R0:W-:Y:S01]  /*130d0*/  STS.U16 [R6+0x5900], R5 ;  /* 0x0059000506007388 */ /* 0x0001e20000000400 */
[----:B------:R1:W-:Y:S02]  /*130e0*/  STS.U16 [R6+0x5d00], R22 ;  /* 0x005d001606007388 */ /* 0x0003e40000000400 */
[----:B------:R1:W-:Y:S02]  /*130f0*/  STS.U16 [R8+0x4180], R23 ;  /* 0x0041801708007388 */ /* 0x0003e40000000400 */
[----:B------:R1:W-:Y:S01]  /*13100*/  STS.U16 [R8+0x4580], R24 ;  /* 0x0045801808007388 */ /* 0x0003e20000000400 */
[----:B------:R1:W-:Y:S01]  /*13110*/  STS.U16 [R8+0x4980], R7 ;  /* 0x0049800708007388 */ /* 0x0003e20000000400 */
[----:B------:R1:W-:Y:S03]  /*13120*/  STS.U16 [R8+0x4d80], R11 ;  /* 0x004d800b08007388 */ /* 0x0003e60000000400 */
[----:B0-----:R-:W2:Y:S01]  /*13130*/  LDL.LU R5, [R1+0x1510] ;  /* 0x0015100001057983 */ /* 0x001ea20000300800 */
[----:B-1----:R-:W2:Y:S03]  /*13140*/  LDL.LU R6, [R1+0x150c] ;  /* 0x00150c0001067983 */ /* 0x002ea60000300800 */
[----:B------:R-:W2:Y:S01]  /*13150*/  LDL.LU R22, [R1+0x1508] ;  /* 0x0015080001167983 */ /* 0x000ea20000300800 */
[----:B------:R-:W2:Y:S03]  /*13160*/  LDL.LU R23, [R1+0x1504] ;  /* 0x0015040001177983 */ /* 0x000ea60000300800 */
[----:B------:R-:W2:Y:S01]  /*13170*/  LDL.LU R24, [R1+0x1500] ;  /* 0x0015000001187983 */ /* 0x000ea20000300800 */
[----:B------:R-:W2:Y:S02]  /*13180*/  LDL.LU R7, [R1+0x14fc] ;  /* 0x0014fc0001077983 */ /* 0x000ea40000300800 */
[----:B------:R-:W2:Y:S01]  /*13190*/  LDL.LU R11, [R1+0x14f8] ;  /* 0x0014f800010b7983 */ /* 0x000ea20000300800 */
[----:B------:R0:W-:Y:S01]  /*131a0*/  STS.U16 [R8+0x5180], R15 ;  /* 0x0051800f08007388 */ /* 0x0001e20000000400 */
[----:B------:R1:W-:Y:S03]  /*131b0*/  STS.U16 [R8+0x5580], R12 ;  /* 0x0055800c08007388 */ /* 0x0003e60000000400 */
[----:B0-----:R-:W2:Y:S01]  /*131c0*/  LDL.LU R15, [R1+0x98] ;  /* 0x00009800010f7983 */ /* 0x001ea20000300800 */
[----:B-1----:R-:W2:Y:S03]  /*131d0*/  LDL.LU R12, [R1+0x14f4] ;  /* 0x0014f400010c7983 */ /* 0x002ea60000300800 */
        /* <DEDUP_REMOVED lines=8> */
[----:B------:R-:W4:Y:S02]  /*13260*/  LDL.LU R11, [R1+0x8] ;  /* 0x00000800010b7983 */ /* 0x000f240000300800 */
[----:B--2---:R-:W2:Y:S01]  /*13270*/  LDL.LU R25, [R1+0x14ec] ;  /* 0x0014ec0001197983 */ /* 0x004ea20000300800 */
[----:B------:R-:W2:Y:S01]  /*13280*/  LDL.LU R27, [R1+0x14e8] ;  /* 0x0014e800011b7983 */ /* 0x000ea20000300800 */
[----:B---3--:R-:W3:Y:S02]  /*13290*/  LDL.LU R29, [R1+0x14e4] ;  /* 0x0014e400011d7983 */ /* 0x008ee40000300800 */
[----:B------:R-:W2:Y:S01]  /*132a0*/  LDL.LU R9, [R1+0x14e0] ;  /* 0x0014e00001097983 */ /* 0x000ea20000300800 */
[----:B------:R0:W-:Y:S04]  /*132b0*/  STS.U16 [R10+0x5200], R26 ;  /* 0x0052001a0a007388 */ /* 0x0001e80000000400 */
[----:B0-----:R-:W2:Y:S04]  /*132c0*/  LDL.LU R26, [R1+0x14dc] ;  /* 0x0014dc00011a7983 */ /* 0x001ea80000300800 */
[----:B--2---:R0:W-:Y:S04]  /*132d0*/  STS.U16 [R10+0x5600], R26 ;  /* 0x0056001a0a007388 */ /* 0x0041e80000000400 */
[----:B0-----:R-:W2:Y:S04]  /*132e0*/  LDL.LU R10, [R1+0x14d8] ;  /* 0x0014d800010a7983 */ /* 0x001ea80000300800 */
[----:B------:R-:W0:Y:S02]  /*132f0*/  S2R R26, SR_TID.X ;  /* 0x00000000001a7919 */ /* 0x000e240000002100 */
[----:B0-----:R-:W-:-:S05]  /*13300*/  LOP3.LUT R26, R26, 0x3f, RZ, 0xc0, !PT ;  /* 0x0000003f1a1a7812 */ /* 0x001fca00078ec0ff */
[----:B------:R-:W-:-:S05]  /*13310*/  IMAD.SHL.U32 R26, R26, 0x2, RZ ;  /* 0x000000021a1a7824 */ /* 0x000fca00078e00ff */
[----:B------:R-:W-:-:S05]  /*13320*/  LOP3.LUT R26, R26, 0x40, RZ, 0x3c, !PT ;  /* 0x000000401a1a7812 */ /* 0x000fca00078e3cff */
[----:B--2---:R-:W-:Y:S01]  /*13330*/  STS.U16 [R26+0x5a00], R10 ;  /* 0x005a000a1a007388 */ /* 0x004fe20000000400 */
[----:B------:R-:W-:Y:S02]  /*13340*/  STS.U16 [R26+0x5e00], R9 ;  /* 0x005e00091a007388 */ /* 0x000fe40000000400 */
[----:B----4-:R-:W-:Y:S02]  /*13350*/  STS.U16 [R0+0x4280], R11 ;  /* 0x0042800b00007388 */ /* 0x010fe40000000400 */
[----:B------:R-:W-:Y:S01]  /*13360*/  STS.U16 [R0+0x4680], R12 ;  /* 0x0046800c00007388 */ /* 0x000fe20000000400 */
[----:B------:R0:W-:Y:S04]  /*13370*/  STS.U16 [R0+0x4a80], R28 ;  /* 0x004a801c00007388 */ /* 0x0001e80000000400 */
[----:B0-----:R-:W0:Y:S01]  /*13380*/  S2R R28, SR_TID.X ;  /* 0x00000000001c7919 */ /* 0x001e220000002100 */
[----:B---3--:R-:W-:Y:S02]  /*13390*/  STS.U16 [R0+0x4e80], R29 ;  /* 0x004e801d00007388 */ /* 0x008fe40000000400 */
[----:B------:R-:W-:Y:S02]  /*133a0*/  STS.U16 [R0+0x5280], R27 ;  /* 0x0052801b00007388 */ /* 0x000fe40000000400 */
[----:B------:R-:W-:Y:S01]  /*133b0*/  STS.U16 [R0+0x5680], R25 ;  /* 0x0056801900007388 */ /* 0x000fe20000000400 */
[----:B------:R-:W-:Y:S01]  /*133c0*/  STS.U16 [R0+0x5a80], R8 ;  /* 0x005a800800007388 */ /* 0x000fe20000000400 */
[----:B------:R1:W-:Y:S02]  /*133d0*/  STS.U16 [R0+0x5e80], R7 ;  /* 0x005e800700007388 */ /* 0x0003e40000000400 */
[----:B------:R-:W-:Y:S02]  /*133e0*/  STS.U16 [R14+0x4300], R24 ;  /* 0x004300180e007388 */ /* 0x000fe40000000400 */
[----:B------:R-:W-:Y:S01]  /*133f0*/  STS.U16 [R14+0x4700], R23 ;  /* 0x004700170e007388 */ /* 0x000fe20000000400 */
[----:B------:R-:W-:Y:S01]  /*13400*/  STS.U16 [R14+0x4b00], R22 ;  /* 0x004b00160e007388 */ /* 0x000fe20000000400 */
[----:B------:R-:W-:Y:S02]  /*13410*/  STS.U16 [R14+0x4f00], R6 ;  /* 0x004f00060e007388 */ /* 0x000fe40000000400 */
[----:B------:R-:W-:Y:S02]  /*13420*/  STS.U16 [R14+0x5300], R5 ;  /* 0x005300050e007388 */ /* 0x000fe40000000400 */
[----:B------:R-:W-:Y:S01]  /*13430*/  STS.U16 [R14+0x5700], R4 ;  /* 0x005700040e007388 */ /* 0x000fe20000000400 */
[----:B0-----:R-:W-:Y:S01]  /*13440*/  LOP3.LUT R28, R28, 0x3f, RZ, 0xc0, !PT ;  /* 0x0000003f1c1c7812 */ /* 0x001fe200078ec0ff */
[----:B-1----:R-:W2:Y:S04]  /*13450*/  LDL R0, [R1+0x3c8] ;  /* 0x0003c80001007983 */ /* 0x002ea80000100800 */
[----:B------:R-:W-:Y:S01]  /*13460*/  IMAD.SHL.U32 R28, R28, 0x2, RZ ;  /* 0x000000021c1c7824 */ /* 0x000fe200078e00ff */
[----:B------:R-:W-:Y:S04]  /*13470*/  STS.U16 [R14+0x5b00], R3 ;  /* 0x005b00030e007388 */ /* 0x000fe80000000400 */
[----:B------:R-:W-:Y:S01]  /*13480*/  LOP3.LUT R28, R28, 0x70, RZ, 0x3c, !PT ;  /* 0x000000701c1c7812 */ /* 0x000fe200078e3cff */
[----:B------:R-:W-:Y:S04]  /*13490*/  STS.U16 [R14+0x5f00], R2 ;  /* 0x005f00020e007388 */ /* 0x000fe80000000400 */
[----:B------:R-:W-:Y:S01]  /*134a0*/  STS.U16 [R28+0x5f80], R15 ;  /* 0x005f800f1c007388 */ /* 0x000fe20000000400 */
[----:B------:R-:W-:Y:S02]  /*134b0*/  STS.U16 [R28+0x4380], R13 ;  /* 0x0043800d1c007388 */ /* 0x000fe40000000400 */
[----:B------:R0:W-:Y:S02]  /*134c0*/  STS.U16 [R28+0x4780], R16 ;  /* 0x004780101c007388 */ /* 0x0001e40000000400 */
[----:B0-----:R-:W3:Y:S01]  /*134d0*/  LDL R16, [R1+0x3cc] ;  /* 0x0003cc0001107983 */ /* 0x001ee20000100800 */
[----:B------:R-:W-:Y:S02]  /*134e0*/  STS.U16 [R28+0x4b80], R17 ;  /* 0x004b80111c007388 */ /* 0x000fe40000000400 */
[----:B------:R-:W-:Y:S02]  /*134f0*/  STS.U16 [R28+0x4f80], R18 ;  /* 0x004f80121c007388 */ /* 0x000fe40000000400 */
[----:B------:R-:W-:Y:S01]  /*13500*/  STS.U16 [R28+0x5380], R19 ;  /* 0x005380131c007388 */ /* 0x000fe20000000400 */
[----:B------:R-:W0:Y:S04]  /*13510*/  S2R R15, SR_TID.X ;  /* 0x00000000000f7919 */ /* 0x000e280000002100 */
[----:B------:R-:W1:Y:S04]  /*13520*/  S2R R14, SR_TID.X ;  /* 0x00000000000e7919 */ /* 0x000e680000002100 */
[----:B------:R-:W-:Y:S01]  /*13530*/  STS.U16 [R28+0x5780], R20 ;  /* 0x005780141c007388 */ /* 0x000fe20000000400 */
[----:B------:R-:W-:Y:S02]  /*13540*/  STS.U16 [R28+0x5b80], R21 ;  /* 0x005b80151c007388 */ /* 0x000fe40000000400 */
[----:B------:R-:W-:Y:S06]  /*13550*/  BAR.SYNC.DEFER_BLOCKING 0x0 ;  /* 0x0000000000007b1d */ /* 0x000fec0000010000 */
[----:B---3--:R3:W-:Y:S01]  /*13560*/  STL [R1+0x1490], R16 ;  /* 0x0014901001007387 */ /* 0x0087e20000100800 */
[----:B0-----:R-:W-:Y:S01]  /*13570*/  LOP3.LUT R15, R15, 0x7, RZ, 0xc0, !PT ;  /* 0x000000070f0f7812 */ /* 0x001fe200078ec0ff */
[----:B-1----:R-:W-:-:S02]  /*13580*/  IMAD.SHL.U32 R14, R14, 0x2, RZ ;  /* 0x000000020e0e7824 */ /* 0x002fc400078e00ff */
[----:B--2---:R-:W-:Y:S04]  /*13590*/  LDSM.16.MT88.4 R4, [R0] ;  /* 0x000000000004783b */ /* 0x004fe80000004200 */
[----:B---3--:R-:W2:Y:S01]  /*135a0*/  LDL.LU.64 R16, [R1+0x2c0] ;  /* 0x0002c00001107983 */ /* 0x008ea20000300a00 */
[----:B------:R-:W3:Y:S02]  /*135b0*/  LDL.LU.64 R18, [R1+0x2c8] ;  /* 0x0002c80001127983 */ /* 0x000ee40000300a00 */
[----:B------:R-:W-:-:S05]  /*135c0*/  IMAD R15, R15, 0x90, RZ ;  /* 0x000000900f0f7824 */ /* 0x000fca00078e02ff */
[----:B------:R-:W-:-:S05]  /*135d0*/  LOP3.LUT R25, R15, 0x30, R14, 0x78, !PT ;  /* 0x000000300f197812 */ /* 0x000fca00078e780e */
[----:B------:R-:W-:Y:S04]  /*135e0*/  LDSM.16.M88.4 R20, [R25+0x4000] ;  /* 0x004000001914783b */ /* 0x000fe80000000200 */
[----:B------:R-:W-:Y:S04]  /*135f0*/  LDSM.16.M88.4 R12, [R25+0x4800] ;  /* 0x00480000190c783b */ /* 0x000fe80000000200 */
[----:B------:R-:W-:Y:S04]  /*13600*/  LDSM.16.M88.4 R8, [R25+0x4c00] ;  /* 0x004c00001908783b */ /* 0x000fe80000000200 */
[----:B---3--:R-:W-:Y:S01]  /*13610*/  STL.64 [R1+0x14d0], R18 ;  /* 0x0014d01201007387 */ /* 0x008fe20000100a00 */
[----:B--2---:R-:W-:Y:S02]  /*13620*/  STL.64 [R1+0x14c8], R16 ;  /* 0x0014c81001007387 */ /* 0x004fe40000100a00 */
[----:B------:R-:W0:Y:S02]  /*13630*/  LDSM.16.M88.4 R16, [R25+0x4400] ;  /* 0x004400001910783b */ /* 0x000e240000000200 */
[----:B0-----:R-:W-:Y:S02]  /*13640*/  STL.64 [R1+0xd0], R16 ;  /* 0x0000d01001007387 */ /* 0x001fe40000100a00 */
[----:B------:R-:W-:Y:S02]  /*13650*/  STL.64 [R1+0xd8], R18 ;  /* 0x0000d81201007387 */ /* 0x000fe40000100a00 */
[----:B------:R-:W0:Y:S04]  /*13660*/  LDSM.16.M88.4 R16, [R25+0x5400] ;  /* 0x005400001910783b */ /* 0x000e280000000200 */
[----:B------:R-:W-:Y:S01]  /*13670*/  STL.64 [R1+0xe0], R20 ;  /* 0x0000e01401007387 */ /* 0x000fe20000100a00 */
[----:B------:R-:W-:Y:S01]  /*13680*/  STL.64 [R1+0xc0], R12 ;  /* 0x0000c00c01007387 */ /* 0x000fe20000100a00 */
[----:B------:R-:W-:Y:S02]  /*13690*/  STL.64 [R1+0xc8], R14 ;  /* 0x0000c80e01007387 */ /* 0x000fe40000100a00 */
[----:B------:R-:W-:Y:S02]  /*136a0*/  STL.64 [R1+0xe8], R22 ;  /* 0x0000e81601007387 */ /* 0x000fe40000100a00 */
[----:B------:R-:W-:-:S02]  /*136b0*/  IMAD.MOV.U32 R3, RZ, RZ, R20 ;  /* 0x000000ffff037224 */ /* 0x000fc400078e0014 */
[----:B------:R-:W-:Y:S01]  /*136c0*/  IMAD.MOV.U32 R2, RZ, RZ, R21 ;  /* 0x000000ffff027224 */ /* 0x000fe200078e0015 */
[----:B------:R-:W-:Y:S04]  /*136d0*/  LDSM.16.M88.4 R12, [R25+0x5000] ;  /* 0x00500000190c783b */ /* 0x000fe80000000200 */
[----:B0-----:R-:W-:Y:S01]  /*136e0*/  STL.64 [R1+0x90], R16 ;  /* 0x0000901001007387 */ /* 0x001fe20000100a00 */
[----:B------:R0:W-:Y:S03]  /*136f0*/  STL.64 [R1+0x98], R18 ;  /* 0x0000981201007387 */ /* 0x0001e60000100a00 */
[----:B0-----:R-:W2:Y:S01]  /*13700*/  LDL.LU.64 R18, [R1+0x14d0] ;  /* 0x0014d00001127983 */ /* 0x001ea20000300a00 */
[----:B------:R-:W2:Y:S02]  /*13710*/  LDL.LU.64 R16, [R1+0x14c8] ;  /* 0x0014c80001107983 */ /* 0x000ea40000300a00 */
[----:B--2---:R-:W-:Y:S11]  /*13720*/  HMMA.16816.F32 R16, R4, R20, R16 ;  /* 0x000000140410723c */ /* 0x004ff60000001810 */
[----:B------:R-:W-:Y:S11]  /*13730*/  @!UPT UIADD3 URZ, URZ, URZ, URZ ;  /* 0x0000003f3f3ff290 */ /* 0x000ff6000fffe03f */
[----:B------:R-:W-:Y:S01]  /*13740*/  @!UPT UIADD3 URZ, URZ, URZ, URZ ;  /* 0x0000003f3f3ff290 */ /* 0x000fe2000fffe03f */
[----:B------:R0:W-:Y:S01]  /*13750*/  STL.64 [R1+0x120], R16 ;  /* 0x0001201001007387 */ /* 0x0001e20000100a00 */
[----:B------:R1:W-:Y:S02]  /*13760*/  STL.64 [R1+0x128], R18 ;  /* 0x0001281201007387 */ /* 0x0003e40000100a00 */
[----:B------:R-:W-:Y:S02]  /*13770*/  STL.64 [R1+0x14c0], R6 ;  /* 0x0014c00601007387 */ /* 0x000fe40000100a00 */
[----:B------:R-:W-:Y:S01]  /*13780*/  STL.64 [R1+0x14b8], R4 ;  /* 0x0014b80401007387 */ /* 0x000fe20000100a00 */
[----:B------:R-:W2:Y:S01]  /*13790*/  LDL.LU.64 R20, [R1+0x2b0] ;  /* 0x0002b00001147983 */ /* 0x000ea20000300a00 */
[----:B------:R-:W2:Y:S03]  /*137a0*/  LDL.LU.64 R22, [R1+0x2b8] ;  /* 0x0002b80001167983 */ /* 0x000ea60000300a00 */
[----:B------:R-:W3:Y:S02]  /*137b0*/  LDSM.16.M88.4 R4, [R25+0x5800] ;  /* 0x005800001904783b */ /* 0x000ee40000000200 */
[----:B------:R-:W4:Y:S02]  /*137c0*/  LDSM.16.M88.4 R24, [R25+0x5c00] ;  /* 0x005c00001918783b */ /* 0x000f240000000200 */
[----:B0-----:R-:W2:Y:S02]  /*137d0*/  LDL.LU.64 R16, [R1+0x2d0] ;  /* 0x0002d00001107983 */ /* 0x001ea40000300a00 */
[----:B-1----:R-:W2:Y:S02]  /*137e0*/  LDL.LU.64 R18, [R1+0x2d8] ;  /* 0x0002d80001127983 */ /* 0x002ea40000300a00 */
[----:B--2---:R-:W-:Y:S01]  /*137f0*/  STL.64 [R1+0x14a0], R18 ;  /* 0x0014a01201007387 */ /* 0x004fe20000100a00 */
[----:B------:R0:W-:Y:S03]  /*13800*/  STL.64 [R1+0x1498], R16 ;  /* 0x0014981001007387 */ /* 0x0001e60000100a00 */
[----:B0-----:R-:W2:Y:S01]  /*13810*/  LDL.64 R16, [R1+0xc0] ;  /* 0x0000c00001107983 */ /* 0x001ea20000100a00 */
[----:B---3--:R-:W-:-:S02]  /*13820*/  IMAD.MOV.U32 R29, RZ, RZ, R4 ;  /* 0x000000ffff1d7224 */ /* 0x008fc400078e0004 */
[----:B------:R-:W-:Y:S01]  /*13830*/  IMAD.MOV.U32 R28, RZ, RZ, R5 ;  /* 0x000000ffff1c7224 */ /* 0x000fe200078e0005 */
[----:B--2---:R0:W-:Y:S04]  /*13840*/  STL.64 [R1+0x14b0], R16 ;  /* 0x0014b01001007387 */ /* 0x0041e80000100a00 */
[----:B0-----:R-:W2:Y:S01]  /*13850*/  LDL.64 R16, [R1+0xd0] ;  /* 0x0000d00001107983 */ /* 0x001ea20000100a00 */
[----:B------:R-:W-:Y:S02]  /*13860*/  STL.64 [R1+0xb0], R8 ;  /* 0x0000b00801007387 */ /* 0x000fe40000100a00 */
[----:B------:R-:W-:Y:S02]  /*13870*/  STL.64 [R1+0xb8], R10 ;  /* 0x0000b80a01007387 */ /* 0x000fe40000100a00 */
[----:B------:R0:W-:Y:S02]  /*13880*/  STL.64 [R1+0x14a8], R8 ;  /* 0x0014a80801007387 */ /* 0x0001e40000100a00 */
[----:B0-----:R-:W3:Y:S01]  /*13890*/  LDL.LU.64 R8, [R1+0x2e0] ;  /* 0x0002e00001087983 */ /* 0x001ee20000300a00 */
[----:B------:R-:W3:Y:S02]  /*138a0*/  LDL.LU.64 R10, [R1+0x2e8] ;  /* 0x0002e800010a7983 */ /* 0x000ee40000300a00 */
[----:B------:R-:W-:Y:S02]  /*138b0*/  STL.64 [R1+0xa0], R12 ;  /* 0x0000a00c01007387 */ /* 0x000fe40000100a00 */
[----:B------:R-:W-:Y:S01]  /*138c0*/  STL.64 [R1+0xa8], R14 ;  /* 0x0000a80e01007387 */ /* 0x000fe20000100a00 */
[----:B------:R-:W-:Y:S01]  /*138d0*/  STL.64 [R1+0x80], R4 ;  /* 0x0000800401007387 */ /* 0x000fe20000100a00 */
[----:B------:R0:W-:Y:S03]  /*138e0*/  STL.64 [R1+0x88], R6 ;  /* 0x0000880601007387 */ /* 0x0001e60000100a00 */
[----:B0-----:R-:W2:Y:S01]  /*138f0*/  LDL.LU.64 R6, [R1+0x14c0] ;  /* 0x0014c00001067983 */ /* 0x001ea20000300a00 */
[----:B------:R-:W2:Y:S02]  /*13900*/  LDL.LU.64 R4, [R1+0x14b8] ;  /* 0x0014b80001047983 */ /* 0x000ea40000300a00 */
[C---:B--2---:R-:W-:Y:S11]  /*13910*/  HMMA.16816.F32 R20, R4.reuse, R16, R20 ;  /* 0x000000100414723c */ /* 0x044ff60000001814 */
[----:B------:R-:W-:Y:S11]  /*13920*/  @!UPT UIADD3 URZ, URZ, URZ, URZ ;  /* 0x0000003f3f3ff290 */ /* 0x000ff6000fffe03f */
[----:B------:R-:W-:Y:S01]  /*13930*/  @!UPT UIADD3 URZ, URZ, URZ, URZ ;  /* 0x0000003f3f3ff290 */ /* 0x000fe2000fffe03f */
[----:B------:R0:W-:Y:S01]  /*13940*/  STL.64 [R1+0x110], R20 ;  /* 0x0001101401007387 */ /* 0x0001e20000100a00 */
[----:B------:R1:W-:Y:S02]  /*13950*/  STL.64 [R1+0x118], R22 ;  /* 0x0001181601007387 */ /* 0x0003e40000100a00 */
[----:B0-----:R-:W-:Y:S02]  /*13960*/  IMAD.MOV.U32 R21, RZ, RZ, R16 ;  /* 0x000000ffff157224 */ /* 0x001fe400078e0010 */
[----:B------:R-:W-:Y:S02]  /*13970*/  IMAD.MOV.U32 R20, RZ, RZ, R17 ;  /* 0x000000ffff147224 */ /* 0x000fe400078e0011 */
[----:B------:R-:W3:Y:S02]  /*13980*/  LDL.LU.64 R16, [R1+0x14b0] ;  /* 0x0014b00001107983 */ /* 0x000ee40000300a00 */
[----:B---3--:R-:W-:Y:S01]  /*13990*/  HMMA.16816.F32 R8, R4, R16, R8 ;  /* 0x000000100408723c */ /* 0x008fe20000001808 */
[----:B-1----:R-:W-:-:S02]  /*139a0*/  IMAD.MOV.U32 R23, RZ, RZ, R16 ;  /* 0x000000ffff177224 */ /* 0x002fc400078e0010 */
[----:B------:R-:W-:Y:S11]  /*139b0*/  IMAD.MOV.U32 R22, RZ, RZ, R17 ;  /* 0x000000ffff167224 */ /* 0x000ff600078e0011 */
[----:B------:R-:W-:Y:S09]  /*139c0*/  @!UPT UIADD3 URZ, URZ, URZ, URZ ;  /* 0x0000003f3f3ff290 */ /* 0x000ff2000fffe03f */
[----:B------:R0:W-:Y:S01]  /*139d0*/  STL.64 [R1+0x100], R8 ;  /* 0x0001000801007387 */ /* 0x0001e20000100a00 */
[----:B------:R-:W-:Y:S03]  /*139e0*/  STL.64 [R1+0x108], R10 ;  /* 0x0001080a01007387 */ /* 0x000fe60000100a00 */
[----:B0-----:R-:W2:Y:S01]  /*139f0*/  LDL.LU.64 R8, [R1+0x14a8] ;  /* 0x0014a80001087983 */ /* 0x001ea20000300a00 */
[----:B------:R-:W2:Y:S02]  /*13a00*/  LDL.LU.64 R18, [R1+0x14a0] ;  /* 0x0014a00001127983 */ /* 0x000ea40000300a00 */
[----:B------:R-:W2:Y:S02]  /*13a10*/  LDL.LU.64 R16, [R1+0x1498] ;  /* 0x0014980001107983 */ /* 0x000ea40000300a00 */
[----:B------:R-:W-:Y:S01]  /*13a20*/  STL.64 [R1+0x1478], R22 ;  /* 0x0014781601007387 */ /* 0x000fe20000100a00 */
[----:B------:R0:W-:Y:S04]  /*13a30*/  STL.64 [R1+0x1470], R20 ;  /* 0x0014701401007387 */ /* 0x0001e80000100a00 */
[----:B0-----:R-:W3:Y:S04]  /*13a40*/  LDL.64 R20, [R1+0x90] ;  /* 0x0000900001147983 */ /* 0x001ee80000100a00 */
[----:B---3--:R0:W-:Y:S04]  /*13a50*/  STL.64 [R1+0x1488], R20 ;  /* 0x0014881401007387 */ /* 0x0081e80000100a00 */
[----:B0-----:R-:W3:Y:S01]  /*13a60*/  LDL.LU.64 R20, [R1+0x270] ;  /* 0x0002700001147983 */ /* 0x001ee20000300a00 */
[----:B------:R-:W3:Y:S01]  /*13a70*/  LDL.LU.64 R22, [R1+0x278] ;  /* 0x0002780001167983 */ /* 0x000ee20000300a00 */
[C---:B--2---:R-:W-:Y:S01]  /*13a80*/  HMMA.16816.F32 R8, R4.reuse, R8, R16 ;  /* 0x000000080408723c */ /* 0x044fe20000001810 */
[----:B------:R-:W2:Y:S11]  /*13a90*/  LDL.LU R16, [R1+0x1490] ;  /* 0x0014900001107983 */ /* 0x000eb60000300800 */
[----:B------:R-:W-:Y:S11]  /*13aa0*/  @!UPT UIADD3 URZ, URZ, URZ, URZ ;  /* 0x0000003f3f3ff290 */ /* 0x000ff6000fffe03f */
[----:B------:R-:W-:Y:S01]  /*13ab0*/  STL.64 [R1+0xf0], R8 ;  /* 0x0000f00801007387 */ /* 0x000fe20000100a00 */
[----:B------:R-:W-:Y:S01]  /*13ac0*/  STL.64 [R1+0xf8], R10 ;  /* 0x0000f80a01007387 */ /* 0x000fe20000100a00 */
[----:B---3--:R-:W-:Y:S02]  /*13ad0*/  HMMA.16816.F32 R20, R4, R12, R20 ;  /* 0x0000000c0414723c */ /* 0x008fe40000001814 */
[----:B--2---:R-:W-:Y:S04]  /*13ae0*/  LDSM.16.MT88.4 R8, [R16] ;  /* 0x000000001008783b */ /* 0x004fe80000004200 */
[----:B------:R0:W-:Y:S04]  /*13af0*/  STL [R1+0x1480], R16 ;  /* 0x0014801001007387 */ /* 0x0001e80000100800 */
[----:B0-----:R-:W2:Y:S01]  /*13b00*/  LDL.LU.64 R16, [R1+0x220] ;  /* 0x0002200001107983 */ /* 0x001ea20000300a00 */
[----:B------:R-:W2:Y:S02]  /*13b10*/  LDL.LU.64 R18, [R1+0x228] ;  /* 0x0002280001127983 */ /* 0x000ea40000300a00 */
[----:B----4-:R-:W-:Y:S02]  /*13b20*/  STL.64 [R1+0x70], R24 ;  /* 0x0000701801007387 */ /* 0x010fe40000100a00 */
[----:B------:R-:W-:Y:S08]  /*13b30*/  STL.64 [R1+0x78], R26 ;  /* 0x0000781a01007387 */ /* 0x000ff00000100a00 */
[----:B------:R0:W-:Y:S01]  /*13b40*/  STL.64 [R1+0x60], R20 ;  /* 0x0000601401007387 */ /* 0x0001e20000100a00 */
[----:B------:R-:W-:Y:S03]  /*13b50*/  STL.64 [R1+0x68], R22 ;  /* 0x0000681601007387 */ /* 0x000fe60000100a00 */
[----:B0-----:R-:W2:Y:S01]  /*13b60*/  LDL.LU.64 R20, [R1+0x1488] ;  /* 0x0014880001147983 */ /* 0x001ea20000300a00 */
[----:B------:R-:W-:-:S02]  /*13b70*/  IMAD.MOV.U32 R27, RZ, RZ, R12 ;  /* 0x000000ffff1b7224 */ /* 0x000fc400078e000c */
[----:B------:R-:W-:Y:S02]  /*13b80*/  IMAD.MOV.U32 R26, RZ, RZ, R13 ;  /* 0x000000ffff1a7224 */ /* 0x000fe400078e000d */
[----:B------:R-:W0:Y:S04]  /*13b90*/  LDSM.16.MT88.4 R12, [R0+0x80] ;  /* 0x00008000000c783b */ /* 0x000e280000004200 */
[----:B0-----:R-:W-:Y:S01]  /*13ba0*/  STL.64 [R1+0x13e8], R14 ;  /* 0x0013e80e01007387 */ /* 0x001fe20000100a00 */
[----:B------:R-:W-:Y:S01]  /*13bb0*/  STL.64 [R1+0x13e0], R12 ;  /* 0x0013e00c01007387 */ /* 0x000fe20000100a00 */
[----:B--2---:R-:W-:Y:S11]  /*13bc0*/  HMMA.16816.F32 R16, R4, R20, R16 ;  /* 0x000000140410723c */ /* 0x004ff60000001810 */
[----:B------:R-:W-:Y:S11]  /*13bd0*/  @!UPT UIADD3 URZ, URZ, URZ, URZ ;  /* 0x0000003f3f3ff290 */ /* 0x000ff6000fffe03f */
[----:B------:R-:W-:Y:S01]  /*13be0*/  @!UPT UIADD3 URZ, URZ, URZ, URZ ;  /* 0x0000003f3f3ff290 */ /* 0x000fe2000fffe03f */
[----:B------:R0:W-:Y:S01]  /*13bf0*/  STL.64 [R1+0x50], R16 ;  /* 0x0000501001007387 */ /* 0x0001e20000100a00 */
[----:B------:R-:W-:Y:S03]  /*13c00*/  STL.64 [R1+0x58], R18 ;  /* 0x0000581201007387 */ /* 0x000fe60000100a00 */
[----:B0-----:R-:W2:Y:S01]  /*13c10*/  LDL.LU R16, [R1+0x1480] ;  /* 0x0014800001107983 */ /* 0x001ea20000300800 */
[----:B------:R-:W-:Y:S02]  /*13c20*/  IMAD.MOV.U32 R15, RZ, RZ, R20 ;  /* 0x000000ffff0f7224 */ /* 0x000fe400078e0014 */
[----:B------:R-:W-:Y:S02]  /*13c30*/  IMAD.MOV.U32 R14, RZ, RZ, R21 ;  /* 0x000000ffff0e7224 */ /* 0x000fe400078e0015 */
[----:B------:R-:W3:Y:S01]  /*13c40*/  LDL.LU.64 R22, [R1+0x1478] ;  /* 0x0014780001167983 */ /* 0x000ee20000300a00 */
[----:B------:R-:W4:Y:S04]  /*13c50*/  LDL.LU.64 R20, [R1+0x1470] ;  /* 0x0014700001147983 */ /* 0x000f280000300a00 */
[----:B--2---:R-:W0:Y:S04]  /*13c60*/  LDSM.16.MT88.4 R16, [R16+0x80] ;  /* 0x000080001010783b */ /* 0x004e280000004200 */
[----:B0-----:R-:W-:Y:S01]  /*13c70*/  STL.64 [R1+0x1388], R18 ;  /* 0x0013881201007387 */ /* 0x001fe20000100a00 */
[----:B------:R0:W-:Y:S03]  /*13c80*/  STL.64 [R1+0x1380], R16 ;  /* 0x0013801001007387 */ /* 0x0001e60000100a00 */
[----:B0-----:R-:W2:Y:S01]  /*13c90*/  LDL.LU.64 R16, [R1+0xb0] ;  /* 0x0000b00001107983 */ /* 0x001ea20000300a00 */
[----:B------:R-:W-:-:S02]  /*13ca0*/  IMAD.MOV.U32 R12, RZ, RZ, R29 ;  /* 0x000000ffff0c7224 */ /* 0x000fc400078e001d */
[----:B------:R-:W-:Y:S01]  /*13cb0*/  IMAD.MOV.U32 R13, RZ, RZ, R28 ;  /* 0x000000ffff0d7224 */ /* 0x000fe200078e001c */
[----:B--2---:R0:W-:Y:S04]  /*13cc0*/  STL.64 [R1+0x1438], R16 ;  /* 0x0014381001007387 */ /* 0x0041e80000100a00 */
[----:B0-----:R-:W2:Y:S01]  /*13cd0*/  LDL.LU.64 R16, [R1+0x290] ;  /* 0x0002900001107983 */ /* 0x001ea20000300a00 */
[----:B------:R-:W2:Y:S02]  /*13ce0*/  LDL.LU.64 R18, [R1+0x298] ;  /* 0x0002980001127983 */ /* 0x000ea40000300a00 */
[----:B--2---:R-:W-:Y:S11]  /*13cf0*/  HMMA.16816.F32 R16, R4, R12, R16 ;  /* 0x0000000c0410723c */ /* 0x004ff60000001810 */
[----:B------:R-:W-:Y:S11]  /*13d00*/  @!UPT UIADD3 URZ, URZ, URZ, URZ ;  /* 0x0000003f3f3ff290 */ /* 0x000ff6000fffe03f */
[----:B------:R-:W-:Y:S01]  /*13d10*/  @!UPT UIADD3 URZ, URZ, URZ, URZ ;  /* 0x0000003f3f3ff290 */ /* 0x000fe2000fffe03f */
[----:B------:R3:W-:Y:S01]  /*13d20*/  STL.64 [R1+0x40], R16 ;  /* 0x0000401001007387 */ /* 0x0007e20000100a00 */
[----:B------:R-:W-:Y:S02]  /*13d30*/  STL [R1+0x48], R18 ;  /* 0x0000481201007387 */ /* 0x000fe40000100800 */
[----:B------:R0:W-:Y:S02]  /*13d40*/  STL.64 [R1+0x1400], R12 ;  /* 0x0014000c01007387 */ /* 0x0001e40000100a00 */
[----:B---3--:R-:W-:Y:S02]  /*13d50*/  IMAD.MOV.U32 R16, RZ, RZ, R23 ;  /* 0x000000ffff107224 */ /* 0x008fe400078e0017 */
[----:B------:R-:W-:Y:S02]  /*13d60*/  IMAD.MOV.U32 R17, RZ, RZ, R22 ;  /* 0x000000ffff117224 */ /* 0x000fe400078e0016 */
[----:B0-----:R-:W-:Y:S02]  /*13d70*/  IMAD.MOV.U32 R12, RZ, RZ, R15 ;  /* 0x000000ffff0c7224 */ /* 0x001fe400078e000f */
[----:B------:R-:W-:-:S05]  /*13d80*/  IMAD.MOV.U32 R13, RZ, RZ, R14 ;  /* 0x000000ffff0d7224 */ /* 0x000fca00078e000e */
[----:B------:R-:W-:Y:S01]  /*13d90*/  STL.64 [R1+0x1418], R12 ;  /* 0x0014180c01007387 */ /* 0x000fe20000100a00 */
[----:B------:R4:W-:Y:S02]  /*13da0*/  STL.64 [R1+0x1450], R16 ;  /* 0x0014501001007387 */ /* 0x0009e40000100a00 */
[----:B------:R-:W-:Y:S02]  /*13db0*/  IMAD.MOV.U32 R29, RZ, RZ, R19 ;  /* 0x000000ffff1d7224 */ /* 0x000fe400078e0013 */
[----:B----4-:R-:W-:Y:S02]  /*13dc0*/  IMAD.MOV.U32 R16, RZ, RZ, R21 ;  /* 0x000000ffff107224 */ /* 0x010fe400078e0015 */
[----:B------:R-:W-:Y:S02]  /*13dd0*/  IMAD.MOV.U32 R17, RZ, RZ, R20 ;  /* 0x000000ffff117224 */ /* 0x000fe400078e0014 */
[----:B------:R-:W0:Y:S04]  /*13de0*/  LDSM.16.MT88.4 R20, [R0+0x1000] ;  /* 0x001000000014783b */ /* 0x000e280000004200 */
[----:B------:R1:W-:Y:S04]  /*13df0*/  STL.64 [R1+0x1468], R16 ;  /* 0x0014681001007387 */ /* 0x0003e80000100a00 */
[----:B-1----:R-:W2:Y:S01]  /*13e00*/  LDL.LU.64 R16, [R1+0x280] ;  /* 0x0002800001107983 */ /* 0x002ea20000300a00 */
[----:B------:R-:W2:Y:S02]  /*13e10*/  LDL.LU.64 R18, [R1+0x288] ;  /* 0x0002880001127983 */ /* 0x000ea40000300a00 */
[----:B------:R-:W-:-:S02]  /*13e20*/  IMAD.MOV.U32 R12, RZ, RZ, R27 ;  /* 0x000000ffff0c7224 */ /* 0x000fc400078e001b */
[----:B------:R-:W-:-:S05]  /*13e30*/  IMAD.MOV.U32 R13, RZ, RZ, R26 ;  /* 0x000000ffff0d7224 */ /* 0x000fca00078e001a */
[----:B------:R1:W-:Y:S01]  /*13e40*/  STL.64 [R1+0x1430], R12 ;  /* 0x0014300c01007387 */ /* 0x0003e20000100a00 */
[----:B------:R-:W-:Y:S03]  /*13e50*/  STL [R1+0x12c0], R29 ;  /* 0x0012c01d01007387 */ /* 0x000fe60000100800 */
[----:B0-----:R-:W-:Y:S01]  /*13e60*/  STL.64 [R1+0x12e0], R22 ;  /* 0x0012e01601007387 */ /* 0x001fe20000100a00 */
[----:B------:R-:W-:Y:S01]  /*13e70*/  STL.64 [R1+0x12d8], R20 ;  /* 0x0012d81401007387 */ /* 0x000fe20000100a00 */
[----:B--2---:R-:W-:Y:S02]  /*13e80*/  HMMA.16816.F32 R4, R4, R24, R16 ;  /* 0x000000180404723c */ /* 0x004fe40000001810 */
[----:B------:R-:W2:Y:S01]  /*13e90*/  LDL.LU.64 R16, [R1+0x210] ;  /* 0x0002100001107983 */ /* 0x000ea20000300a00 */
[----:B------:R-:W2:Y:S11]  /*13ea0*/  LDL.LU.64 R18, [R1+0x218] ;  /* 0x0002180001127983 */ /* 0x000eb60000300a00 */
[----:B------:R-:W-:Y:S09]  /*13eb0*/  @!UPT UIADD3 URZ, URZ, URZ, URZ ;  /* 0x0000003f3f3ff290 */ /* 0x000ff2000fffe03f */
[----:B------:R-:W-:Y:S01]  /*13ec0*/  STL.64 [R1+0x30], R4 ;  /* 0x0000300401007387 */ /* 0x000fe20000100a00 */
[----:B------:R-:W-:Y:S02]  /*13ed0*/  STL.64 [R1+0x38], R6 ;  /* 0x0000380601007387 */ /* 0x000fe40000100a00 */
[----:B-1----:R-:W3:Y:S02]  /*13ee0*/  LDL.LU.64 R12, [R1+0x1b0] ;  /* 0x0001b000010c7983 */ /* 0x002ee40000300a00 */
[----:B------:R-:W4:Y:S01]  /*13ef0*/  LDL.LU.64 R14, [R1+0x1b8] ;  /* 0x0001b800010e7983 */ /* 0x000f220000300a00 */
[----:B------:R-:W0:Y:S04]  /*13f00*/  LDSM.16.MT88.4 R4, [R0+0x1080] ;  /* 0x001080000004783b */ /* 0x000e280000004200 */
[----:B----4-:R-:W-:Y:S01]  /*13f10*/  STL.64 [R1+0x1448], R14 ;  /* 0x0014480e01007387 */ /* 0x010fe20000100a00 */
[----:B---3--:R1:W-:Y:S03]  /*13f20*/  STL.64 [R1+0x1440], R12 ;  /* 0x0014400c01007387 */ /* 0x0083e60000100a00 */
[----:B-1----:R-:W3:Y:S01]  /*13f30*/  LDL.LU.64 R12, [R1+0x1e0] ;  /* 0x0001e000010c7983 */ /* 0x002ee20000300a00 */
[----:B------:R-:W4:Y:S03]  /*13f40*/  LDL.LU.64 R14, [R1+0x1e8] ;  /* 0x0001e800010e7983 */ /* 0x000f260000300a00 */
[----:B----4-:R-:W-:Y:S01]  /*13f50*/  STL.64 [R1+0x1460], R14 ;  /* 0x0014600e01007387 */ /* 0x010fe20000100a00 */
[----:B---3--:R1:W-:Y:S03]  /*13f60*/  STL.64 [R1+0x1458], R12 ;  /* 0x0014580c01007387 */ /* 0x0083e60000100a00 */
[----:B-1----:R-:W3:Y:S01]  /*13f70*/  LDL.LU.64 R12, [R1+0x200] ;  /* 0x00020000010c7983 */ /* 0x002ee20000300a00 */
[----:B------:R-:W3:Y:S02]  /*13f80*/  LDL.LU.64 R14, [R1+0x208] ;  /* 0x00020800010e7983 */ /* 0x000ee40000300a00 */
[----:B------:R-:W4:Y:S02]  /*13f90*/  LDL.LU.64 R24, [R1+0x130] ;  /* 0x0001300001187983 */ /* 0x000f240000300a00 */
[----:B------:R-:W2:Y:S02]  /*13fa0*/  LDL.LU.64 R26, [R1+0x138] ;  /* 0x00013800011a7983 */ /* 0x000ea40000300a00 */
[----:B--2---:R-:W-:Y:S01]  /*13fb0*/  STL.64 [R1+0x13f8], R26 ;  /* 0x0013f81a01007387 */ /* 0x004fe20000100a00 */
[----:B----4-:R1:W-:Y:S03]  /*13fc0*/  STL.64 [R1+0x13f0], R24 ;  /* 0x0013f01801007387 */ /* 0x0103e60000100a00 */
[----:B-1----:R-:W2:Y:S01]  /*13fd0*/  LDL.LU.64 R24, [R1+0x140] ;  /* 0x0001400001187983 */ /* 0x002ea20000300a00 */
[----:B------:R-:W4:Y:S03]  /*13fe0*/  LDL.LU.64 R26, [R1+0x148] ;  /* 0x00014800011a7983 */ /* 0x000f260000300a00 */
[----:B----4-:R-:W-:Y:S01]  /*13ff0*/  STL.64 [R1+0x1410], R26 ;  /* 0x0014101a01007387 */ /* 0x010fe20000100a00 */
[----:B--2---:R1:W-:Y:S03]  /*14000*/  STL.64 [R1+0x1408], R24 ;  /* 0x0014081801007387 */ /* 0x0043e60000100a00 */
[----:B-1----:R-:W2:Y:S01]  /*14010*/  LDL.LU.64 R24, [R1+0x150] ;  /* 0x0001500001187983 */ /* 0x002ea20000300a00 */
[----:B------:R-:W4:Y:S02]  /*14020*/  LDL.LU.64 R26, [R1+0x158] ;  /* 0x00015800011a7983 */ /* 0x000f240000300a00 */
[----:B------:R-:W-:-:S02]  /*14030*/  IMAD.MOV.U32 R20, RZ, RZ, R3 ;  /* 0x000000ffff147224 */ /* 0x000fc400078e0003 */
[----:B------:R-:W-:-:S07]  /*14040*/  IMAD.MOV.U32 R21, RZ, RZ, R2 ;  /* 0x000000ffff157224 */ /* 0x000fce00078e0002 */
[C---:B------:R-:W-:Y:S01]  /*14050*/  HMMA.16816.F32 R20, R8.reuse, R20, R16 ;  /* 0x000000140814723c */ /* 0x040fe20000001810 */
[----:B----4-:R-:W-:Y:S01]  /*14060*/  STL.64 [R1+0x1428], R26 ;  /* 0x0014281a01007387 */ /* 0x010fe20000100a00 */
[----:B--2---:R1:W-:Y:S03]  /*14070*/  STL.64 [R1+0x1420], R24 ;  /* 0x0014201801007387 */ /* 0x0043e60000100a00 */
[----:B-1----:R-:W2:Y:S01]  /*14080*/  LDL.LU.64 R24, [R1+0x1a0] ;  /* 0x0001a00001187983 */ /* 0x002ea20000300a00 */
[----:B------:R-:W2:Y:S02]  /*14090*/  LDL.LU.64 R26, [R1+0x1a8] ;  /* 0x0001a800011a7983 */ /* 0x000ea40000300a00 */
[----:B0-----:R-:W-:Y:S02]  /*140a0*/  STL.64 [R1+0x1248], R6 ;  /* 0x0012480601007387 */ /* 0x001fe40000100a00 */
[----:B------:R0:W-:Y:S02]  /*140b0*/  STL.64 [R1+0x1240], R4 ;  /* 0x0012400401007387 */ /* 0x0001e40000100a00 */
[----:B0-----:R-:W4:Y:S01]  /*140c0*/  LDL.LU.64 R4, [R1+0x70] ;  /* 0x0000700001047983 */ /* 0x001f220000300a00 */
[----:B------:R-:W2:Y:S02]  /*140d0*/  LDL.LU.64 R6, [R1+0x78] ;  /* 0x0000780001067983 */ /* 0x000ea40000300a00 */
[----:B------:R-:W3:Y:S08]  /*140e0*/  LDL.LU.64 R16, [R1+0x1468] ;  /* 0x0014680001107983 */ /* 0x000ef00000300a00 */
[----:B------:R0:W-:Y:S01]  /*140f0*/  STL.64 [R1+0x160], R20 ;  /* 0x0001601401007387 */ /* 0x0001e20000100a00 */
[----:B------:R1:W-:Y:S04]  /*14100*/  STL.64 [R1+0x168], R22 ;  /* 0x0001681601007387 */ /* 0x0003e80000100a00 */
[----:B0-----:R-:W2:Y:S01]  /*14110*/  LDL.LU.64 R20, [R1+0x360] ;  /* 0x0003600001147983 */ /* 0x001ea20000300a00 */
[----:B-1----:R-:W2:Y:S01]  /*14120*/  LDL.LU.64 R22, [R1+0x368] ;  /* 0x0003680001167983 */ /* 0x002ea20000300a00 */
[C---:B---3--:R-:W-:Y:S02]  /*14130*/  HMMA.16816.F32 R16, R8.reuse, R16, R12 ;  /* 0x000000100810723c */ /* 0x048fe4000000180c */
[----:B------:R-:W3:Y:S01]  /*14140*/  LDL.LU.64 R14, [R1+0x1460] ;  /* 0x00146000010e7983 */ /* 0x000ee20000300a00 */
[----:B------:R-:W3:Y:S11]  /*14150*/  LDL.LU.64 R12, [R1+0x1458] ;  /* 0x00145800010c7983 */ /* 0x000ef60000300a00 */
[----:B------:R-:W-:Y:S09]  /*14160*/  @!UPT UIADD3 URZ, URZ, URZ, URZ ;  /* 0x0000003f3f3ff290 */ /* 0x000ff2000fffe03f */
[----:B------:R0:W-:Y:S01]  /*14170*/  STL.64 [R1+0x170], R16 ;  /* 0x0001701001007387 */ /* 0x0001e20000100a00 */
[----:B------:R3:W-:Y:S03]  /*14180*/  STL.64 [R1+0x178], R18 ;  /* 0x0001781201007387 */ /* 0x0007e60000100a00 */
[----:B0-----:R-:W3:Y:S02]  /*14190*/  LDL.LU.64 R16, [R1+0x1450] ;  /* 0x0014500001107983 */ /* 0x001ee40000300a00 */
[C---:B---3--:R-:W-:Y:S02]  /*141a0*/  HMMA.16816.F32 R16, R8.reuse, R16, R12 ;  /* 0x000000100810723c */ /* 0x048fe4000000180c */
[----:B------:R-:W3:Y:S01]  /*141b0*/  LDL.LU.64 R14, [R1+0x1448] ;  /* 0x00144800010e7983 */ /* 0x000ee20000300a00 */
[----:B------:R-:W3:Y:S11]  /*141c0*/  LDL.LU.64 R12, [R1+0x1440] ;  /* 0x00144000010c7983 */ /* 0x000ef60000300a00 */
[----:B------:R-:W-:Y:S09]  /*141d0*/  @!UPT UIADD3 URZ, URZ, URZ, URZ ;  /* 0x0000003f3f3ff290 */ /* 0x000ff2000fffe03f */
[----:B------:R0:W-:Y:S01]  /*141e0*/  STL.64 [R1+0x180], R16 ;  /* 0x0001801001007387 */ /* 0x0001e20000100a00 */
[----:B------:R-:W-:Y:S03]  /*141f0*/  STL.64 [R1+0x188], R18 ;  /* 0x0001881201007387 */ /* 0x000fe60000100a00 */
[----:B0-----:R-:W3:Y:S02]  /*14200*/  LDL.LU.64 R16, [R1+0x1438] ;  /* 0x0014380001107983 */ /* 0x001ee40000300a00 */
[C---:B---3--:R-:W-:Y:S11]  /*14210*/  HMMA.16816.F32 R12, R8.reuse, R16, R12 ;  /* 0x00000010080c723c */ /* 0x048ff6000000180c */
[----:B------:R-:W-:Y:S11]  /*14220*/  @!UPT UIADD3 URZ, URZ, URZ, URZ ;  /* 0x0000003f3f3ff290 */ /* 0x000ff6000fffe03f */
[----:B------:R-:W-:Y:S01]  /*14230*/  @!UPT UIADD3 URZ, URZ, URZ, URZ ;  /* 0x0000003f3f3ff290 */ /* 0x000fe2000fffe03f */
[----:B------:R0:W-:Y:S01]  /*14240*/  STL.64 [R1+0x190], R12 ;  /* 0x0001900c01007387 */ /* 0x0001e20000100a00 */
[----:B------:R-:W-:Y:S03]  /*14250*/  STL.64 [R1+0x198], R14 ;  /* 0x0001980e01007387 */ /* 0x000fe60000100a00 */
[----:B0-----:R-:W2:Y:S01]  /*14260*/  LDL.LU.64 R12, [R1+0x1430] ;  /* 0x00143000010c7983 */ /* 0x001ea20000300a00 */
[----:B------:R0:W-:Y:S03]  /*14270*/  STL.64 [R1+0x13d0], R16 ;  /* 0x0013d01001007387 */ /* 0x0001e60000100a00 */
[----:B0-----:R-:W3:Y:S01]  /*14280*/  LDL.LU.64 R16, [R1+0xc0] ;  /* 0x0000c00001107983 */ /* 0x001ee20000300a00 */
[C---:B--2---:R-:W-:Y:S03]  /*14290*/  HMMA.16816.F32 R12, R8.reuse, R12, R24 ;  /* 0x0000000c080c723c */ /* 0x044fe60000001818 */
[----:B---3--:R0:W-:Y:S04]  /*142a0*/  STL.64 [R1+0x13d8], R16 ;  /* 0x0013d81001007387 */ /* 0x0081e80000100a00 */
[----:B0-----:R-:W2:Y:S01]  /*142b0*/  LDL.LU.64 R16, [R1+0xd0] ;  /* 0x0000d00001107983 */ /* 0x001ea20000300a00 */
[----:B------:R-:W3:Y:S02]  /*142c0*/  LDL.LU.64 R26, [R1+0x1428] ;  /* 0x00142800011a7983 */ /* 0x000ee40000300a00 */
[----:B------:R-:W3:Y:S11]  /*142d0*/  LDL.LU.64 R24, [R1+0x1420] ;  /* 0x0014200001187983 */ /* 0x000ef60000300a00 */
[----:B------:R-:W-:Y:S02]  /*142e0*/  @!UPT UIADD3 URZ, URZ, URZ, URZ ;  /* 0x0000003f3f3ff290 */ /* 0x000fe4000fffe03f */
[----:B------:R0:W-:Y:S01]  /*142f0*/  STL.64 [R1+0x1a0], R12 ;  /* 0x0001a00c01007387 */ /* 0x0001e20000100a00 */
[----:B------:R3:W-:Y:S04]  /*14300*/  STL.64 [R1+0x1a8], R14 ;  /* 0x0001a80e01007387 */ /* 0x0007e80000100a00 */
[----:B0-----:R-:W3:Y:S02]  /*14310*/  LDL.LU.64 R12, [R1+0x1418] ;  /* 0x00141800010c7983 */ /* 0x001ee40000300a00 */
        /* <DEDUP_REMOVED lines=8> */
[----:B------:R-:W4:Y:S01]  /*143a0*/  LDL.LU.64 R26, [R1+0x13f8] ;  /* 0x0013f800011a7983 */ /* 0x000f220000300a00 */
[----:B------:R-:W4:Y:S11]  /*143b0*/  LDL.LU.64 R24, [R1+0x13f0] ;  /* 0x0013f00001187983 */ /* 0x000f360000300a00 */
[----:B------:R-:W-:Y:S09]  /*143c0*/  @!UPT UIADD3 URZ, URZ, URZ, URZ ;  /* 0x0000003f3f3ff290 */ /* 0x000ff2000fffe03f */
[----:B------:R-:W-:Y:S01]  /*143d0*/  STL.64 [R1+0x220], R12 ;  /* 0x0002200c01007387 */ /* 0x000fe20000100a00 */
[----:B------:R0:W-:Y:S03]  /*143e0*/  STL.64 [R1+0x228], R14 ;  /* 0x0002280e01007387 */ /* 0x0001e60000100a00 */
[----:B0-----:R-:W3:Y:S01]  /*143f0*/  LDL.LU.64 R14, [R1+0x13e8] ;  /* 0x0013e800010e7983 */ /* 0x001ee20000300a00 */
[----:B------:R-:W3:Y:S01]  /*14400*/  LDL.LU.64 R12, [R1+0x13e0] ;  /* 0x0013e000010c7983 */ /* 0x000ee20000300a00 */
[----:B----4-:R-:W-:Y:S02]  /*14410*/  HMMA.16816.F32 R24, R8, R4, R24 ;  /* 0x000000040818723c */ /* 0x010fe40000001818 */
[----:B------:R-:W3:Y:S01]  /*14420*/  LDL.LU.64 R8, [R1+0x350] ;  /* 0x0003500001087983 */ /* 0x000ee20000300a00 */
[----:B------:R-:W3:Y:S11]  /*14430*/  LDL.LU.64 R10, [R1+0x358] ;  /* 0x00035800010a7983 */ /* 0x000ef60000300a00 */
[----:B------:R-:W-:Y:S09]  /*14440*/  @!UPT UIADD3 URZ, URZ, URZ, URZ ;  /* 0x0000003f3f3ff290 */ /* 0x000ff2000fffe03f */
[----:B------:R-:W-:Y:S01]  /*14450*/  STL.64 [R1+0x210], R24 ;  /* 0x0002101801007387 */ /* 0x000fe20000100a00 */
[----:B------:R-:W-:Y:S02]  /*14460*/  STL.64 [R1+0x218], R26 ;  /* 0x0002181a01007387 */ /* 0x000fe40000100a00 */
[----:B------:R-:W-:Y:S02]  /*14470*/  STL.64 [R1+0x1398], R6 ;  /* 0x0013980601007387 */ /* 0x000fe40000100a00 */
[----:B------:R0:W-:Y:S02]  /*14480*/  STL.64 [R1+0x1390], R4 ;  /* 0x0013900401007387 */ /* 0x0001e40000100a00 */
[----:B0-----:R-:W4:Y:S01]  /*14490*/  LDL.LU.64 R4, [R1+0xe0] ;  /* 0x0000e00001047983 */ /* 0x001f220000300a00 */
[----:B--2---:R-:W-:Y:S01]  /*144a0*/  IMAD.MOV.U32 R6, RZ, RZ, R16 ;  /* 0x000000ffff067224 */ /* 0x004fe200078e0010 */
[C---:B---3--:R-:W-:Y:S08]  /*144b0*/  HMMA.16816.F32 R8, R12.reuse, R16, R8 ;  /* 0x000000100c08723c */ /* 0x048ff00000001808 */
[----:B----4-:R-:W-:Y:S11]  /*144c0*/  HMMA.16816.F32 R24, R12, R4, R20 ;  /* 0x000000040c18723c */ /* 0x010ff60000001814 */
[----:B------:R-:W-:Y:S11]  /*144d0*/  @!UPT UIADD3 URZ, URZ, URZ, URZ ;  /* 0x0000003f3f3ff290 */ /* 0x000ff6000fffe03f */
[----:B------:R-:W-:Y:S02]  /*144e0*/  @!UPT UIADD3 URZ, URZ, URZ, URZ ;  /* 0x0000003f3f3ff290 */ /* 0x000fe4000fffe03f */
[----:B------:R-:W-:Y:S02]  /*144f0*/  IMAD.MOV.U32 R0, RZ, RZ, R27 ;  /* 0x000000ffff007224 */ /* 0x000fe400078e001b */
[----:B------:R-:W-:Y:S02]  /*14500*/  IMAD.MOV.U32 R2, RZ, RZ, R26 ;  /* 0x000000ffff027224 */ /* 0x000fe400078e001a */
[----:B------:R-:W-:Y:S02]  /*14510*/  IMAD.MOV.U32 R28, RZ, RZ, R24 ;  /* 0x000000ffff1c7224 */ /* 0x000fe400078e0018 */
[----:B------:R-:W-:Y:S02]  /*14520*/  IMAD.MOV.U32 R3, RZ, RZ, R25 ;  /* 0x000000ffff037224 */ /* 0x000fe400078e0019 */
[----:B------:R-:W2:Y:S01]  /*14530*/  LDL.LU.64 R24, [R1+0x340] ;  /* 0x0003400001187983 */ /* 0x000ea20000300a00 */
[----:B------:R-:W2:Y:S02]  /*14540*/  LDL.LU.64 R26, [R1+0x348] ;  /* 0x00034800011a7983 */ /* 0x000ea40000300a00 */
[----:B------:R-:W-:Y:S02]  /*14550*/  STL [R1+0x12d0], R0 ;  /* 0x0012d00001007387 */ /* 0x000fe40000100800 */
[----:B------:R-:W-:Y:S01]  /*14560*/  STL [R1+0x12cc], R2 ;  /* 0x0012cc0201007387 */ /* 0x000fe20000100800 */
[----:B------:R0:W-:Y:S01]  /*14570*/  STL [R1+0x12c8], R3 ;  /* 0x0012c80301007387 */ /* 0x0001e20000100800 */
[----:B------:R-:W-:Y:S02]  /*14580*/  STL [R1+0x12c4], R28 ;  /* 0x0012c41c01007387 */ /* 0x000fe40000100800 */
[----:B0-----:R-:W-:-:S02]  /*14590*/  IMAD.MOV.U32 R3, RZ, RZ, R17 ;  /* 0x000000ffff037224 */ /* 0x001fc400078e0011 */
[----:B------:R-:W2:Y:S01]  /*145a0*/  LDL.LU.64 R16, [R1+0x13d8] ;  /* 0x0013d80001107983 */ /* 0x000ea20000300a00 */
[----:B------:R0:W-:Y:S02]  /*145b0*/  STL.64 [R1], R8 ;  /* 0x0000000801007387 */ /* 0x0001e40000100a00 */
[----:B------:R1:W-:Y:S02]  /*145c0*/  STL [R1+0x8], R10 ;  /* 0x0000080a01007387 */ /* 0x0003e40000100800 */
[----:B------:R-:W-:Y:S02]  /*145d0*/  IMAD.MOV.U32 R29, RZ, RZ, R11 ;  /* 0x000000ffff1d7224 */ /* 0x000fe400078e000b */
[----:B------:R-:W-:Y:S02]  /*145e0*/  IMAD.MOV.U32 R23, RZ, RZ, R4 ;  /* 0x000000ffff177224 */ /* 0x000fe400078e0004 */
[----:B------:R-:W-:Y:S01]  /*145f0*/  IMAD.MOV.U32 R22, RZ, RZ, R5 ;  /* 0x000000ffff167224 */ /* 0x000fe200078e0005 */
[----:B0-----:R-:W3:Y:S01]  /*14600*/  LDL.LU.64 R8, [R1+0x330] ;  /* 0x0003300001087983 */ /* 0x001ee20000300a00 */
[----:B-1----:R-:W3:Y:S01]  /*14610*/  LDL.LU.64 R10, [R1+0x338] ;  /* 0x00033800010a7983 */ /* 0x002ee20000300a00 */
[----:B--2---:R-:W-:Y:S01]  /*14620*/  HMMA.16816.F32 R24, R12, R16, R24 ;  /* 0x000000100c18723c */ /* 0x004fe20000001818 */
[----:B------:R-:W-:-:S02]  /*14630*/  IMAD.MOV.U32 R2, RZ, RZ, R16 ;  /* 0x000000ffff027224 */ /* 0x000fc400078e0010 */
[----:B------:R-:W-:Y:S02]  /*14640*/  IMAD.MOV.U32 R0, RZ, RZ, R17 ;  /* 0x000000ffff007224 */ /* 0x000fe400078e0011 */
[----:B------:R-:W2:Y:S01]  /*14650*/  LDL.LU.64 R16, [R1+0x13d0] ;  /* 0x0013d00001107983 */ /* 0x000ea20000300a00 */
[----:B------:R-:W4:Y:S03]  /*14660*/  LDL.LU.64 R4, [R1+0x80] ;  /* 0x0000800001047983 */ /* 0x000f260000300a00 */
[----:B----4-:R0:W-:Y:S04]  /*14670*/  STL.64 [R1+0x13b0], R4 ;  /* 0x0013b00401007387 */ /* 0x0101e80000100a00 */
[----:B0-----:R-:W4:Y:S04]  /*14680*/  LDL.LU.64 R4, [R1+0x90] ;  /* 0x0000900001047983 */ /* 0x001f280000300a00 */
[----:B----4-:R-:W-:Y:S06]  /*14690*/  STL.64 [R1+0x13b8], R4 ;  /* 0x0013b80401007387 */ /* 0x010fec0000100a00 */
[----:B------:R0:W-:Y:S02]  /*146a0*/  STL.64 [R1+0x1210], R26 ;  /* 0x0012101a01007387 */ /* 0x0001e40000100a00 */
[----:B------:R1:W-:Y:S01]  /*146b0*/  STL.64 [R1+0x1208], R24 ;  /* 0x0012081801007387 */ /* 0x0003e20000100a00 */
[----:B0-----:R-:W4:Y:S04]  /*146c0*/  LDL R26, [R1+0xd8] ;  /* 0x0000d800011a7983 */ /* 0x001f280000100800 */
[----:B------:R-:W4:Y:S01]  /*146d0*/  LDL R27, [R1+0xdc] ;  /* 0x0000dc00011b7983 */ /* 0x000f220000100800 */
[----:B-1----:R-:W-:-:S02]  /*146e0*/  IMAD.MOV.U32 R24, RZ, RZ, R6 ;  /* 0x000000ffff187224 */ /* 0x002fc400078e0006 */
[----:B------:R-:W-:Y:S02]  /*146f0*/  IMAD.MOV.U32 R25, RZ, RZ, R3 ;  /* 0x000000ffff197224 */ /* 0x000fe400078e0003 */
[----:B--2---:R-:W-:Y:S02]  /*14700*/  IMAD.MOV.U32 R21, RZ, RZ, R16 ;  /* 0x000000ffff157224 */ /* 0x004fe400078e0010 */
[----:B------:R-:W-:Y:S01]  /*14710*/  IMAD.MOV.U32 R20, RZ, RZ, R17 ;  /* 0x000000ffff147224 */ /* 0x000fe200078e0011 */
[----:B----4-:R-:W-:Y:S01]  /*14720*/  STL.64 [R1+0x1368], R26 ;  /* 0x0013681a01007387 */ /* 0x010fe20000100a00 */
[----:B------:R-:W-:Y:S02]  /*14730*/  STL.64 [R1+0x1360], R24 ;  /* 0x0013601801007387 */ /* 0x000fe40000100a00 */
[----:B------:R-:W2:Y:S02]  /*14740*/  LDL.LU.64 R4, [R1+0x320] ;  /* 0x0003200001047983 */ /* 0x000ea40000300a00 */
[----:B------:R-:W2:Y:S01]  /*14750*/  LDL.LU.64 R6, [R1+0x328] ;  /* 0x0003280001067983 */ /* 0x000ea20000300a00 */
[----:B------:R-:W-:Y:S01]  /*14760*/  STL.64 [R1+0x13a8], R22 ;  /* 0x0013a81601007387 */ /* 0x000fe20000100a00 */
[----:B------:R0:W-:Y:S03]  /*14770*/  STL.64 [R1+0x13a0], R20 ;  /* 0x0013a01401007387 */ /* 0x0001e60000100a00 */
[----:B0-----:R-:W4:Y:S01]  /*14780*/  LDL.LU.64 R20, [R1+0x300] ;  /* 0x0003000001147983 */ /* 0x001f220000300a00 */
[----:B------:R-:W2:Y:S01]  /*14790*/  LDL.LU.64 R22, [R1+0x308] ;  /* 0x0003080001167983 */ /* 0x000ea20000300a00 */
[----:B---3--:R-:W-:Y:S02]  /*147a0*/  HMMA.16816.F32 R8, R12, R16, R8 ;  /* 0x000000100c08723c */ /* 0x008fe40000001808 */
[----:B--2---:R-:W-:Y:S01]  /*147b0*/  STL.64 [R1+0x13c8], R22 ;  /* 0x0013c81601007387 */ /* 0x004fe20000100a00 */
[----:B----4-:R0:W-:Y:S03]  /*147c0*/  STL.64 [R1+0x13c0], R20 ;  /* 0x0013c01401007387 */ /* 0x0101e60000100a00 */
[----:B0-----:R-:W2:Y:S01]  /*147d0*/  LDL.LU.64 R20, [R1+0xa0] ;  /* 0x0000a00001147983 */ /* 0x001ea20000300a00 */
[----:B------:R-:W3:Y:S02]  /*147e0*/  LDL.LU.64 R16, [R1+0x2f0] ;  /* 0x0002f00001107983 */ /* 0x000ee40000300a00 */
[----:B------:R-:W3:Y:S11]  /*147f0*/  LDL.LU.64 R18, [R1+0x2f8] ;  /* 0x0002f80001127983 */ /* 0x000ef60000300a00 */
[----:B------:R-:W-:Y:S03]  /*14800*/  @!UPT UIADD3 URZ, URZ, URZ, URZ ;  /* 0x0000003f3f3ff290 */ /* 0x000fe6000fffe03f */
[----:B------:R0:W-:Y:S01]  /*14810*/  STL.64 [R1+0x1200], R10 ;  /* 0x0012000a01007387 */ /* 0x0001e20000100a00 */
[----:B------:R1:W-:Y:S04]  /*14820*/  STL.64 [R1+0x11f8], R8 ;  /* 0x0011f80801007387 */ /* 0x0003e80000100a00 */
[----:B0-----:R-:W4:Y:S04]  /*14830*/  LDL R10, [R1+0xc8] ;  /* 0x0000c800010a7983 */ /* 0x001f280000100800 */
[----:B------:R-:W4:Y:S01]  /*14840*/  LDL R11, [R1+0xcc] ;  /* 0x0000cc00010b7983 */ /* 0x000f220000100800 */
[----:B-1----:R-:W-:-:S02]  /*14850*/  IMAD.MOV.U32 R8, RZ, RZ, R2 ;  /* 0x000000ffff087224 */ /* 0x002fc400078e0002 */
[----:B------:R-:W-:Y:S01]  /*14860*/  IMAD.MOV.U32 R9, RZ, RZ, R0 ;  /* 0x000000ffff097224 */ /* 0x000fe200078e0000 */
[C---:B--2---:R-:W-:Y:S01]  /*14870*/  HMMA.16816.F32 R4, R12.reuse, R20, R4 ;  /* 0x000000140c04723c */ /* 0x044fe20000001804 */
[----:B------:R-:W-:Y:S02]  /*14880*/  IMAD.MOV.U32 R27, RZ, RZ, R20 ;  /* 0x000000ffff1b7224 */ /* 0x000fe400078e0014 */
[----:B------:R-:W-:Y:S01]  /*14890*/  IMAD.MOV.U32 R26, RZ, RZ, R21 ;  /* 0x000000ffff1a7224 */ /* 0x000fe200078e0015 */
[----:B----4-:R-:W-:Y:S01]  /*148a0*/  STL.64 [R1+0x1358], R10 ;  /* 0x0013580a01007387 */ /* 0x010fe20000100a00 */
[----:B------:R0:W-:Y:S11]  /*148b0*/  STL.64 [R1+0x1350], R8 ;  /* 0x0013500801007387 */ /* 0x0001f60000100a00 */
[----:B------:R-:W-:Y:S08]  /*148c0*/  @!UPT UIADD3 URZ, URZ, URZ, URZ ;  /* 0x0000003f3f3ff290 */ /* 0x000ff0000fffe03f */
[----:B------:R-:W-:Y:S02]  /*148d0*/  IMAD.MOV.U32 R0, RZ, RZ, R4 ;  /* 0x000000ffff007224 */ /* 0x000fe400078e0004 */
[----:B------:R-:W-:Y:S01]  /*148e0*/  IMAD.MOV.U32 R2, RZ, RZ, R5 ;  /* 0x000000ffff027224 */ /* 0x000fe200078e0005 */
[----:B0-----:R-:W2:Y:S01]  /*148f0*/  LDL.LU.64 R8, [R1+0x310] ;  /* 0x0003100001087983 */ /* 0x001ea20000300a00 */
[----:B------:R-:W2:Y:S02]  /*14900*/  LDL.LU.64 R10, [R1+0x318] ;  /* 0x00031800010a7983 */ /* 0x000ea40000300a00 */
[----:B------:R-:W4:Y:S02]  /*14910*/  LDL.LU.64 R22, [R1+0x13c8] ;  /* 0x0013c80001167983 */ /* 0x000f240000300a00 */
[----:B------:R-:W4:Y:S01]  /*14920*/  LDL.LU.64 R20, [R1+0x13c0] ;  /* 0x0013c00001147983 */ /* 0x000f220000300a00 */
        /* <DEDUP_REMOVED lines=8> */
[----:B------:R-:W4:Y:S01]  /*149b0*/  LDL.LU.64 R4, [R1+0x13b0] ;  /* 0x0013b00001047983 */ /* 0x000f220000300a00 */
[----:B------:R-:W-:Y:S02]  /*149c0*/  IMAD.MOV.U32 R3, RZ, RZ, R6 ;  /* 0x000000ffff037224 */ /* 0x000fe400078e0006 */
[----:B------:R-:W-:Y:S01]  /*149d0*/  IMAD.MOV.U32 R28, RZ, RZ, R7 ;  /* 0x000000ffff1c7224 */ /* 0x000fe200078e0007 */
[----:B----4-:R-:W-:Y:S01]  /*149e0*/  HMMA.16816.F32 R20, R12, R4, R20 ;  /* 0x000000040c14723c */ /* 0x010fe20000001814 */
[----:B-1----:R-:W-:-:S02]  /*149f0*/  IMAD.MOV.U32 R11, RZ, RZ, R4 ;  /* 0x000000ffff0b7224 */ /* 0x002fc400078e0004 */
[----:B------:R-:W-:Y:S11]  /*14a00*/  IMAD.MOV.U32 R10, RZ, RZ, R5 ;  /* 0x000000ffff0a7224 */ /* 0x000ff600078e0005 */
[----:B------:R-:W-:Y:S09]  /*14a10*/  @!UPT UIADD3 URZ, URZ, URZ, URZ ;  /* 0x0000003f3f3ff290 */ /* 0x000ff2000fffe03f */
[----:B------:R-:W-:Y:S01]  /*14a20*/  STL.64 [R1+0x150], R20 ;  /* 0x0001501401007387 */ /* 0x000fe20000100a00 */
[----:B------:R0:W-:Y:S03]  /*14a30*/  STL.64 [R1+0x158], R22 ;  /* 0x0001581601007387 */ /* 0x0001e60000100a00 */
[----:B0-----:R-:W2:Y:S01]  /*14a40*/  LDL.LU.64 R22, [R1+0x13a8] ;  /* 0x0013a80001167983 */ /* 0x001ea20000300a00 */
[----:B------:R-:W4:Y:S02]  /*14a50*/  LDL.LU.64 R20, [R1+0x13a0] ;  /* 0x0013a00001147983 */ /* 0x000f240000300a00 */
[----:B------:R-:W2:Y:S02]  /*14a60*/  LDL.LU.64 R6, [R1+0x1398] ;  /* 0x0013980001067983 */ /* 0x000ea40000300a00 */
[----:B------:R-:W3:Y:S02]  /*14a70*/  LDL.LU.64 R4, [R1+0x1390] ;  /* 0x0013900001047983 */ /* 0x000ee40000300a00 */
[----:B---3--:R-:W-:Y:S01]  /*14a80*/  HMMA.16816.F32 R12, R12, R4, R16 ;  /* 0x000000040c0c723c */ /* 0x008fe20000001810 */
[----:B------:R-:W3:Y:S01]  /*14a90*/  LDL.LU.64 R18, [R1+0x1388] ;  /* 0x0013880001127983 */ /* 0x000ee20000300a00 */
[----:B------:R-:W3:Y:S02]  /*14aa0*/  LDL.LU.64 R16, [R1+0x1380] ;  /* 0x0013800001107983 */ /* 0x000ee40000300a00 */
[----:B--2---:R-:W-:Y:S02]  /*14ab0*/  STL.64 [R1+0x12f0], R6 ;  /* 0x0012f00601007387 */ /* 0x004fe40000100a00 */
[----:B------:R0:W-:Y:S02]  /*14ac0*/  STL.64 [R1+0x12e8], R4 ;  /* 0x0012e80401007387 */ /* 0x0001e40000100a00 */
[----:B0-----:R-:W-:-:S02]  /*14ad0*/  IMAD.MOV.U32 R4, RZ, RZ, R11 ;  /* 0x000000ffff047224 */ /* 0x001fc400078e000b */
[----:B------:R-:W-:Y:S11]  /*14ae0*/  IMAD.MOV.U32 R5, RZ, RZ, R10 ;  /* 0x000000ffff057224 */ /* 0x000ff600078e000a */
[----:B------:R-:W-:Y:S02]  /*14af0*/  @!UPT UIADD3 URZ, URZ, URZ, URZ ;  /* 0x0000003f3f3ff290 */ /* 0x000fe4000fffe03f */
[----:B------:R-:W-:Y:S01]  /*14b00*/  STL.64 [R1+0x140], R12 ;  /* 0x0001400c01007387 */ /* 0x000fe20000100a00 */
[----:B------:R-:W-:Y:S02]  /*14b10*/  STL.64 [R1+0x148], R14 ;  /* 0x0001480e01007387 */ /* 0x000fe40000100a00 */
[----:B------:R0:W-:Y:S02]  /*14b20*/  STL.64 [R1+0x1308], R4 ;  /* 0x0013080401007387 */ /* 0x0001e40000100a00 */
[----:B0-----:R-:W-:Y:S02]  /*14b30*/  IMAD.MOV.U32 R4, RZ, RZ, R9 ;  /* 0x000000ffff047224 */ /* 0x001fe400078e0009 */
[----:B------:R-:W-:-:S05]  /*14b40*/  IMAD.MOV.U32 R5, RZ, RZ, R8 ;  /* 0x000000ffff057224 */ /* 0x000fca00078e0008 */
[----:B------:R0:W-:Y:S04]  /*14b50*/  STL.64 [R1+0x1320], R4 ;  /* 0x0013200401007387 */ /* 0x0001e80000100a00 */
[----:B0-----:R-:W2:Y:S01]  /*14b60*/  LDL.LU.64 R4, [R1+0x250] ;  /* 0x0002500001047983 */ /* 0x001ea20000300a00 */
[----:B------:R-:W2:Y:S03]  /*14b70*/  LDL.LU.64 R6, [R1+0x258] ;  /* 0x0002580001067983 */ /* 0x000ea60000300a00 */
[----:B--2---:R-:W-:Y:S01]  /*14b80*/  STL.64 [R1+0x1330], R6 ;  /* 0x0013300601007387 */ /* 0x004fe20000100a00 */
[----:B------:R4:W-:Y:S02]  /*14b90*/  STL.64 [R1+0x1328], R4 ;  /* 0x0013280401007387 */ /* 0x0009e40000100a00 */
[----:B------:R-:W2:Y:S02]  /*14ba0*/  LDL.LU.64 R8, [R1+0x260] ;  /* 0x0002600001087983 */ /* 0x000ea40000300a00 */
[----:B------:R-:W2:Y:S02]  /*14bb0*/  LDL.LU.64 R10, [R1+0x268] ;  /* 0x00026800010a7983 */ /* 0x000ea40000300a00 */
[----:B------:R-:W-:-:S02]  /*14bc0*/  IMAD.MOV.U32 R24, RZ, RZ, R23 ;  /* 0x000000ffff187224 */ /* 0x000fc400078e0017 */
[----:B------:R-:W-:Y:S02]  /*14bd0*/  IMAD.MOV.U32 R25, RZ, RZ, R22 ;  /* 0x000000ffff197224 */ /* 0x000fe400078e0016 */
[----:B----4-:R-:W-:Y:S02]  /*14be0*/  IMAD.MOV.U32 R4, RZ, RZ, R21 ;  /* 0x000000ffff047224 */ /* 0x010fe400078e0015 */
[----:B------:R-:W-:Y:S01]  /*14bf0*/  IMAD.MOV.U32 R5, RZ, RZ, R20 ;  /* 0x000000ffff057224 */ /* 0x000fe200078e0014 */
[----:B--2---:R-:W-:Y:S01]  /*14c00*/  STL.64 [R1+0x1378], R10 ;  /* 0x0013780a01007387 */ /* 0x004fe20000100a00 */
[----:B------:R0:W-:Y:S03]  /*14c10*/  STL.64 [R1+0x1370], R8 ;  /* 0x0013700801007387 */ /* 0x0001e60000100a00 */
[----:B0-----:R-:W3:Y:S01]  /*14c20*/  LDL.LU.64 R8, [R1+0x2a0] ;  /* 0x0002a00001087983 */ /* 0x001ee20000300a00 */
[----:B------:R-:W3:Y:S02]  /*14c30*/  LDL.LU.64 R10, [R1+0x2a8] ;  /* 0x0002a800010a7983 */ /* 0x000ee40000300a00 */
[----:B------:R0:W-:Y:S02]  /*14c40*/  STL.64 [R1+0x1348], R4 ;  /* 0x0013480401007387 */ /* 0x0001e40000100a00 */
[----:B0-----:R-:W2:Y:S01]  /*14c50*/  LDL.LU.64 R4, [R1+0x1d0] ;  /* 0x0001d00001047983 */ /* 0x001ea20000300a00 */
[----:B------:R-:W2:Y:S02]  /*14c60*/  LDL.LU.64 R6, [R1+0x1d8] ;  /* 0x0001d80001067983 */ /* 0x000ea40000300a00 */
[----:B------:R-:W4:Y:S02]  /*14c70*/  LDL.LU.64 R20, [R1+0x1f0] ;  /* 0x0001f00001147983 */ /* 0x000f240000300a00 */
[----:B------:R-:W2:Y:S02]  /*14c80*/  LDL.LU.64 R22, [R1+0x1f8] ;  /* 0x0001f80001167983 */ /* 0x000ea40000300a00 */
[----:B--2---:R-:W-:Y:S01]  /*14c90*/  STL.64 [R1+0x1300], R22 ;  /* 0x0013001601007387 */ /* 0x004fe20000100a00 */
[----:B----4-:R0:W-:Y:S03]  /*14ca0*/  STL.64 [R1+0x12f8], R20 ;  /* 0x0012f81401007387 */ /* 0x0101e60000100a00 */
[----:B0-----:R-:W2:Y:S01]  /*14cb0*/  LDL.LU.64 R20, [R1+0x230] ;  /* 0x0002300001147983 */ /* 0x001ea20000300a00 */
[----:B------:R-:W4:Y:S02]  /*14cc0*/  LDL.LU.64 R22, [R1+0x238] ;  /* 0x0002380001167983 */ /* 0x000f240000300a00 */
[----:B------:R-:W-:-:S02]  /*14cd0*/  IMAD.MOV.U32 R12, RZ, RZ, R27 ;  /* 0x000000ffff0c7224 */ /* 0x000fc400078e001b */
[----:B------:R-:W-:Y:S02]  /*14ce0*/  IMAD.MOV.U32 R13, RZ, RZ, R26 ;  /* 0x000000ffff0d7224 */ /* 0x000fe400078e001a */
[C---:B---3--:R-:W-:Y:S01]  /*14cf0*/  HMMA.16816.F32 R24, R16.reuse, R24, R8 ;  /* 0x000000181018723c */ /* 0x048fe20000001808 */
[----:B----4-:R-:W-:Y:S01]  /*14d00*/  STL.64 [R1+0x1318], R22 ;  /* 0x0013181601007387 */ /* 0x010fe20000100a00 */
[----:B--2---:R0:W-:Y:S03]  /*14d10*/  STL.64 [R1+0x1310], R20 ;  /* 0x0013101401007387 */ /* 0x0041e60000100a00 */
[----:B0-----:R-:W2:Y:S01]  /*14d20*/  LDL.LU.64 R20, [R1+0x240] ;  /* 0x0002400001147983 */ /* 0x001ea20000300a00 */
[----:B------:R-:W3:Y:S03]  /*14d30*/  LDL.LU.64 R22, [R1+0x248] ;  /* 0x0002480001167983 */ /* 0x000ee60000300a00 */
[----:B---3--:R-:W-:Y:S01]  /*14d40*/  STL.64 [R1+0x1340], R22 ;  /* 0x0013401601007387 */ /* 0x008fe20000100a00 */
[----:B--2---:R0:W-:Y:S03]  /*14d50*/  STL.64 [R1+0x1338], R20 ;  /* 0x0013381401007387 */ /* 0x0041e60000100a00 */
[----:B0-----:R-:W2:Y:S01]  /*14d60*/  LDL.LU.64 R20, [R1+0x1c0] ;  /* 0x0001c00001147983 */ /* 0x001ea20000300a00 */
[----:B------:R-:W2:Y:S02]  /*14d70*/  LDL.LU.64 R22, [R1+0x1c8] ;  /* 0x0001c80001167983 */ /* 0x000ea40000300a00 */
[----:B------:R-:W3:Y:S02]  /*14d80*/  LDL R14, [R1+0xa8] ;  /* 0x0000a800010e7983 */ /* 0x000ee40000100800 */
[----:B------:R-:W3:Y:S01]  /*14d90*/  LDL R15, [R1+0xac] ;  /* 0x0000ac00010f7983 */ /* 0x000ee20000100800 */
[----:B------:R-:W4:Y:S01]  /*14da0*/  LDL.LU.64 R10, [R1+0x1378] ;  /* 0x00137800010a7983 */ /* 0x000f220000300a00 */
[----:B------:R-:W4:Y:S03]  /*14db0*/  LDL.LU.64 R8, [R1+0x1370] ;  /* 0x0013700001087983 */ /* 0x000f260000300a00 */
[----:B------:R-:W-:Y:S02]  /*14dc0*/  STL.64 [R1+0x200], R24 ;  /* 0x0002001801007387 */ /* 0x000fe40000100a00 */
[----:B------:R0:W-:Y:S02]  /*14dd0*/  STL.64 [R1+0x208], R26 ;  /* 0x0002081a01007387 */ /* 0x0001e40000100a00 */
[----:B0-----:R-:W2:Y:S01]  /*14de0*/  LDL.LU.64 R26, [R1+0x1368] ;  /* 0x00136800011a7983 */ /* 0x001ea20000300a00 */
[----:B------:R-:W4:Y:S02]  /*14df0*/  LDL.LU.64 R24, [R1+0x1360] ;  /* 0x0013600001187983 */ /* 0x000f240000300a00 */
[C---:B----4-:R-:W-:Y:S11]  /*14e00*/  HMMA.16816.F32 R8, R16.reuse, R24, R8 ;  /* 0x000000181008723c */ /* 0x050ff60000001808 */
[----:B------:R-:W-:Y:S11]  /*14e10*/  @!UPT UIADD3 URZ, URZ, URZ, URZ ;  /* 0x0000003f3f3ff290 */ /* 0x000ff6000fffe03f */
[----:B------:R-:W-:Y:S01]  /*14e20*/  @!UPT UIADD3 URZ, URZ, URZ, URZ ;  /* 0x0000003f3f3ff290 */ /* 0x000fe2000fffe03f */
[----:B------:R-:W-:Y:S01]  /*14e30*/  STL.64 [R1+0x1e0], R8 ;  /* 0x0001e00801007387 */ /* 0x000fe20000100a00 */
[----:B------:R0:W-:Y:S03]  /*14e40*/  STL.64 [R1+0x1e8], R10 ;  /* 0x0001e80a01007387 */ /* 0x0001e60000100a00 */
[----:B0-----:R-:W4:Y:S01]  /*14e50*/  LDL.LU.64 R10, [R1+0x1358] ;  /* 0x00135800010a7983 */ /* 0x001f220000300a00 */
[----:B------:R-:W2:Y:S02]  /*14e60*/  LDL.LU.64 R8, [R1+0x1350] ;  /* 0x0013500001087983 */ /* 0x000ea40000300a00 */
[C---:B--2---:R-:W-:Y:S11]  /*14e70*/  HMMA.16816.F32 R4, R16.reuse, R8, R4 ;  /* 0x000000081004723c */ /* 0x044ff60000001804 */
[----:B------:R-:W-:Y:S11]  /*14e80*/  @!UPT UIADD3 URZ, URZ, URZ, URZ ;  /* 0x0000003f3f3ff290 */ /* 0x000ff6000fffe03f */
[----:B------:R-:W-:Y:S01]  /*14e90*/  @!UPT UIADD3 URZ, URZ, URZ, URZ ;  /* 0x0000003f3f3ff290 */ /* 0x000fe2000fffe03f */
[----:B------:R0:W-:Y:S01]  /*14ea0*/  STL.64 [R1+0x1d0], R4 ;  /* 0x0001d00401007387 */ /* 0x0001e20000100a00 */
[----:B------:R-:W-:Y:S03]  /*14eb0*/  STL.64 [R1+0x1d8], R6 ;  /* 0x0001d80601007387 */ /* 0x000fe60000100a00 */
[----:B0-----:R-:W2:Y:S01]  /*14ec0*/  LDL.LU.64 R4, [R1+0x1348] ;  /* 0x0013480001047983 */ /* 0x001ea20000300a00 */
[----:B----4-:R0:W-:Y:S03]  /*14ed0*/  STL.64 [R1+0x12b8], R10 ;  /* 0x0012b80a01007387 */ /* 0x0101e60000100a00 */
[----:B0-----:R-:W4:Y:S01]  /*14ee0*/  LDL.64 R10, [R1+0xe8] ;  /* 0x0000e800010a7983 */ /* 0x001f220000100a00 */
[C---:B--2---:R-:W-:Y:S03]  /*14ef0*/  HMMA.16816.F32 R4, R16.reuse, R4, R20 ;  /* 0x000000041004723c */ /* 0x044fe60000001814 */
[----:B------:R-:W2:Y:S01]  /*14f00*/  LDL.LU.64 R22, [R1+0x1340] ;  /* 0x0013400001167983 */ /* 0x000ea20000300a00 */
[----:B------:R-:W2:Y:S11]  /*14f10*/  LDL.LU.64 R20, [R1+0x1338] ;  /* 0x0013380001147983 */ /* 0x000eb60000300a00 */
[----:B------:R-:W-:Y:S08]  /*14f20*/  @!UPT UIADD3 URZ, URZ, URZ, URZ ;  /* 0x0000003f3f3ff290 */ /* 0x000ff0000fffe03f */
        /* <DEDUP_REMOVED lines=8> */
[----:B------:R-:W-:Y:S03]  /*14fb0*/  STL.64 [R1+0x278], R6 ;  /* 0x0002780601007387 */ /* 0x000fe60000100a00 */
[----:B0-----:R-:W2:Y:S01]  /*14fc0*/  LDL.LU.64 R4, [R1+0x1320] ;  /* 0x0013200001047983 */ /* 0x001ea20000300a00 */
[----:B---3--:R0:W-:Y:S02]  /*14fd0*/  STL.64 [R1+0x1298], R14 ;  /* 0x0012980e01007387 */ /* 0x0081e40000100a00 */
[----:B------:R-:W4:Y:S02]  /*14fe0*/  LDL.LU R12, [R1+0x120] ;  /* 0x00012000010c7983 */ /* 0x000f240000300800 */
[----:B------:R-:W4:Y:S01]  /*14ff0*/  LDL.LU R13, [R1+0x124] ;  /* 0x00012400010d7983 */ /* 0x000f220000300800 */
[----:B0-----:R-:W4:Y:S01]  /*15000*/  LDL.LU R14, [R1+0x128] ;  /* 0x00012800010e7983 */ /* 0x001f220000300800 */
[----:B------:R-:W4:Y:S01]  /*15010*/  LDL.LU R15, [R1+0x12c] ;  /* 0x00012c00010f7983 */ /* 0x000f220000300800 */
[C---:B--2---:R-:W-:Y:S02]  /*15020*/  HMMA.16816.F32 R4, R16.reuse, R4, R20 ;  /* 0x000000041004723c */ /* 0x044fe40000001814 */
[----:B------:R-:W2:Y:S01]  /*15030*/  LDL.LU.64 R22, [R1+0x1318] ;  /* 0x0013180001167983 */ /* 0x000ea20000300a00 */
[----:B------:R-:W2:Y:S11]  /*15040*/  LDL.LU.64 R20, [R1+0x1310] ;  /* 0x0013100001147983 */ /* 0x000eb60000300a00 */
[----:B------:R-:W-:Y:S09]  /*15050*/  @!UPT UIADD3 URZ, URZ, URZ, URZ ;  /* 0x0000003f3f3ff290 */ /* 0x000ff2000fffe03f */
[----:B------:R0:W-:Y:S01]  /*15060*/  STL.64 [R1+0x280], R4 ;  /* 0x0002800401007387 */ /* 0x0001e20000100a00 */
[----:B------:R2:W-:Y:S03]  /*15070*/  STL.64 [R1+0x288], R6 ;  /* 0x0002880601007387 */ /* 0x0005e60000100a00 */
[----:B0-----:R-:W2:Y:S02]  /*15080*/  LDL.LU.64 R4, [R1+0x1308] ;  /* 0x0013080001047983 */ /* 0x001ea40000300a00 */
[C---:B--2---:R-:W-:Y:S02]  /*15090*/  HMMA.16816.F32 R4, R16.reuse, R4, R20 ;  /* 0x000000041004723c */ /* 0x044fe40000001814 */
[----:B------:R-:W2:Y:S01]  /*150a0*/  LDL.LU.64 R22, [R1+0x1300] ;  /* 0x0013000001167983 */ /* 0x000ea20000300a00 */
[----:B------:R-:W2:Y:S11]  /*150b0*/  LDL.LU.64 R20, [R1+0x12f8] ;  /* 0x0012f80001147983 */ /* 0x000eb60000300a00 */
[----:B------:R-:W-:Y:S09]  /*150c0*/  @!UPT UIADD3 URZ, URZ, URZ, URZ ;  /* 0x0000003f3f3ff290 */ /* 0x000ff2000fffe03f */
[----:B------:R-:W-:Y:S01]  /*150d0*/  STL.64 [R1+0x320], R4 ;  /* 0x0003200401007387 */ /* 0x000fe20000100a00 */
[----:B------:R0:W-:Y:S03]  /*150e0*/  STL.64 [R1+0x328], R6 ;  /* 0x0003280601007387 */ /* 0x0001e60000100a00 */
[----:B0-----:R-:W3:Y:S01]  /*150f0*/  LDL.LU.64 R6, [R1+0x12f0] ;  /* 0x0012f00001067983 */ /* 0x001ee20000300a00 */
[----:B------:R-:W2:Y:S02]  /*15100*/  LDL.LU.64 R4, [R1+0x12e8] ;  /* 0x0012e80001047983 */ /* 0x000ea40000300a00 */
[----:B--2---:R-:W-:Y:S01]  /*15110*/  HMMA.16816.F32 R16, R16, R4, R20 ;  /* 0x000000041010723c */ /* 0x004fe20000001814 */
[----:B------:R-:W4:Y:S01]  /*15120*/  LDL.LU.64 R22, [R1+0x12e0] ;  /* 0x0012e00001167983 */ /* 0x000f220000300a00 */
[----:B------:R-:W4:Y:S02]  /*15130*/  LDL.LU.64 R20, [R1+0x12d8] ;  /* 0x0012d80001147983 */ /* 0x000f240000300a00 */
[----:B---3--:R-:W-:Y:S11]  /*15140*/  STL.64 [R1+0x1258], R6 ;  /* 0x0012580601007387 */ /* 0x008ff60000100a00 */
[----:B------:R-:W-:Y:S08]  /*15150*/  @!UPT UIADD3 URZ, URZ, URZ, URZ ;  /* 0x0000003f3f3ff290 */ /* 0x000ff0000fffe03f */
[----:B------:R0:W-:Y:S01]  /*15160*/  STL.64 [R1+0x1f0], R16 ;  /* 0x0001f01001007387 */ /* 0x0001e20000100a00 */
[----:B------:R1:W-:Y:S02]  /*15170*/  STL.64 [R1+0x1f8], R18 ;  /* 0x0001f81201007387 */ /* 0x0003e40000100a00 */
[----:B0-----:R-:W-:Y:S02]  /*15180*/  IMAD.MOV.U32 R16, RZ, RZ, R0 ;  /* 0x000000ffff107224 */ /* 0x001fe400078e0000 */
[----:B------:R-:W-:Y:S02]  /*15190*/  IMAD.MOV.U32 R17, RZ, RZ, R2 ;  /* 0x000000ffff117224 */ /* 0x000fe400078e0002 */
[----:B-1----:R-:W-:Y:S02]  /*151a0*/  IMAD.MOV.U32 R18, RZ, RZ, R3 ;  /* 0x000000ffff127224 */ /* 0x002fe400078e0003 */
[----:B------:R-:W-:Y:S01]  /*151b0*/  IMAD.MOV.U32 R19, RZ, RZ, R28 ;  /* 0x000000ffff137224 */ /* 0x000fe200078e001c */
[----:B----4-:R-:W-:Y:S11]  /*151c0*/  HMMA.16816.F32 R4, R20, R10, R12 ;  /* 0x0000000a1404723c */ /* 0x010ff6000000180c */
[----:B------:R-:W-:Y:S11]  /*151d0*/  @!UPT UIADD3 URZ, URZ, URZ, URZ ;  /* 0x0000003f3f3ff290 */ /* 0x000ff6000fffe03f */
[----:B------:R-:W-:Y:S01]  /*151e0*/  @!UPT UIADD3 URZ, URZ, URZ, URZ ;  /* 0x0000003f3f3ff290 */ /* 0x000fe2000fffe03f */
[----:B------:R-:W-:Y:S01]  /*151f0*/  STL.64 [R1+0x260], R4 ;  /* 0x0002600401007387 */ /* 0x000fe20000100a00 */
[----:B------:R0:W-:Y:S02]  /*15200*/  STL.64 [R1+0x268], R6 ;  /* 0x0002680601007387 */ /* 0x0001e40000100a00 */
[----:B------:R-:W2:Y:S02]  /*15210*/  LDL.LU R0, [R1+0x12d0] ;  /* 0x0012d00001007983 */ /* 0x000ea40000300800 */
[----:B------:R-:W3:Y:S01]  /*15220*/  LDL.LU R2, [R1+0x12cc] ;  /* 0x0012cc0001027983 */ /* 0x000ee20000300800 */
[----:B------:R-:W4:Y:S01]  /*15230*/  LDL.LU R3, [R1+0x12c8] ;  /* 0x0012c80001037983 */ /* 0x000f220000300800 */
[----:B------:R-:W2:Y:S03]  /*15240*/  LDL.LU R28, [R1+0x12c4] ;  /* 0x0012c400011c7983 */ /* 0x000ea60000300800 */
[----:B0-----:R-:W2:Y:S04]  /*15250*/  LDL R6, [R1+0x88] ;  /* 0x0000880001067983 */ /* 0x001ea80000100800 */
[----:B------:R-:W2:Y:S01]  /*15260*/  LDL R7, [R1+0x8c] ;  /* 0x00008c0001077983 */ /* 0x000ea20000100800 */
[----:B------:R-:W-:-:S02]  /*15270*/  IMAD.MOV.U32 R25, RZ, RZ, R10 ;  /* 0x000000ffff197224 */ /* 0x000fc400078e000a */
[----:B------:R-:W-:Y:S01]  /*15280*/  IMAD.MOV.U32 R24, RZ, RZ, R11 ;  /* 0x000000ffff187224 */ /* 0x000fe200078e000b */
[----:B--2---:R-:W-:Y:S01]  /*15290*/  STL.64 [R1+0x1270], R6 ;  /* 0x0012700601007387 */ /* 0x004fe20000100a00 */
[----:B------:R-:W-:Y:S02]  /*152a0*/  STL.64 [R1+0x1220], R18 ;  /* 0x0012201201007387 */ /* 0x000fe40000100a00 */
[----:B------:R0:W-:Y:S02]  /*152b0*/  STL.64 [R1+0x1218], R16 ;  /* 0x0012181001007387 */ /* 0x0001e40000100a00 */
[----:B0-----:R-:W2:Y:S01]  /*152c0*/  LDL.LU R16, [R1] ;  /* 0x0000000001107983 */ /* 0x001ea20000300800 */
[----:B------:R-:W2:Y:S02]  /*152d0*/  LDL.LU R17, [R1+0x4] ;  /* 0x0000040001117983 */ /* 0x000ea40000300800 */
[----:B------:R-:W2:Y:S02]  /*152e0*/  LDL.LU R18, [R1+0x8] ;  /* 0x0000080001127983 */ /* 0x000ea40000300800 */
[----:B------:R-:W-:-:S02]  /*152f0*/  IMAD.MOV.U32 R19, RZ, RZ, R29 ;  /* 0x000000ffff137224 */ /* 0x000fc400078e001d */
[----:B------:R-:W2:Y:S01]  /*15300*/  LDL.LU R29, [R1+0x12c0] ;  /* 0x0012c000011d7983 */ /* 0x000ea20000300800 */
[----:B------:R-:W2:Y:S02]  /*15310*/  LDL.LU R4, [R1+0x50] ;  /* 0x0000500001047983 */ /* 0x000ea40000300800 */
[----:B------:R-:W2:Y:S02]  /*15320*/  LDL.LU R5, [R1+0x54] ;  /* 0x0000540001057983 */ /* 0x000ea40000300800 */
[----:B------:R-:W2:Y:S01]  /*15330*/  LDL.LU R6, [R1+0x58] ;  /* 0x0000580001067983 */ /* 0x000ea20000300800 */
[----:B------:R-:W2:Y:S01]  /*15340*/  LDL.LU R7, [R1+0x5c] ;  /* 0x00005c0001077983 */ /* 0x000ea20000300800 */
[----:B------:R-:W2:Y:S02]  /*15350*/  LDL.LU R8, [R1+0x110] ;  /* 0x0001100001087983 */ /* 0x000ea40000300800 */
[----:B------:R-:W2:Y:S02]  /*15360*/  LDL.LU R9, [R1+0x114] ;  /* 0x0001140001097983 */ /* 0x000ea40000300800 */
[----:B------:R-:W2:Y:S01]  /*15370*/  LDL.LU R10, [R1+0x118] ;  /* 0x00011800010a7983 */ /* 0x000ea20000300800 */
[----:B------:R-:W2:Y:S01]  /*15380*/  LDL.LU R11, [R1+0x11c] ;  /* 0x00011c00010b7983 */ /* 0x000ea20000300800 */
[----:B------:R-:W2:Y:S03]  /*15390*/  LDL.64 R14, [R1+0xb8] ;  /* 0x0000b800010e7983 */ /* 0x000ea60000100a00 */
[----:B--2---:R-:W-:Y:S01]  /*153a0*/  STL.64 [R1+0x12b0], R14 ;  /* 0x0012b00e01007387 */ /* 0x004fe20000100a00 */
[----:B------:R-:W-:Y:S02]  /*153b0*/  STL.64 [R1+0x1290], R6 ;  /* 0x0012900601007387 */ /* 0x000fe40000100a00 */
[----:B------:R0:W-:Y:S02]  /*153c0*/  STL.64 [R1+0x1288], R4 ;  /* 0x0012880401007387 */ /* 0x0001e40000100a00 */
[----:B0-----:R-:W2:Y:S01]  /*153d0*/  LDL.LU R4, [R1+0x60] ;  /* 0x0000600001047983 */ /* 0x001ea20000300800 */
[----:B------:R-:W2:Y:S02]  /*153e0*/  LDL.LU R5, [R1+0x64] ;  /* 0x0000640001057983 */ /* 0x000ea40000300800 */
[----:B------:R-:W2:Y:S02]  /*153f0*/  LDL.LU R6, [R1+0x68] ;  /* 0x0000680001067983 */ /* 0x000ea40000300800 */
[----:B------:R-:W2:Y:S01]  /*15400*/  LDL.LU R7, [R1+0x6c] ;  /* 0x00006c0001077983 */ /* 0x000ea20000300800 */
[----:B------:R-:W3:Y:S01]  /*15410*/  LDL.LU R12, [R1+0x100] ;  /* 0x00010000010c7983 */ /* 0x000ee20000300800 */
[----:B------:R-:W3:Y:S02]  /*15420*/  LDL.LU R13, [R1+0x104] ;  /* 0x00010400010d7983 */ /* 0x000ee40000300800 */
[----:B------:R-:W3:Y:S02]  /*15430*/  LDL.LU R14, [R1+0x108] ;  /* 0x00010800010e7983 */ /* 0x000ee40000300800 */
[----:B------:R-:W3:Y:S01]  /*15440*/  LDL.LU R15, [R1+0x10c] ;  /* 0x00010c00010f7983 */ /* 0x000ee20000300800 */
[----:B--2---:R-:W-:Y:S01]  /*15450*/  STL.64 [R1+0x12a8], R6 ;  /* 0x0012a80601007387 */ /* 0x004fe20000100a00 */
[----:B------:R0:W-:Y:S03]  /*15460*/  STL.64 [R1+0x12a0], R4 ;  /* 0x0012a00401007387 */ /* 0x0001e60000100a00 */
[----:B0-----:R-:W2:Y:S01]  /*15470*/  LDL.LU R4, [R1+0xf0] ;  /* 0x0000f00001047983 */ /* 0x001ea20000300800 */
[----:B------:R-:W2:Y:S02]  /*15480*/  LDL.LU R5, [R1+0xf4] ;  /* 0x0000f40001057983 */ /* 0x000ea40000300800 */
[----:B------:R-:W2:Y:S02]  /*15490*/  LDL.LU R6, [R1+0xf8] ;  /* 0x0000f80001067983 */ /* 0x000ea40000300800 */
[----:B------:R-:W2:Y:S01]  /*154a0*/  LDL.LU R7, [R1+0xfc] ;  /* 0x0000fc0001077983 */ /* 0x000ea20000300800 */
[----:B------:R0:W-:Y:S01]  /*154b0*/  STL.64 [R1+0x1230], R18 ;  /* 0x0012301201007387 */ /* 0x0001e20000100a00 */
[----:B------:R1:W-:Y:S02]  /*154c0*/  STL.64 [R1+0x1228], R16 ;  /* 0x0012281001007387 */ /* 0x0003e40000100a00 */
[----:B0-----:R-:W-:-:S02]  /*154d0*/  IMAD.MOV.U32 R18, RZ, RZ, R25 ;  /* 0x000000ffff127224 */ /* 0x001fc400078e0019 */
[----:B------:R-:W-:-:S05]  /*154e0*/  IMAD.MOV.U32 R19, RZ, RZ, R24 ;  /* 0x000000ffff137224 */ /* 0x000fca00078e0018 */
[----:B------:R0:W-:Y:S01]  /*154f0*/  STL.64 [R1+0x1250], R18 ;  /* 0x0012501201007387 */ /* 0x0001e20000100a00 */
[----:B-1----:R-:W2:Y:S02]  /*15500*/  LDL.LU R16, [R1+0x30] ;  /* 0x0000300001107983 */ /* 0x002ea40000300800 */
[----:B------:R-:W2:Y:S01]  /*15510*/  LDL.LU R17, [R1+0x34] ;  /* 0x0000340001117983 */ /* 0x000ea20000300800 */
[----:B0-----:R-:W2:Y:S01]  /*15520*/  LDL.LU R18, [R1+0x38] ;  /* 0x0000380001127983 */ /* 0x001ea20000300800 */
[----:B------:R-:W2:Y:S01]  /*15530*/  LDL.LU R19, [R1+0x3c] ;  /* 0x00003c0001137983 */ /* 0x000ea20000300800 */
[C---:B------:R-:W-:Y:S02]  /*15540*/  HMMA.16816.F32 R8, R20.reuse, R26, R8 ;  /* 0x0000001a1408723c */ /* 0x040fe40000001808 */
[----:B--2---:R-:W-:Y:S01]  /*15550*/  STL.64 [R1+0x1268], R18 ;  /* 0x0012681201007387 */ /* 0x004fe20000100a00 */
[----:B------:R0:W-:Y:S03]  /*15560*/  STL.64 [R1+0x1260], R16 ;  /* 0x0012601001007387 */ /* 0x0001e60000100a00 */
[----:B0-----:R-:W2:Y:S01]  /*15570*/  LDL.LU R16, [R1+0x40] ;  /* 0x0000400001107983 */ /* 0x001ea20000300800 */
[----:B------:R-:W2:Y:S02]  /*15580*/  LDL.LU R17, [R1+0x44] ;  /* 0x0000440001117983 */ /* 0x000ea40000300800 */
[----:B------:R-:W2:Y:S02]  /*15590*/  LDL.LU R18, [R1+0x48] ;  /* 0x0000480001127983 */ /* 0x000ea40000300800 */
[----:B------:R-:W-:Y:S11]  /*155a0*/  IMAD.MOV.U32 R19, RZ, RZ, R29 ;  /* 0x000000ffff137224 */ /* 0x000ff600078e001d */
[----:B------:R-:W-:Y:S02]  /*155b0*/  @!UPT UIADD3 URZ, URZ, URZ, URZ ;  /* 0x0000003f3f3ff290 */ /* 0x000fe4000fffe03f */
[----:B------:R-:W-:Y:S01]  /*155c0*/  IMAD.MOV.U32 R29, RZ, RZ, R11 ;  /* 0x000000ffff1d7224 */ /* 0x000fe200078e000b */
[----:B--2---:R0:W-:Y:S01]  /*155d0*/  STL.64 [R1+0x1280], R18 ;  /* 0x0012801201007387 */ /* 0x0041e20000100a00 */
[----:B------:R-:W-:Y:S03]  /*155e0*/  STL.64 [R1+0x1278], R16 ;  /* 0x0012781001007387 */ /* 0x000fe60000100a00 */
[----:B0-----:R-:W2:Y:S01]  /*155f0*/  LDL.64 R18, [R1+0x98] ;  /* 0x0000980001127983 */ /* 0x001ea20000100a00 */
[----:B------:R-:W-:Y:S02]  /*15600*/  STL.64 [R1+0x250], R8 ;  /* 0x0002500801007387 */ /* 0x000fe40000100a00 */
[----:B------:R0:W-:Y:S02]  /*15610*/  STL [R1+0x258], R10 ;  /* 0x0002580a01007387 */ /* 0x0001e40000100800 */
[----:B0-----:R-:W3:Y:S01]  /*15620*/  LDL.LU.64 R10, [R1+0x12b8] ;  /* 0x0012b800010a7983 */ /* 0x001ee20000300a00 */
[----:B------:R-:W-:Y:S02]  /*15630*/  STL.64 [R1+0x1238], R26 ;  /* 0x0012381a01007387 */ /* 0x000fe40000100a00 */
[----:B------:R-:W-:Y:S01]  /*15640*/  STL [R1+0x1140], R29 ;  /* 0x0011401d01007387 */ /* 0x000fe20000100800 */
[C---:B---3--:R-:W-:Y:S11]  /*15650*/  HMMA.16816.F32 R12, R20.reuse, R10, R12 ;  /* 0x0000000a140c723c */ /* 0x048ff6000000180c */
[----:B------:R-:W-:Y:S11]  /*15660*/  @!UPT UIADD3 URZ, URZ, URZ, URZ ;  /* 0x0000003f3f3ff290 */ /* 0x000ff6000fffe03f */
[----:B------:R-:W-:Y:S01]  /*15670*/  @!UPT UIADD3 URZ, URZ, URZ, URZ ;  /* 0x0000003f3f3ff290 */ /* 0x000fe2000fffe03f */
[----:B------:R-:W-:Y:S01]  /*15680*/  STL.64 [R1+0x240], R12 ;  /* 0x0002400c01007387 */ /* 0x000fe20000100a00 */
[----:B------:R0:W-:Y:S03]  /*15690*/  STL.64 [R1+0x248], R14 ;  /* 0x0002480e01007387 */ /* 0x0001e60000100a00 */
[----:B0-----:R-:W3:Y:S02]  /*156a0*/  LDL.LU.64 R14, [R1+0x12b0] ;  /* 0x0012b000010e7983 */ /* 0x001ee40000300a00 */
[C---:B---3--:R-:W-:Y:S01]  /*156b0*/  HMMA.16816.F32 R4, R20.reuse, R14, R4 ;  /* 0x0000000e1404723c */ /* 0x048fe20000001804 */
[----:B------:R-:W-:Y:S02]  /*156c0*/  IMAD.MOV.U32 R9, RZ, RZ, R14 ;  /* 0x000000ffff097224 */ /* 0x000fe400078e000e */
[----:B------:R-:W-:Y:S11]  /*156d0*/  IMAD.MOV.U32 R8, RZ, RZ, R15 ;  /* 0x000000ffff087224 */ /* 0x000ff600078e000f */
[----:B------:R-:W-:Y:S09]  /*156e0*/  @!UPT UIADD3 URZ, URZ, URZ, URZ ;  /* 0x0000003f3f3ff290 */ /* 0x000ff2000fffe03f */
[----:B------:R-:W-:Y:S01]  /*156f0*/  STL.64 [R1+0x230], R4 ;  /* 0x0002300401007387 */ /* 0x000fe20000100a00 */
[----:B------:R0:W-:Y:S03]  /*15700*/  STL.64 [R1+0x238], R6 ;  /* 0x0002380601007387 */ /* 0x0001e60000100a00 */
[----:B0-----:R-:W3:Y:S01]  /*15710*/  LDL.LU.64 R6, [R1+0x12a8] ;  /* 0x0012a80001067983 */ /* 0x001ee20000300a00 */
[----:B------:R-:W3:Y:S02]  /*15720*/  LDL.LU.64 R4, [R1+0x12a0] ;  /* 0x0012a00001047983 */ /* 0x000ee40000300a00 */
[----:B------:R-:W3:Y:S02]  /*15730*/  LDL.LU.64 R14, [R1+0x1298] ;  /* 0x00129800010e7983 */ /* 0x000ee40000300a00 */
[C---:B---3--:R-:W-:Y:S11]  /*15740*/  HMMA.16816.F32 R4, R20.reuse, R14, R4 ;  /* 0x0000000e1404723c */ /* 0x048ff60000001804 */
[----:B------:R-:W-:Y:S11]  /*15750*/  @!UPT UIADD3 URZ, URZ, URZ, URZ ;  /* 0x0000003f3f3ff290 */ /* 0x000ff6000fffe03f */
[----:B------:R-:W-:Y:S01]  /*15760*/  @!UPT UIADD3 URZ, URZ, URZ, URZ ;  /* 0x0000003f3f3ff290 */ /* 0x000fe2000fffe03f */
[----:B------:R-:W-:Y:S01]  /*15770*/  STL.64 [R1+0x300], R4 ;  /* 0x0003000401007387 */ /* 0x000fe20000100a00 */
[----:B------:R0:W-:Y:S03]  /*15780*/  STL.64 [R1+0x308], R6 ;  /* 0x0003080601007387 */ /* 0x0001e60000100a00 */
[----:B0-----:R-:W3:Y:S01]  /*15790*/  LDL.LU.64 R6, [R1+0x1290] ;  /* 0x0012900001067983 */ /* 0x001ee20000300a00 */
[----:B------:R-:W3:Y:S02]  /*157a0*/  LDL.LU.64 R4, [R1+0x1288] ;  /* 0x0012880001047983 */ /* 0x000ee40000300a00 */
[----:B--2---:R-:W-:Y:S02]  /*157b0*/  IMAD.MOV.U32 R13, RZ, RZ, R18 ;  /* 0x000000ffff0d7224 */ /* 0x004fe400078e0012 */
[----:B------:R-:W-:Y:S01]  /*157c0*/  IMAD.MOV.U32 R12, RZ, RZ, R19 ;  /* 0x000000ffff0c7224 */ /* 0x000fe200078e0013 */
[----:B---3--:R-:W-:Y:S01]  /*157d0*/  HMMA.16816.F32 R4, R20, R18, R4 ;  /* 0x000000121404723c */ /* 0x008fe20000001804 */
[----:B------:R-:W2:Y:S01]  /*157e0*/  LDL.LU.64 R18, [R1+0x1280] ;  /* 0x0012800001127983 */ /* 0x000ea20000300a00 */
[----:B------:R-:W2:Y:S11]  /*157f0*/  LDL.LU.64 R16, [R1+0x1278] ;  /* 0x0012780001107983 */ /* 0x000eb60000300a00 */
[----:B------:R-:W-:Y:S10]  /*15800*/  @!UPT UIADD3 URZ, URZ, URZ, URZ ;  /* 0x0000003f3f3ff290 */ /* 0x000ff4000fffe03f */
[----:B------:R-:W-:Y:S01]  /*15810*/  STL.64 [R1+0x2f0], R4 ;  /* 0x0002f00401007387 */ /* 0x000fe20000100a00 */
[----:B------:R0:W-:Y:S02]  /*15820*/  STL [R1+0x2f8], R6 ;  /* 0x0002f80601007387 */ /* 0x0001e40000100800 */
[----:B------:R-:W-:Y:S02]  /*15830*/  IMAD.MOV.U32 R29, RZ, RZ, R7 ;  /* 0x000000ffff1d7224 */ /* 0x000fe400078e0007 */
[----:B0-----:R-:W2:Y:S03]  /*15840*/  LDL.LU.64 R6, [R1+0x1270] ;  /* 0x0012700001067983 */ /* 0x001ea60000300a00 */
[----:B------:R0:W-:Y:S02]  /*15850*/  STL [R1+0x1144], R29 ;  /* 0x0011441d01007387 */ /* 0x0001e40000100800 */
[----:B------:R-:W-:-:S02]  /*15860*/  IMAD.MOV.U32 R26, RZ, RZ, R2 ;  /* 0x000000ffff1a7224 */ /* 0x000fc400078e0002 */
[----:B------:R-:W-:Y:S01]  /*15870*/  IMAD.MOV.U32 R27, RZ, RZ, R0 ;  /* 0x000000ffff1b7224 */ /* 0x000fe200078e0000 */
[----:B0-----:R-:W3:Y:S01]  /*15880*/  LDL R29, [R1+0x3c8] ;  /* 0x0003c800011d7983 */ /* 0x001ee20000100800 */
[C---:B--2---:R-:W-:Y:S03]  /*15890*/  HMMA.16816.F32 R4, R20.reuse, R6, R16 ;  /* 0x000000061404723c */ /* 0x044fe60000001810 */
[----:B------:R-:W2:Y:S01]  /*158a0*/  LDL.LU.64 R18, [R1+0x1268] ;  /* 0x0012680001127983 */ /* 0x000ea20000300a00 */
[----:B------:R-:W2:Y:S11]  /*158b0*/  LDL.LU.64 R16, [R1+0x1260] ;  /* 0x0012600001107983 */ /* 0x000eb60000300a00 */
[----:B------:R-:W-:Y:S09]  /*158c0*/  @!UPT UIADD3 URZ, URZ, URZ, URZ ;  /* 0x0000003f3f3ff290 */ /* 0x000ff2000fffe03f */
[----:B------:R-:W-:Y:S02]  /*158d0*/  IMAD.MOV.U32 R2, RZ, RZ, R6 ;  /* 0x000000ffff027224 */ /* 0x000fe400078e0006 */
[----:B------:R-:W-:Y:S02]  /*158e0*/  IMAD.MOV.U32 R0, RZ, RZ, R7 ;  /* 0x000000ffff007224 */ /* 0x000fe400078e0007 */
[----:B------:R-:W2:Y:S01]  /*158f0*/  LDL.LU.64 R6, [R1+0x1258] ;  /* 0x0012580001067983 */ /* 0x000ea20000300a00 */
[----:B----4-:R-:W-:Y:S02]  /*15900*/  IMAD.MOV.U32 R25, RZ, RZ, R3 ;  /* 0x000000ffff197224 */ /* 0x010fe400078e0003 */
[----:B------:R-:W-:Y:S02]  /*15910*/  IMAD.MOV.U32 R3, RZ, RZ, R5 ;  /* 0x000000ffff037224 */ /* 0x000fe400078e0005 */
[----:B------:R-:W-:Y:S02]  /*15920*/  IMAD.MOV.U32 R24, RZ, RZ, R28 ;  /* 0x000000ffff187224 */ /* 0x000fe400078e001c */
[----:B------:R-:W-:Y:S01]  /*15930*/  IMAD.MOV.U32 R28, RZ, RZ, R4 ;  /* 0x000000ffff1c7224 */ /* 0x000fe200078e0004 */
[----:B------:R-:W-:Y:S01]  /*15940*/  STL [R1+0x1154], R0 ;  /* 0x0011540001007387 */ /* 0x000fe20000100800 */
[----:B------:R-:W-:Y:S02]  /*15950*/  STL [R1+0x1150], R2 ;  /* 0x0011500201007387 */ /* 0x000fe40000100800 */
[----:B------:R0:W-:Y:S02]  /*15960*/  STL [R1+0x114c], R3 ;  /* 0x00114c0301007387 */ /* 0x0001e40000100800 */
[----:B0-----:R-:W4:Y:S01]  /*15970*/  LDL R3, [R1+0x3cc] ;  /* 0x0003cc0001037983 */ /* 0x001f220000100800 */
[----:B------:R0:W-:Y:S01]  /*15980*/  STL [R1+0x1148], R28 ;  /* 0x0011481c01007387 */ /* 0x0001e20000100800 */
[----:B--2---:R-:W-:Y:S02]  /*15990*/  HMMA.16816.F32 R20, R20, R6, R16 ;  /* 0x000000061414723c */ /* 0x004fe40000001810 */
[----:B------:R-:W2:Y:S01]  /*159a0*/  LDL.LU.64 R18, [R1+0x1250] ;  /* 0x0012500001127983 */ /* 0x000ea20000300a00 */
[----:B0-----:R-:W-:-:S02]  /*159b0*/  IMAD.MOV.U32 R28, RZ, RZ, R6 ;  /* 0x000000ffff1c7224 */ /* 0x001fc400078e0006 */
[----:B------:R-:W-:Y:S11]  /*159c0*/  IMAD.MOV.U32 R0, RZ, RZ, R7 ;  /* 0x000000ffff007224 */ /* 0x000ff600078e0007 */
[----:B------:R-:W-:Y:S07]  /*159d0*/  @!UPT UIADD3 URZ, URZ, URZ, URZ ;  /* 0x0000003f3f3ff290 */ /* 0x000fee000fffe03f */
[----:B------:R-:W-:Y:S01]  /*159e0*/  STL.64 [R1+0x2c0], R20 ;  /* 0x0002c01401007387 */ /* 0x000fe20000100a00 */
[----:B------:R-:W-:Y:S02]  /*159f0*/  STL.64 [R1+0x2c8], R22 ;  /* 0x0002c81601007387 */ /* 0x000fe40000100a00 */
[----:B------:R-:W2:Y:S02]  /*15a00*/  LDL.LU.64 R6, [R1+0x1248] ;  /* 0x0012480001067983 */ /* 0x000ea40000300a00 */
[----:B------:R-:W2:Y:S02]  /*15a10*/  LDL.LU.64 R4, [R1+0x1240] ;  /* 0x0012400001047983 */ /* 0x000ea40000300a00 */
[C---:B--2---:R-:W-:Y:S01]  /*15a20*/  HMMA.16816.F32 R16, R4.reuse, R18, R24 ;  /* 0x000000120410723c */ /* 0x044fe20000001818 */
[----:B------:R-:W2:Y:S11]  /*15a30*/  LDL.LU.64 R26, [R1+0x1238] ;  /* 0x00123800011a7983 */ /* 0x000eb60000300a00 */
[----:B------:R-:W-:Y:S11]  /*15a40*/  @!UPT UIADD3 URZ, URZ, URZ, URZ ;  /* 0x0000003f3f3ff290 */ /* 0x000ff6000fffe03f */
[----:B------:R-:W-:Y:S01]  /*15a50*/  STL.64 [R1+0x360], R16 ;  /* 0x0003601001007387 */ /* 0x000fe20000100a00 */
[----:B------:R0:W-:Y:S03]  /*15a60*/  STL.64 [R1+0x368], R18 ;  /* 0x0003681201007387 */ /* 0x0001e60000100a00 */
[----:B0-----:R-:W2:Y:S01]  /*15a70*/  LDL.LU.64 R18, [R1+0x1230] ;  /* 0x0012300001127983 */ /* 0x001ea20000300a00 */
[----:B------:R-:W2:Y:S02]  /*15a80*/  LDL.LU.64 R16, [R1+0x1228] ;  /* 0x0012280001107983 */ /* 0x000ea40000300a00 */
[C---:B--2---:R-:W-:Y:S01]  /*15a90*/  HMMA.16816.F32 R24, R4.reuse, R26, R16 ;  /* 0x0000001a0418723c */ /* 0x044fe20000001810 */
[----:B------:R-:W2:Y:S01]  /*15aa0*/  LDL.LU.64 R18, [R1+0x1220] ;  /* 0x0012200001127983 */ /* 0x000ea20000300a00 */
[----:B------:R-:W2:Y:S11]  /*15ab0*/  LDL.LU.64 R16, [R1+0x1218] ;  /* 0x0012180001107983 */ /* 0x000eb60000300a00 */
[----:B------:R-:W-:Y:S10]  /*15ac0*/  @!UPT UIADD3 URZ, URZ, URZ, URZ ;  /* 0x0000003f3f3ff290 */ /* 0x000ff4000fffe03f */
[----:B------:R-:W-:Y:S01]  /*15ad0*/  STL.64 [R1+0x350], R24 ;  /* 0x0003501801007387 */ /* 0x000fe20000100a00 */
[----:B------:R0:W-:Y:S03]  /*15ae0*/  STL.64 [R1+0x358], R26 ;  /* 0x0003581a01007387 */ /* 0x0001e60000100a00 */
[----:B0-----:R-:W2:Y:S01]  /*15af0*/  LDL.LU.64 R26, [R1+0x1210] ;  /* 0x00121000011a7983 */ /* 0x001ea20000300a00 */
[----:B------:R-:W2:Y:S02]  /*15b00*/  LDL.LU.64 R24, [R1+0x1208] ;  /* 0x0012080001187983 */ /* 0x000ea40000300a00 */
[----:B------:R-:W-:Y:S02]  /*15b10*/  IMAD.MOV.U32 R22, RZ, RZ, R9 ;  /* 0x000000ffff167224 */ /* 0x000fe400078e0009 */
[----:B------:R-:W-:Y:S01]  /*15b20*/  IMAD.MOV.U32 R23, RZ, RZ, R8 ;  /* 0x000000ffff177224 */ /* 0x000fe200078e0008 */
[C---:B--2---:R-:W-:Y:S01]  /*15b30*/  HMMA.16816.F32 R24, R4.reuse, R10, R24 ;  /* 0x0000000a0418723c */ /* 0x044fe20000001818 */
[----:B------:R-:W2:Y:S01]  /*15b40*/  LDL.LU.64 R10, [R1+0x1200] ;  /* 0x00120000010a7983 */ /* 0x000ea20000300a00 */
[----:B------:R-:W2:Y:S11]  /*15b50*/  LDL.LU.64 R8, [R1+0x11f8] ;  /* 0x0011f80001087983 */ /* 0x000eb60000300a00 */
[----:B------:R-:W-:Y:S10]  /*15b60*/  @!UPT UIADD3 URZ, URZ, URZ, URZ ;  /* 0x0000003f3f3ff290 */ /* 0x000ff4000fffe03f */
[----:B------:R-:W-:Y:S01]  /*15b70*/  STL.64 [R1+0x340], R24 ;  /* 0x0003401801007387 */ /* 0x000fe20000100a00 */
[----:B------:R0:W-:Y:S02]  /*15b80*/  STL.64 [R1+0x348], R26 ;  /* 0x0003481a01007387 */ /* 0x0001e40000100a00 */
[----:B0-----:R-:W-:Y:S02]  /*15b90*/  IMAD.MOV.U32 R26, RZ, RZ, R13 ;  /* 0x000000ffff1a7224 */ /* 0x001fe400078e000d */
[----:B------:R-:W-:Y:S02]  /*15ba0*/  IMAD.MOV.U32 R27, RZ, RZ, R12 ;  /* 0x000000ffff1b7224 */ /* 0x000fe400078e000c */
[----:B------:R-:W-:Y:S01]  /*15bb0*/  HMMA.16816.F32 R12, R4, R14, R16 ;  /* 0x0000000e040c723c */ /* 0x000fe20000001810 */
[----:B------:R-:W0:Y:S04]  /*15bc0*/  S2R R19, SR_TID.X ;  /* 0x0000000000137919 */ /* 0x000e280000002100 */
[----:B------:R-:W-:Y:S02]  /*15bd0*/  STL.64 [R1+0x11f0], R26 ;  /* 0x0011f01a01007387 */ /* 0x000fe40000100a00 */
[C---:B0-----:R-:W-:Y:S01]  /*15be0*/  LOP3.LUT R18, R19.reuse, 0x7, RZ, 0xc0, !PT ;  /* 0x0000000713127812 */ /* 0x041fe200078ec0ff */
[----:B------:R-:W-:-:S04]  /*15bf0*/  IMAD.SHL.U32 R25, R19, 0x2, RZ ;  /* 0x0000000213197824 */ /* 0x000fc800078e00ff */
[----:B------:R-:W-:Y:S02]  /*15c00*/  IMAD R2, R18, 0x90, RZ ;  /* 0x0000009012027824 */ /* 0x000fe400078e02ff */
[----:B---3--:R-:W-:Y:S03]  /*15c10*/  LDSM.16.MT88.4 R16, [R29+0x2000] ;  /* 0x002000001d10783b */ /* 0x008fe60000004200 */
[----:B------:R-:W-:-:S04]  /*15c20*/  LOP3.LUT R2, R2, 0x30, R25, 0x78, !PT ;  /* 0x0000003002027812 */ /* 0x000fc800078e7819 */
[----:B------:R-:W-:-:S05]  /*15c30*/  LOP3.LUT R2, R2, 0x40, RZ, 0x3c, !PT ;  /* 0x0000004002027812 */ /* 0x000fca00078e3cff */
[----:B------:R-:W-:Y:S01]  /*15c40*/  LDSM.16.M88.4 R24, [R2+0x4000] ;  /* 0x004000000218783b */ /* 0x000fe20000000200 */
[C---:B--2---:R-:W-:Y:S03]  /*15c50*/  HMMA.16816.F32 R20, R4.reuse, R22, R8 ;  /* 0x000000160414723c */ /* 0x044fe60000001808 */
[----:B----4-:R-:W-:Y:S11]  /*15c60*/  LDSM.16.MT88.4 R8, [R3+0x1000] ;  /* 0x001000000308783b */ /* 0x010ff60000004200 */
[----:B------:R-:W-:Y:S09]  /*15c70*/  @!UPT UIADD3 URZ, URZ, URZ, URZ ;  /* 0x0000003f3f3ff290 */ /* 0x000ff2000fffe03f */
[----:B------:R0:W-:Y:S01]  /*15c80*/  STL.64 [R1+0x330], R20 ;  /* 0x0003301401007387 */ /* 0x0001e20000100a00 */
[----:B------:R1:W-:Y:S03]  /*15c90*/  STL.64 [R1+0x338], R22 ;  /* 0x0003381601007387 */ /* 0x0003e60000100a00 */
[----:B0-----:R-:W2:Y:S01]  /*15ca0*/  LDL.LU R20, [R1+0x150] ;  /* 0x0001500001147983 */ /* 0x001ea20000300800 */
[----:B------:R-:W-:Y:S02]  /*15cb0*/  STL.64 [R1+0x370], R12 ;  /* 0x0003700c01007387 */ /* 0x000fe40000100a00 */
[----:B------:R-:W-:Y:S02]  /*15cc0*/  STL.64 [R1+0x378], R14 ;  /* 0x0003780e01007387 */ /* 0x000fe40000100a00 */
[----:B------:R-:W0:Y:S04]  /*15cd0*/  LDSM.16.MT88.4 R12, [R3+0x1080] ;  /* 0x00108000030c783b */ /* 0x000e280000004200 */
[----:B------:R-:W2:Y:S01]  /*15ce0*/  LDL.LU R21, [R1+0x154] ;  /* 0x0001540001157983 */ /* 0x000ea20000300800 */
[----:B-1----:R-:W2:Y:S02]  /*15cf0*/  LDL.LU R22, [R1+0x158] ;  /* 0x0001580001167983 */ /* 0x002ea40000300800 */
[----:B------:R-:W2:Y:S01]  /*15d00*/  LDL.LU R23, [R1+0x15c] ;  /* 0x00015c0001177983 */ /* 0x000ea20000300800 */
[----:B0-----:R-:W-:Y:S01]  /*15d10*/  STL.64 [R1+0x1188], R14 ;  /* 0x0011880e01007387 */ /* 0x001fe20000100a00 */
[----:B------:R0:W-:Y:S03]  /*15d20*/  STL.64 [R1+0x1180], R12 ;  /* 0x0011800c01007387 */ /* 0x0001e60000100a00 */
[----:B0-----:R-:W3:Y:S01]  /*15d30*/  LDL.LU R12, [R1+0x130] ;  /* 0x00013000010c7983 */ /* 0x001ee20000300800 */
[----:B------:R-:W3:Y:S02]  /*15d40*/  LDL.LU R13, [R1+0x134] ;  /* 0x00013400010d7983 */ /* 0x000ee40000300800 */
[----:B------:R-:W3:Y:S02]  /*15d50*/  LDL.LU R14, [R1+0x138] ;  /* 0x00013800010e7983 */ /* 0x000ee40000300800 */
[----:B------:R-:W3:Y:S01]  /*15d60*/  LDL.LU R15, [R1+0x13c] ;  /* 0x00013c00010f7983 */ /* 0x000ee20000300800 */
[----:B------:R-:W-:Y:S01]  /*15d70*/  STL.64 [R1+0x10e0], R18 ;  /* 0x0010e01201007387 */ /* 0x000fe20000100a00 */
[----:B------:R-:W-:Y:S02]  /*15d80*/  STL.64 [R1+0x10d8], R16 ;  /* 0x0010d81001007387 */ /* 0x000fe40000100a00 */
[----:B------:R-:W-:Y:S02]  /*15d90*/  STL.64 [R1+0x60], R24 ;  /* 0x0000601801007387 */ /* 0x000fe40000100a00 */
[----:B------:R0:W-:Y:S02]  /*15da0*/  STL.64 [R1+0x68], R26 ;  /* 0x0000681a01007387 */ /* 0x0001e40000100a00 */
[----:B0-----:R-:W3:Y:S02]  /*15db0*/  LDL.LU.64 R26, [R1+0x11f0] ;  /* 0x0011f000011a7983 */ /* 0x001ee40000300a00 */
[----:B---3--:R-:W-:Y:S02]  /*15dc0*/  HMMA.16816.F32 R24, R4, R26, R12 ;  /* 0x0000001a0418723c */ /* 0x008fe4000000180c */
[----:B------:R-:W0:Y:S11]  /*15dd0*/  LDSM.16.M88.4 R12, [R2+0x4400] ;  /* 0x00440000020c783b */ /* 0x000e360000000200 */
[----:B------:R-:W-:Y:S10]  /*15de0*/  @!UPT UIADD3 URZ, URZ, URZ, URZ ;  /* 0x0000003f3f3ff290 */ /* 0x000ff4000fffe03f */
[----:B------:R-:W-:Y:S01]  /*15df0*/  STL.64 [R1+0x380], R24 ;  /* 0x0003801801007387 */ /* 0x000fe20000100a00 */
[----:B------:R-:W-:Y:S02]  /*15e00*/  STL.64 [R1+0x388], R26 ;  /* 0x0003881a01007387 */ /* 0x000fe40000100a00 */
[----:B------:R-:W1:Y:S01]  /*15e10*/  LDSM.16.M88.4 R24, [R2+0x4800] ;  /* 0x004800000218783b */ /* 0x000e620000000200 */
[----:B0-----:R-:W-:Y:S03]  /*15e20*/  STL.64 [R1+0x50], R12 ;  /* 0x0000500c01007387 */ /* 0x001fe60000100a00 */
[----:B------:R-:W-:Y:S02]  /*15e30*/  STL.64 [R1+0x58], R14 ;  /* 0x0000580e01007387 */ /* 0x000fe40000100a00 */
[----:B------:R-:W0:Y:S01]  /*15e40*/  LDSM.16.M88.4 R12, [R2+0x4c00] ;  /* 0x004c0000020c783b */ /* 0x000e220000000200 */
[----:B-1----:R-:W-:Y:S03]  /*15e50*/  STL.64 [R1+0x40], R24 ;  /* 0x0000401801007387 */ /* 0x002fe60000100a00 */
[----:B------:R-:W-:Y:S02]  /*15e60*/  STL.64 [R1+0x48], R26 ;  /* 0x0000481a01007387 */ /* 0x000fe40000100a00 */
[----:B------:R-:W-:Y:S01]  /*15e70*/  LDSM.16.M88.4 R24, [R2+0x5400] ;  /* 0x005400000218783b */ /* 0x000fe20000000200 */
[----:B0-----:R-:W-:Y:S03]  /*15e80*/  STL.64 [R1+0x30], R12 ;  /* 0x0000300c01007387 */ /* 0x001fe60000100a00 */
[----:B------:R-:W-:-:S02]  /*15e90*/  IMAD.MOV.U32 R17, RZ, RZ, R12 ;  /* 0x000000ffff117224 */ /* 0x000fc400078e000c */
[----:B------:R-:W-:Y:S02]  /*15ea0*/  STL.64 [R1+0x38], R14 ;  /* 0x0000380e01007387 */ /* 0x000fe40000100a00 */
[----:B------:R-:W-:Y:S02]  /*15eb0*/  IMAD.MOV.U32 R16, RZ, RZ, R13 ;  /* 0x000000ffff107224 */ /* 0x000fe400078e000d */
[----:B------:R-:W0:Y:S04]  /*15ec0*/  LDSM.16.M88.4 R12, [R2+0x5000] ;  /* 0x00500000020c783b */ /* 0x000e280000000200 */
[----:B------:R-:W-:Y:S01]  /*15ed0*/  STL [R1+0x117c], R16 ;  /* 0x00117c1001007387 */ /* 0x000fe20000100800 */
[----:B------:R-:W-:Y:S03]  /*15ee0*/  STL [R1+0x1178], R17 ;  /* 0x0011781101007387 */ /* 0x000fe60000100800 */
[----:B0-----:R-:W-:Y:S01]  /*15ef0*/  STL.64 [R1+0x20], R12 ;  /* 0x0000200c01007387 */ /* 0x001fe20000100a00 */
[----:B------:R0:W-:Y:S03]  /*15f00*/  STL.64 [R1+0x28], R14 ;  /* 0x0000280e01007387 */ /* 0x0001e60000100a00 */
[----:B0-----:R-:W3:Y:S01]  /*15f10*/  LDL.LU.64 R14, [R1+0xd8] ;  /* 0x0000d800010e7983 */ /* 0x001ee20000300a00 */
[----:B------:R-:W-:-:S02]  /*15f20*/  IMAD.MOV.U32 R19, RZ, RZ, R0 ;  /* 0x000000ffff137224 */ /* 0x000fc400078e0000 */
[----:B------:R-:W-:Y:S01]  /*15f30*/  IMAD.MOV.U32 R0, RZ, RZ, R13 ;  /* 0x000000ffff007224 */ /* 0x000fe200078e000d */
[----:B---3--:R0:W-:Y:S04]  /*15f40*/  STL.64 [R1+0x11e8], R14 ;  /* 0x0011e80e01007387 */ /* 0x0081e80000100a00 */
[----:B------:R-:W-:Y:S01]  /*15f50*/  STL [R1+0x11a0], R0 ;  /* 0x0011a00001007387 */ /* 0x000fe20000100800 */
[----:B0-----:R-:W3:Y:S01]  /*15f60*/  LDL.LU.64 R14, [R1+0xe8] ;  /* 0x0000e800010e7983 */ /* 0x001ee20000300a00 */
[----:B------:R-:W-:Y:S02]  /*15f70*/  STL.64 [R1+0x10], R24 ;  /* 0x0000101801007387 */ /* 0x000fe40000100a00 */
[----:B------:R-:W-:Y:S02]  /*15f80*/  STL.64 [R1+0x18], R26 ;  /* 0x0000181a01007387 */ /* 0x000fe40000100a00 */
[----:B------:R-:W0:Y:S04]  /*15f90*/  LDSM.16.M88.4 R24, [R2+0x5800] ;  /* 0x005800000218783b */ /* 0x000e280000000200 */
[----:B0-----:R-:W-:Y:S01]  /*15fa0*/  STL.64 [R1], R24 ;  /* 0x0000001801007387 */ /* 0x001fe20000100a00 */
[----:B------:R-:W-:Y:S02]  /*15fb0*/  STL.64 [R1+0x8], R26 ;  /* 0x0000081a01007387 */ /* 0x000fe40000100a00 */
[----:B------:R-:W0:Y:S02]  /*15fc0*/  LDSM.16.M88.4 R24, [R2+0x5c00] ;  /* 0x005c00000218783b */ /* 0x000e240000000200 */
[----:B0-----:R-:W-:Y:S02]  /*15fd0*/  STL [R1+0x1044], R24 ;  /* 0x0010441801007387 */ /* 0x001fe40000100800 */
[----:B------:R-:W-:Y:S02]  /*15fe0*/  STL [R1+0x1040], R25 ;  /* 0x0010401901007387 */ /* 0x000fe40000100800 */
[----:B------:R-:W-:Y:S02]  /*15ff0*/  STL [R1+0xe2c], R26 ;  /* 0x000e2c1a01007387 */ /* 0x000fe40000100800 */
[----:B------:R0:W-:Y:S02]  /*16000*/  STL [R1+0xe28], R27 ;  /* 0x000e281b01007387 */ /* 0x0001e40000100800 */
[----:B0-----:R-:W2:Y:S02]  /*16010*/  LDL.LU.64 R26, [R1+0x88] ;  /* 0x00008800011a7983 */ /* 0x001ea40000300a00 */
[----:B--2---:R-:W-:Y:S01]  /*16020*/  HMMA.16816.F32 R20, R4, R26, R20 ;  /* 0x0000001a0414723c */ /* 0x004fe20000001814 */
[----:B------:R-:W-:-:S02]  /*16030*/  IMAD.MOV.U32 R2, RZ, RZ, R26 ;  /* 0x000000ffff027224 */ /* 0x000fc400078e001a */
[----:B------:R-:W-:Y:S11]  /*16040*/  IMAD.MOV.U32 R0, RZ, RZ, R27 ;  /* 0x000000ffff007224 */ /* 0x000ff600078e001b */
[----:B------:R-:W-:Y:S09]  /*16050*/  @!UPT UIADD3 URZ, URZ, URZ, URZ ;  /* 0x0000003f3f3ff290 */ /* 0x000ff2000fffe03f */
[----:B------:R-:W-:Y:S01]  /*16060*/  STL.64 [R1+0x3a0], R20 ;  /* 0x0003a01401007387 */ /* 0x000fe20000100a00 */
[----:B------:R-:W-:Y:S02]  /*16070*/  IMAD.MOV.U32 R27, RZ, RZ, R22 ;  /* 0x000000ffff1b7224 */ /* 0x000fe400078e0016 */
[----:B------:R-:W-:Y:S02]  /*16080*/  IMAD.MOV.U32 R26, RZ, RZ, R23 ;  /* 0x000000ffff1a7224 */ /* 0x000fe400078e0017 */
[----:B------:R-:W0:Y:S04]  /*16090*/  LDSM.16.MT88.4 R20, [R3+0x2000] ;  /* 0x002000000314783b */ /* 0x000e280000004200 */
[----:B------:R1:W-:Y:S01]  /*160a0*/  STL [R1+0xfbc], R26 ;  /* 0x000fbc1a01007387 */ /* 0x0003e20000100800 */
[----:B------:R2:W-:Y:S02]  /*160b0*/  STL [R1+0xfb8], R27 ;  /* 0x000fb81b01007387 */ /* 0x0005e40000100800 */
[----:B------:R-:W3:Y:S02]  /*160c0*/  LDL.LU R24, [R1+0x160] ;  /* 0x0001600001187983 */ /* 0x000ee40000300800 */
[----:B------:R-:W3:Y:S01]  /*160d0*/  LDL.LU R25, [R1+0x164] ;  /* 0x0001640001197983 */ /* 0x000ee20000300800 */
[----:B-1----:R-:W3:Y:S01]  /*160e0*/  LDL.LU R26, [R1+0x168] ;  /* 0x00016800011a7983 */ /* 0x002ee20000300800 */
[----:B--2---:R-:W3:Y:S03]  /*160f0*/  LDL.LU R27, [R1+0x16c] ;  /* 0x00016c00011b7983 */ /* 0x004ee60000300800 */
[----:B0-----:R0:W-:Y:S01]  /*16100*/  STL.64 [R1+0x1038], R22 ;  /* 0x0010381601007387 */ /* 0x0011e20000100a00 */
[----:B------:R1:W-:Y:S02]  /*16110*/  STL.64 [R1+0x1030], R20 ;  /* 0x0010301401007387 */ /* 0x0003e40000100a00 */
[----:B0-----:R-:W-:-:S02]  /*16120*/  IMAD.MOV.U32 R22, RZ, RZ, R2 ;  /* 0x000000ffff167224 */ /* 0x001fc400078e0002 */
[----:B------:R-:W-:-:S03]  /*16130*/  IMAD.MOV.U32 R23, RZ, RZ, R0 ;  /* 0x000000ffff177224 */ /* 0x000fc600078e0000 */
[----:B------:R0:W-:Y:S02]  /*16140*/  STL [R1+0x11a4], R22 ;  /* 0x0011a41601007387 */ /* 0x0001e40000100800 */
[----:B------:R2:W-:Y:S02]  /*16150*/  STL [R1+0x11e0], R23 ;  /* 0x0011e01701007387 */ /* 0x0005e40000100800 */
[----:B-1----:R-:W4:Y:S02]  /*16160*/  LDL.LU R20, [R1+0x140] ;  /* 0x0001400001147983 */ /* 0x002f240000300800 */
[----:B------:R-:W4:Y:S01]  /*16170*/  LDL.LU R21, [R1+0x144] ;  /* 0x0001440001157983 */ /* 0x000f220000300800 */
[----:B0-----:R-:W4:Y:S01]  /*16180*/  LDL.LU R22, [R1+0x148] ;  /* 0x0001480001167983 */ /* 0x001f220000300800 */
[----:B--2---:R-:W4:Y:S02]  /*16190*/  LDL.LU R23, [R1+0x14c] ;  /* 0x00014c0001177983 */ /* 0x004f240000300800 */
[----:B------:R-:W-:Y:S01]  /*161a0*/  IMAD.MOV.U32 R18, RZ, RZ, R28 ;  /* 0x000000ffff127224 */ /* 0x000fe200078e001c */
[----:B---3--:R-:W-:Y:S08]  /*161b0*/  HMMA.16816.F32 R24, R8, R14, R24 ;  /* 0x0000000e0818723c */ /* 0x008ff00000001818 */
[----:B----4-:R-:W-:Y:S01]  /*161c0*/  HMMA.16816.F32 R20, R4, R18, R20 ;  /* 0x000000120414723c */ /* 0x010fe20000001814 */
[----:B------:R-:W0:Y:S11]  /*161d0*/  LDSM.16.MT88.4 R4, [R29+0x2080] ;  /* 0x002080001d04783b */ /* 0x000e360000004200 */
[----:B------:R-:W-:Y:S11]  /*161e0*/  @!UPT UIADD3 URZ, URZ, URZ, URZ ;  /* 0x0000003f3f3ff290 */ /* 0x000ff6000fffe03f */
[----:B------:R1:W-:Y:S01]  /*161f0*/  STL.64 [R1+0x390], R20 ;  /* 0x0003901401007387 */ /* 0x0003e20000100a00 */
[----:B------:R2:W-:Y:S03]  /*16200*/  STL.64 [R1+0x398], R22 ;  /* 0x0003981601007387 */ /* 0x0005e60000100a00 */
[----:B-1----:R-:W3:Y:S01]  /*16210*/  LDL.LU R20, [R1+0x180] ;  /* 0x0001800001147983 */ /* 0x002ee20000300800 */
[----:B------:R-:W3:Y:S02]  /*16220*/  LDL.LU R21, [R1+0x184] ;  /* 0x0001840001157983 */ /* 0x000ee40000300800 */
[----:B--2---:R-:W3:Y:S02]  /*16230*/  LDL.LU R22, [R1+0x188] ;  /* 0x0001880001167983 */ /* 0x004ee40000300800 */
[----:B------:R-:W3:Y:S01]  /*16240*/  LDL.LU R23, [R1+0x18c] ;  /* 0x00018c0001177983 */ /* 0x000ee20000300800 */
[----:B0-----:R-:W-:Y:S01]  /*16250*/  STL.64 [R1+0xf98], R6 ;  /* 0x000f980601007387 */ /* 0x001fe20000100a00 */
[----:B------:R0:W-:Y:S03]  /*16260*/  STL.64 [R1+0xf90], R4 ;  /* 0x000f900401007387 */ /* 0x0001e60000100a00 */
[----:B0-----:R-:W2:Y:S01]  /*16270*/  LDL.LU R4, [R1+0x170] ;  /* 0x0001700001047983 */ /* 0x001ea20000300800 */
[----:B------:R-:W2:Y:S02]  /*16280*/  LDL.LU R5, [R1+0x174] ;  /* 0x0001740001057983 */ /* 0x000ea40000300800 */
[----:B------:R-:W2:Y:S02]  /*16290*/  LDL.LU R6, [R1+0x178] ;  /* 0x0001780001067983 */ /* 0x000ea40000300800 */
[----:B------:R-:W2:Y:S01]  /*162a0*/  LDL.LU R7, [R1+0x17c] ;  /* 0x00017c0001077983 */ /* 0x000ea20000300800 */
[----:B------:R-:W-:Y:S01]  /*162b0*/  STL.64 [R1+0x150], R24 ;  /* 0x0001501801007387 */ /* 0x000fe20000100a00 */
[----:B------:R0:W-:Y:S02]  /*162c0*/  STL.64 [R1+0x158], R26 ;  /* 0x0001581a01007387 */ /* 0x0001e40000100a00 */
[----:B0-----:R-:W-:-:S02]  /*162d0*/  IMAD.MOV.U32 R27, RZ, RZ, R14 ;  /* 0x000000ffff1b7224 */ /* 0x001fc400078e000e */
[----:B------:R-:W-:Y:S02]  /*162e0*/  IMAD.MOV.U32 R26, RZ, RZ, R15 ;  /* 0x000000ffff1a7224 */ /* 0x000fe400078e000f */
[----:B------:R-:W2:Y:S02]  /*162f0*/  LDL.LU.64 R14, [R1+0x11e8] ;  /* 0x0011e800010e7983 */ /* 0x000ea40000300a00 */
[----:B--2---:R-:W-:Y:S01]  /*16300*/  HMMA.16816.F32 R4, R8, R14, R4 ;  /* 0x0000000e0804723c */ /* 0x004fe20000001804 */
[----:B------:R-:W-:Y:S02]  /*16310*/  IMAD.MOV.U32 R16, RZ, RZ, R14 ;  /* 0x000000ffff107224 */ /* 0x000fe400078e000e */
[----:B------:R-:W-:Y:S11]  /*16320*/  IMAD.MOV.U32 R17, RZ, RZ, R15 ;  /* 0x000000ffff117224 */ /* 0x000ff600078e000f */
[----:B------:R-:W-:Y:S09]  /*16330*/  @!UPT UIADD3 URZ, URZ, URZ, URZ ;  /* 0x0000003f3f3ff290 */ /* 0x000ff2000fffe03f */
[----:B------:R-:W-:Y:S01]  /*16340*/  STL.64 [R1+0x140], R4 ;  /* 0x0001400401007387 */ /* 0x000fe20000100a00 */
[----:B------:R-:W2:Y:S02]  /*16350*/  LDL.LU R12, [R1+0x1a0] ;  /* 0x0001a000010c7983 */ /* 0x000ea40000300800 */
[----:B------:R-:W2:Y:S02]  /*16360*/  LDL.LU R13, [R1+0x1a4] ;  /* 0x0001a400010d7983 */ /* 0x000ea40000300800 */
[----:B------:R-:W4:Y:S01]  /*16370*/  LDL.LU R14, [R1+0x1a8] ;  /* 0x0001a800010e7983 */ /* 0x000f220000300800 */
[----:B------:R-:W4:Y:S04]  /*16380*/  LDL.LU R15, [R1+0x1ac] ;  /* 0x0001ac00010f7983 */ /* 0x000f280000300800 */
[----:B----4-:R0:W-:Y:S01]  /*16390*/  STL.64 [R1+0x11d0], R14 ;  /* 0x0011d00e01007387 */ /* 0x0101e20000100a00 */
[----:B--2---:R-:W-:Y:S03]  /*163a0*/  STL.64 [R1+0x11c8], R12 ;  /* 0x0011c80c01007387 */ /* 0x004fe60000100a00 */
[----:B0-----:R-:W2:Y:S01]  /*163b0*/  LDL.LU.64 R14, [R1+0xb8] ;  /* 0x0000b800010e7983 */ /* 0x001ea20000300a00 */
[----:B------:R-:W-:-:S02]  /*163c0*/  IMAD.MOV.U32 R25, RZ, RZ, R7 ;  /* 0x000000ffff197224 */ /* 0x000fc400078e0007 */
[----:B------:R-:W-:Y:S01]  /*163d0*/  IMAD.MOV.U32 R24, RZ, RZ, R6 ;  /* 0x000000ffff187224 */ /* 0x000fe200078e0006 */
[----:B--2---:R0:W-:Y:S04]  /*163e0*/  STL.64 [R1+0x11d8], R14 ;  /* 0x0011d80e01007387 */ /* 0x0041e80000100a00 */
[----:B0-----:R-:W3:Y:S01]  /*163f0*/  LDL.LU.64 R14, [R1+0xc8] ;  /* 0x0000c800010e7983 */ /* 0x001ee20000300a00 */
[----:B------:R-:W-:Y:S02]  /*16400*/  STL.64 [R1+0x1198], R18 ;  /* 0x0011981201007387 */ /* 0x000fe40000100a00 */
[----:B------:R0:W-:Y:S02]  /*16410*/  STL.64 [R1+0x1190], R16 ;  /* 0x0011901001007387 */ /* 0x0001e40000100a00 */
[----:B0-----:R-:W2:Y:S01]  /*16420*/  LDL.LU R16, [R1+0x190] ;  /* 0x0001900001107983 */ /* 0x001ea20000300800 */
[----:B------:R-:W2:Y:S02]  /*16430*/  LDL.LU R17, [R1+0x194] ;  /* 0x0001940001117983 */ /* 0x000ea40000300800 */
[----:B------:R-:W2:Y:S02]  /*16440*/  LDL.LU R18, [R1+0x198] ;  /* 0x0001980001127983 */ /* 0x000ea40000300800 */
[----:B------:R-:W2:Y:S01]  /*16450*/  LDL.LU R19, [R1+0x19c] ;  /* 0x00019c0001137983 */ /* 0x000ea20000300800 */
[----:B------:R-:W-:Y:S01]  /*16460*/  STL [R1+0x104c], R25 ;  /* 0x00104c1901007387 */ /* 0x000fe20000100800 */
[----:B------:R-:W-:Y:S02]  /*16470*/  STL [R1+0x1048], R24 ;  /* 0x0010481801007387 */ /* 0x000fe40000100800 */
[----:B------:R-:W4:Y:S01]  /*16480*/  LDL.LU.64 R4, [R1] ;  /* 0x0000000001047983 */ /* 0x000f220000300a00 */
[C---:B---3--:R-:W-:Y:S01]  /*16490*/  HMMA.16816.F32 R20, R8.reuse, R14, R20 ;  /* 0x0000000e0814723c */ /* 0x048fe20000001814 */
[----:B------:R-:W-:Y:S01]  /*164a0*/  IMAD.MOV.U32 R0, RZ, RZ, R15 ;  /* 0x000000ffff007224 */ /* 0x000fe200078e000f */
[----:B----4-:R-:W-:Y:S01]  /*164b0*/  STL [R1+0x105c], R4 ;  /* 0x00105c0401007387 */ /* 0x010fe20000100800 */
[----:B------:R-:W-:Y:S02]  /*164c0*/  STL [R1+0x1058], R5 ;  /* 0x0010580501007387 */ /* 0x000fe40000100800 */
[----:B------:R-:W3:Y:S11]  /*164d0*/  LDL.LU.64 R6, [R1+0xa8] ;  /* 0x0000a80001067983 */ /* 0x000ef60000300a00 */
[----:B------:R-:W-:Y:S07]  /*164e0*/  @!UPT UIADD3 URZ, URZ, URZ, URZ ;  /* 0x0000003f3f3ff290 */ /* 0x000fee000fffe03f */
[----:B------:R-:W-:Y:S01]  /*164f0*/  STL.64 [R1+0x130], R20 ;  /* 0x0001301401007387 */ /* 0x000fe20000100a00 */
[----:B------:R0:W-:Y:S04]  /*16500*/  STL.64 [R1+0x138], R22 ;  /* 0x0001381601007387 */ /* 0x0001e80000100a00 */
[----:B0-----:R-:W4:Y:S01]  /*16510*/  LDL.LU R23, [R1+0x11e0] ;  /* 0x0011e00001177983 */ /* 0x001f220000300800 */
[----:B------:R-:W-:Y:S02]  /*16520*/  IMAD.MOV.U32 R22, RZ, RZ, R14 ;  /* 0x000000ffff167224 */ /* 0x000fe400078e000e */
[----:B------:R-:W2:Y:S02]  /*16530*/  LDL.LU.64 R14, [R1+0x11d8] ;  /* 0x0011d800010e7983 */ /* 0x000ea40000300a00 */
[----:B--2---:R-:W-:Y:S01]  /*16540*/  HMMA.16816.F32 R16, R8, R14, R16 ;  /* 0x0000000e0810723c */ /* 0x004fe20000001810 */
[----:B------:R-:W-:-:S02]  /*16550*/  IMAD.MOV.U32 R21, RZ, RZ, R14 ;  /* 0x000000ffff157224 */ /* 0x000fc400078e000e */
[----:B------:R-:W-:Y:S02]  /*16560*/  IMAD.MOV.U32 R20, RZ, RZ, R15 ;  /* 0x000000ffff147224 */ /* 0x000fe400078e000f */
[----:B------:R-:W3:Y:S01]  /*16570*/  LDL.LU.64 R14, [R1+0x11d0] ;  /* 0x0011d000010e7983 */ /* 0x000ee20000300a00 */
[----:B------:R-:W3:Y:S11]  /*16580*/  LDL.LU.64 R12, [R1+0x11c8] ;  /* 0x0011c800010c7983 */ /* 0x000ef60000300a00 */
[----:B------:R-:W-:Y:S06]  /*16590*/  @!UPT UIADD3 URZ, URZ, URZ, URZ ;  /* 0x0000003f3f3ff290 */ /* 0x000fec000fffe03f */
[----:B------:R-:W-:Y:S01]  /*165a0*/  STL.64 [R1+0x120], R16 ;  /* 0x0001201001007387 */ /* 0x000fe20000100a00 */
[----:B----4-:R-:W-:Y:S02]  /*165b0*/  STL.64 [R1+0x11b0], R22 ;  /* 0x0011b01601007387 */ /* 0x010fe40000100a00 */
[----:B------:R0:W-:Y:S02]  /*165c0*/  STL.64 [R1+0x11a8], R20 ;  /* 0x0011a81401007387 */ /* 0x0001e40000100a00 */
[----:B------:R-:W-:Y:S02]  /*165d0*/  IMAD.MOV.U32 R25, RZ, RZ, R18 ;  /* 0x000000ffff197224 */ /* 0x000fe400078e0012 */
[----:B------:R-:W-:Y:S01]  /*165e0*/  IMAD.MOV.U32 R24, RZ, RZ, R19 ;  /* 0x000000ffff187224 */ /* 0x000fe200078e0013 */
[----:B0-----:R-:W2:Y:S01]  /*165f0*/  LDL.LU R20, [R1+0x1b0] ;  /* 0x0001b00001147983 */ /* 0x001ea20000300800 */
[----:B------:R-:W2:Y:S02]  /*16600*/  LDL.LU R21, [R1+0x1b4] ;  /* 0x0001b40001157983 */ /* 0x000ea40000300800 */
[----:B------:R-:W2:Y:S02]  /*16610*/  LDL.LU R22, [R1+0x1b8] ;  /* 0x0001b80001167983 */ /* 0x000ea40000300800 */
[----:B------:R-:W2:Y:S01]  /*16620*/  LDL.LU R23, [R1+0x1bc] ;  /* 0x0001bc0001177983 */ /* 0x000ea20000300800 */
[----:B------:R-:W4:Y:S01]  /*16630*/  LDL.LU R16, [R1+0x220] ;  /* 0x0002200001107983 */ /* 0x000f220000300800 */
[----:B------:R-:W4:Y:S02]  /*16640*/  LDL.LU R17, [R1+0x224] ;  /* 0x0002240001117983 */ /* 0x000f240000300800 */
[----:B------:R-:W2:Y:S02]  /*16650*/  LDL.LU R18, [R1+0x228] ;  /* 0x0002280001127983 */ /* 0x000ea40000300800 */
[----:B------:R-:W2:Y:S02]  /*16660*/  LDL.LU R19, [R1+0x22c] ;  /* 0x00022c0001137983 */ /* 0x000ea40000300800 */
[----:B--2---:R0:W-:Y:S01]  /*16670*/  STL.64 [R1+0x11c0], R18 ;  /* 0x0011c01201007387 */ /* 0x0041e20000100a00 */
[----:B----4-:R-:W-:Y:S03]  /*16680*/  STL.64 [R1+0x11b8], R16 ;  /* 0x0011b81001007387 */ /* 0x010fe60000100a00 */
[----:B0-----:R-:W2:Y:S01]  /*16690*/  LDL.LU.64 R18, [R1+0x98] ;  /* 0x0000980001127983 */ /* 0x001ea20000300a00 */
[----:B---3--:R-:W-:Y:S01]  /*166a0*/  HMMA.16816.F32 R12, R8, R6, R12 ;  /* 0x00000006080c723c */ /* 0x008fe2000000180c */
[----:B------:R-:W-:Y:S02]  /*166b0*/  STL [R1+0x1054], R25 ;  /* 0x0010541901007387 */ /* 0x000fe40000100800 */
[----:B------:R-:W-:Y:S02]  /*166c0*/  STL [R1+0x1050], R24 ;  /* 0x0010501801007387 */ /* 0x000fe40000100800 */
[----:B------:R-:W-:-:S02]  /*166d0*/  IMAD.MOV.U32 R28, RZ, RZ, R6 ;  /* 0x000000ffff1c7224 */ /* 0x000fc400078e0006 */
[----:B------:R-:W-:Y:S11]  /*166e0*/  IMAD.MOV.U32 R29, RZ, RZ, R7 ;  /* 0x000000ffff1d7224 */ /* 0x000ff600078e0007 */
[----:B------:R-:W-:Y:S05]  /*166f0*/  @!UPT UIADD3 URZ, URZ, URZ, URZ ;  /* 0x0000003f3f3ff290 */ /* 0x000fea000fffe03f */
[----:B------:R0:W-:Y:S01]  /*16700*/  STL.64 [R1+0x110], R12 ;  /* 0x0001100c01007387 */ /* 0x0001e20000100a00 */
[----:B------:R-:W-:Y:S02]  /*16710*/  IMAD.MOV.U32 R4, RZ, RZ, R14 ;  /* 0x000000ffff047224 */ /* 0x000fe400078e000e */
[----:B------:R-:W-:Y:S01]  /*16720*/  IMAD.MOV.U32 R5, RZ, RZ, R15 ;  /* 0x000000ffff057224 */ /* 0x000fe200078e000f */
[----:B0-----:R-:W3:Y:S01]  /*16730*/  LDL.LU R12, [R1+0x210] ;  /* 0x00021000010c7983 */ /* 0x001ee20000300800 */
[----:B------:R-:W3:Y:S02]  /*16740*/  LDL.LU R13, [R1+0x214] ;  /* 0x00021400010d7983 */ /* 0x000ee40000300800 */
[----:B------:R-:W3:Y:S02]  /*16750*/  LDL.LU R14, [R1+0x218] ;  /* 0x00021800010e7983 */ /* 0x000ee40000300800 */
[----:B------:R-:W3:Y:S01]  /*16760*/  LDL.LU R15, [R1+0x21c] ;  /* 0x00021c00010f7983 */ /* 0x000ee20000300800 */
[----:B--2---:R-:W-:Y:S01]  /*16770*/  HMMA.16816.F32 R20, R8, R18, R20 ;  /* 0x000000120814723c */ /* 0x004fe20000001814 */
[----:B------:R-:W-:-:S02]  /*16780*/  IMAD.MOV.U32 R2, RZ, RZ, R18 ;  /* 0x000000ffff027224 */ /* 0x000fc400078e0012 */
[----:B------:R-:W-:Y:S02]  /*16790*/  IMAD.MOV.U32 R3, RZ, RZ, R19 ;  /* 0x000000ffff037224 */ /* 0x000fe400078e0013 */
[----:B------:R-:W2:Y:S01]  /*167a0*/  LDL.LU.64 R18, [R1+0x11c0] ;  /* 0x0011c00001127983 */ /* 0x000ea20000300a00 */
[----:B------:R-:W2:Y:S11]  /*167b0*/  LDL.LU.64 R16, [R1+0x11b8] ;  /* 0x0011b80001107983 */ /* 0x000eb60000300a00 */
[----:B------:R-:W-:Y:S07]  /*167c0*/  @!UPT UIADD3 URZ, URZ, URZ, URZ ;  /* 0x0000003f3f3ff290 */ /* 0x000fee000fffe03f */
[----:B------:R-:W-:Y:S02]  /*167d0*/  IMAD.MOV.U32 R6, RZ, RZ, R22 ;  /* 0x000000ffff067224 */ /* 0x000fe400078e0016 */
[----:B------:R-:W-:Y:S02]  /*167e0*/  IMAD.MOV.U32 R7, RZ, RZ, R23 ;  /* 0x000000ffff077224 */ /* 0x000fe400078e0017 */
[----:B------:R-:W4:Y:S01]  /*167f0*/  LDL.LU.64 R22, [R1+0x11b0] ;  /* 0x0011b00001167983 */ /* 0x000f220000300a00 */
[----:B------:R-:W-:Y:S02]  /*16800*/  IMAD.MOV.U32 R25, RZ, RZ, R20 ;  /* 0x000000ffff197224 */ /* 0x000fe400078e0014 */
[----:B------:R-:W-:Y:S02]  /*16810*/  IMAD.MOV.U32 R24, RZ, RZ, R21 ;  /* 0x000000ffff187224 */ /* 0x000fe400078e0015 */
[----:B------:R-:W2:Y:S01]  /*16820*/  LDL.LU.64 R20, [R1+0x11a8] ;  /* 0x0011a80001147983 */ /* 0x000ea20000300a00 */
[----:B------:R0:W-:Y:S02]  /*16830*/  STL.64 [R1+0x1068], R6 ;  /* 0x0010680601007387 */ /* 0x0001e40000100a00 */
[----:B------:R1:W-:Y:S02]  /*16840*/  STL.64 [R1+0x1060], R4 ;  /* 0x0010600401007387 */ /* 0x0003e40000100a00 */
[----:B0-----:R-:W-:-:S02]  /*16850*/  IMAD.MOV.U32 R7, RZ, RZ, R0 ;  /* 0x000000ffff077224 */ /* 0x001fc400078e0000 */
[----:B----4-:R-:W-:Y:S02]  /*16860*/  IMAD.MOV.U32 R6, RZ, RZ, R22 ;  /* 0x000000ffff067224 */ /* 0x010fe400078e0016 */
[----:B------:R-:W2:Y:S01]  /*16870*/  LDL.LU R22, [R1+0x11a4] ;  /* 0x0011a40001167983 */ /* 0x000ea20000300800 */
[----:B------:R-:W4:Y:S02]  /*16880*/  LDL.LU R0, [R1+0x11a0] ;  /* 0x0011a00001007983 */ /* 0x000f240000300800 */
[----:B------:R0:W-:Y:S02]  /*16890*/  STL.64 [R1+0x1158], R6 ;  /* 0x0011580601007387 */ /* 0x0001e40000100a00 */
[----:B-1----:R-:W3:Y:S01]  /*168a0*/  LDL.LU R4, [R1+0x1e0] ;  /* 0x0001e00001047983 */ /* 0x002ee20000300800 */
[----:B------:R-:W3:Y:S04]  /*168b0*/  LDL.LU R5, [R1+0x1e4] ;  /* 0x0001e40001057983 */ /* 0x000ee80000300800 */
[----:B0-----:R-:W3:Y:S01]  /*168c0*/  LDL.LU R6, [R1+0x1e8] ;  /* 0x0001e80001067983 */ /* 0x001ee20000300800 */
[----:B------:R-:W3:Y:S01]  /*168d0*/  LDL.LU R7, [R1+0x1ec] ;  /* 0x0001ec0001077983 */ /* 0x000ee20000300800 */
[C---:B--2---:R-:W-:Y:S02]  /*168e0*/  HMMA.16816.F32 R16, R8.reuse, R22, R16 ;  /* 0x000000160810723c */ /* 0x044fe40000001810 */
[----:B---3--:R0:W-:Y:S01]  /*168f0*/  STL.64 [R1+0x1168], R6 ;  /* 0x0011680601007387 */ /* 0x0081e20000100a00 */
[----:B------:R-:W-:Y:S11]  /*16900*/  STL.64 [R1+0x1160], R4 ;  /* 0x0011600401007387 */ /* 0x000ff60000100a00 */
[----:B------:R-:W-:Y:S09]  /*16910*/  @!UPT UIADD3 URZ, URZ, URZ, URZ ;  /* 0x0000003f3f3ff290 */ /* 0x000ff2000fffe03f */
[----:B------:R1:W-:Y:S01]  /*16920*/  STL.64 [R1+0xf0], R16 ;  /* 0x0000f01001007387 */ /* 0x0003e20000100a00 */
[----:B0-----:R-:W-:Y:S02]  /*16930*/  IMAD.MOV.U32 R6, RZ, RZ, R27 ;  /* 0x000000ffff067224 */ /* 0x001fe400078e001b */
[----:B------:R-:W-:Y:S02]  /*16940*/  IMAD.MOV.U32 R7, RZ, RZ, R26 ;  /* 0x000000ffff077224 */ /* 0x000fe400078e001a */
[----:B------:R-:W-:Y:S02]  /*16950*/  IMAD.MOV.U32 R26, RZ, RZ, R18 ;  /* 0x000000ffff1a7224 */ /* 0x000fe400078e0012 */
[----:B------:R-:W-:Y:S02]  /*16960*/  IMAD.MOV.U32 R27, RZ, RZ, R19 ;  /* 0x000000ffff1b7224 */ /* 0x000fe400078e0013 */
[----:B------:R-:W2:Y:S01]  /*16970*/  LDL.LU.64 R18, [R1+0x1198] ;  /* 0x0011980001127983 */ /* 0x000ea20000300a00 */
[----:B-1----:R-:W3:Y:S03]  /*16980*/  LDL.LU.64 R16, [R1+0x1190] ;  /* 0x0011900001107983 */ /* 0x002ee60000300a00 */
[----:B------:R-:W-:Y:S01]  /*16990*/  STL.64 [R1+0x10f8], R22 ;  /* 0x0010f81601007387 */ /* 0x000fe20000100a00 */
[----:B------:R0:W-:Y:S03]  /*169a0*/  STL.64 [R1+0x1170], R20 ;  /* 0x0011701401007387 */ /* 0x0001e60000100a00 */
[----:B0-----:R-:W3:Y:S01]  /*169b0*/  LDL.LU R20, [R1+0x200] ;  /* 0x0002000001147983 */ /* 0x001ee20000300800 */
[----:B------:R-:W3:Y:S02]  /*169c0*/  LDL.LU R21, [R1+0x204] ;  /* 0x0002040001157983 */ /* 0x000ee40000300800 */
[----:B------:R-:W3:Y:S02]  /*169d0*/  LDL.LU R22, [R1+0x208] ;  /* 0x0002080001167983 */ /* 0x000ee40000300800 */
[----:B------:R-:W3:Y:S01]  /*169e0*/  LDL.LU R23, [R1+0x20c] ;  /* 0x00020c0001177983 */ /* 0x000ee20000300800 */
[----:B------:R-:W-:Y:S01]  /*169f0*/  STL.64 [R1+0x1078], R26 ;  /* 0x0010781a01007387 */ /* 0x000fe20000100a00 */
[----:B------:R0:W-:Y:S03]  /*16a00*/  STL.64 [R1+0x1070], R24 ;  /* 0x0010701801007387 */ /* 0x0001e60000100a00 */
[----:B0-----:R-:W3:Y:S01]  /*16a10*/  LDL.LU R24, [R1+0x1d0] ;  /* 0x0001d00001187983 */ /* 0x001ee20000300800 */
[----:B------:R-:W3:Y:S02]  /*16a20*/  LDL.LU R25, [R1+0x1d4] ;  /* 0x0001d40001197983 */ /* 0x000ee40000300800 */
[----:B------:R-:W3:Y:S02]  /*16a30*/  LDL.LU R26, [R1+0x1d8] ;  /* 0x0001d800011a7983 */ /* 0x000ee40000300800 */
[----:B------:R-:W3:Y:S01]  /*16a40*/  LDL.LU R27, [R1+0x1dc] ;  /* 0x0001dc00011b7983 */ /* 0x000ee20000300800 */
[----:B--2---:R-:W-:Y:S01]  /*16a50*/  HMMA.16816.F32 R8, R8, R18, R12 ;  /* 0x000000120808723c */ /* 0x004fe2000000180c */
[----:B------:R-:W2:Y:S01]  /*16a60*/  LDL.LU.64 R14, [R1+0x1188] ;  /* 0x00118800010e7983 */ /* 0x000ea20000300a00 */
[----:B------:R-:W2:Y:S02]  /*16a70*/  LDL.LU.64 R12, [R1+0x1180] ;  /* 0x00118000010c7983 */ /* 0x000ea40000300a00 */
[----:B------:R-:W-:Y:S11]  /*16a80*/  STL.64 [R1+0x10f0], R18 ;  /* 0x0010f01201007387 */ /* 0x000ff60000100a00 */
[----:B------:R-:W-:Y:S08]  /*16a90*/  @!UPT UIADD3 URZ, URZ, URZ, URZ ;  /* 0x0000003f3f3ff290 */ /* 0x000ff0000fffe03f */
[----:B------:R-:W-:Y:S01]  /*16aa0*/  STL.64 [R1+0xfa8], R10 ;  /* 0x000fa80a01007387 */ /* 0x000fe20000100a00 */
[----:B------:R0:W-:Y:S03]  /*16ab0*/  STL.64 [R1+0xfa0], R8 ;  /* 0x000fa00801007387 */ /* 0x0001e60000100a00 */
[----:B0-----:R-:W4:Y:S04]  /*16ac0*/  LDL R8, [R1+0x10] ;  /* 0x0000100001087983 */ /* 0x001f280000100800 */
[----:B------:R-:W4:Y:S01]  /*16ad0*/  LDL R9, [R1+0x14] ;  /* 0x0000140001097983 */ /* 0x000f220000100800 */
[----:B---3--:R-:W-:Y:S02]  /*16ae0*/  IMAD.MOV.U32 R10, RZ, RZ, R16 ;  /* 0x000000ffff0a7224 */ /* 0x008fe400078e0010 */
[----:B------:R-:W-:Y:S01]  /*16af0*/  IMAD.MOV.U32 R11, RZ, RZ, R17 ;  /* 0x000000ffff0b7224 */ /* 0x000fe200078e0011 */
[C---:B--2---:R-:W-:Y:S01]  /*16b00*/  HMMA.16816.F32 R4, R12.reuse, R6, R20 ;  /* 0x000000060c04723c */ /* 0x044fe20000001814 */
[----:B----4-:R-:W-:Y:S01]  /*16b10*/  STL.64 [R1+0x1080], R8 ;  /* 0x0010800801007387 */ /* 0x010fe20000100a00 */
[----:B------:R-:W2:Y:S02]  /*16b20*/  LDL.LU R16, [R1+0x117c] ;  /* 0x00117c0001107983 */ /* 0x000ea40000300800 */
[----:B------:R-:W3:Y:S02]  /*16b30*/  LDL.LU R17, [R1+0x1178] ;  /* 0x0011780001117983 */ /* 0x000ee40000300800 */
[----:B------:R-:W4:Y:S11]  /*16b40*/  LDL.LU.64 R20, [R1+0x1170] ;  /* 0x0011700001147983 */ /* 0x000f360000300a00 */
[----:B------:R-:W-:Y:S06]  /*16b50*/  @!UPT UIADD3 URZ, URZ, URZ, URZ ;  /* 0x0000003f3f3ff290 */ /* 0x000fec000fffe03f */
[----:B------:R-:W-:Y:S01]  /*16b60*/  STL.64 [R1+0x310], R4 ;  /* 0x0003100401007387 */ /* 0x000fe20000100a00 */
[----:B------:R0:W-:Y:S03]  /*16b70*/  STL.64 [R1+0x318], R6 ;  /* 0x0003180601007387 */ /* 0x0001e60000100a00 */
[----:B0-----:R-:W2:Y:S01]  /*16b80*/  LDL.LU.64 R6, [R1+0x1168] ;  /* 0x0011680001067983 */ /* 0x001ea20000300a00 */
[----:B------:R-:W2:Y:S02]  /*16b90*/  LDL.LU.64 R4, [R1+0x1160] ;  /* 0x0011600001047983 */ /* 0x000ea40000300a00 */
[C---:B--2---:R-:W-:Y:S01]  /*16ba0*/  HMMA.16816.F32 R8, R12.reuse, R10, R4 ;  /* 0x0000000a0c08723c */ /* 0x044fe20000001804 */
[----:B------:R-:W2:Y:S07]  /*16bb0*/  LDL.LU.64 R6, [R1+0x1158] ;  /* 0x0011580001067983 */ /* 0x000eae0000300a00 */
[----:B--2---:R-:W-:Y:S01]  /*16bc0*/  HMMA.16816.F32 R4, R12, R6, R24 ;  /* 0x000000060c04723c */ /* 0x004fe20000001818 */
[----:B------:R-:W2:Y:S11]  /*16bd0*/  LDL R24, [R1+0x20] ;  /* 0x0000200001187983 */ /* 0x000eb60000100800 */
[----:B------:R-:W-:Y:S03]  /*16be0*/  @!UPT UIADD3 URZ, URZ, URZ, URZ ;  /* 0x0000003f3f3ff290 */ /* 0x000fe6000fffe03f */
[----:B------:R0:W-:Y:S02]  /*16bf0*/  STL.64 [R1+0x2d0], R8 ;  /* 0x0002d00801007387 */ /* 0x0001e40000100a00 */
[----:B------:R1:W-:Y:S02]  /*16c00*/  STL.64 [R1+0x2d8], R10 ;  /* 0x0002d80a01007387 */ /* 0x0003e40000100a00 */
[----:B------:R-:W-:-:S04]  /*16c10*/  IMAD.MOV.U32 R25, RZ, RZ, R0 ;  /* 0x000000ffff197224 */ /* 0x000fc800078e0000 */
[----:B------:R-:W-:Y:S01]  /*16c20*/  STL.64 [R1+0x2b0], R4 ;  /* 0x0002b00401007387 */ /* 0x000fe20000100a00 */
[----:B------:R-:W-:Y:S02]  /*16c30*/  STL.64 [R1+0x2b8], R6 ;  /* 0x0002b80601007387 */ /* 0x000fe40000100a00 */
[----:B------:R-:W4:Y:S01]  /*16c40*/  LDL.LU R0, [R1+0x1154] ;  /* 0x0011540001007983 */ /* 0x000f220000300800 */
[----:B--2---:R2:W-:Y:S01]  /*16c50*/  STL.64 [R1+0x1088], R24 ;  /* 0x0010881801007387 */ /* 0x0045e20000100a00 */
[----:B0-----:R-:W4:Y:S02]  /*16c60*/  LDL.LU R8, [R1+0x300] ;  /* 0x0003000001087983 */ /* 0x001f240000300800 */
[----:B------:R-:W4:Y:S02]  /*16c70*/  LDL.LU R9, [R1+0x304] ;  /* 0x0003040001097983 */ /* 0x000f240000300800 */
[----:B-1----:R-:W4:Y:S01]  /*16c80*/  LDL.LU R10, [R1+0x308] ;  /* 0x00030800010a7983 */ /* 0x002f220000300800 */
[----:B------:R-:W4:Y:S01]  /*16c90*/  LDL.LU R11, [R1+0x30c] ;  /* 0x00030c00010b7983 */ /* 0x000f220000300800 */
[----:B--2---:R-:W-:-:S02]  /*16ca0*/  IMAD.MOV.U32 R25, RZ, RZ, R16 ;  /* 0x000000ffff197224 */ /* 0x004fc400078e0010 */
[----:B---3--:R-:W-:Y:S01]  /*16cb0*/  IMAD.MOV.U32 R24, RZ, RZ, R17 ;  /* 0x000000ffff187224 */ /* 0x008fe200078e0011 */
[----:B----4-:R-:W-:Y:S01]  /*16cc0*/  STL.64 [R1+0x1098], R10 ;  /* 0x0010980a01007387 */ /* 0x010fe20000100a00 */
[----:B------:R-:W-:Y:S02]  /*16cd0*/  STL.64 [R1+0x1090], R8 ;  /* 0x0010900801007387 */ /* 0x000fe40000100a00 */
[----:B------:R-:W2:Y:S02]  /*16ce0*/  LDL.LU R16, [R1+0x320] ;  /* 0x0003200001107983 */ /* 0x000ea40000300800 */
[----:B------:R-:W2:Y:S01]  /*16cf0*/  LDL.LU R17, [R1+0x324] ;  /* 0x0003240001117983 */ /* 0x000ea20000300800 */
[----:B------:R-:W3:Y:S01]  /*16d00*/  LDL.LU R18, [R1+0x328] ;  /* 0x0003280001127983 */ /* 0x000ee20000300800 */
[----:B------:R-:W3:Y:S02]  /*16d10*/  LDL.LU R19, [R1+0x32c] ;  /* 0x00032c0001137983 */ /* 0x000ee40000300800 */
[----:B------:R-:W-:-:S02]  /*16d20*/  IMAD.MOV.U32 R22, RZ, RZ, R2 ;  /* 0x000000ffff167224 */ /* 0x000fc400078e0002 */
[----:B------:R-:W-:Y:S01]  /*16d30*/  IMAD.MOV.U32 R23, RZ, RZ, R3 ;  /* 0x000000ffff177224 */ /* 0x000fe200078e0003 */
[----:B---3--:R-:W-:Y:S01]  /*16d40*/  STL.64 [R1+0x1108], R18 ;  /* 0x0011081201007387 */ /* 0x008fe20000100a00 */
[----:B--2---:R0:W-:Y:S02]  /*16d50*/  STL.64 [R1+0x1100], R16 ;  /* 0x0011001001007387 */ /* 0x0041e40000100a00 */
[----:B------:R-:W2:Y:S02]  /*16d60*/  LDL.LU R2, [R1+0x1150] ;  /* 0x0011500001027983 */ /* 0x000ea40000300800 */
[----:B------:R-:W3:Y:S01]  /*16d70*/  LDL.LU R3, [R1+0x114c] ;  /* 0x00114c0001037983 */ /* 0x000ee20000300800 */
[----:B------:R1:W-:Y:S04]  /*16d80*/  STL.64 [R1+0x1110], R22 ;  /* 0x0011101601007387 */ /* 0x0003e80000100a00 */
[----:B0-----:R-:W4:Y:S01]  /*16d90*/  LDL.LU R16, [R1+0x280] ;  /* 0x0002800001107983 */ /* 0x001f220000300800 */
[----:B------:R-:W4:Y:S02]  /*16da0*/  LDL.LU R17, [R1+0x284] ;  /* 0x0002840001117983 */ /* 0x000f240000300800 */
[----:B------:R-:W2:Y:S02]  /*16db0*/  LDL.LU R18, [R1+0x288] ;  /* 0x0002880001127983 */ /* 0x000ea40000300800 */
[----:B------:R-:W2:Y:S02]  /*16dc0*/  LDL.LU R19, [R1+0x28c] ;  /* 0x00028c0001137983 */ /* 0x000ea40000300800 */
[----:B-1----:R-:W-:-:S02]  /*16dd0*/  IMAD.MOV.U32 R22, RZ, RZ, R28 ;  /* 0x000000ffff167224 */ /* 0x002fc400078e001c */
[----:B------:R-:W-:Y:S01]  /*16de0*/  IMAD.MOV.U32 R23, RZ, RZ, R29 ;  /* 0x000000ffff177224 */ /* 0x000fe200078e001d */
[----:B--2---:R-:W-:Y:S01]  /*16df0*/  STL.64 [R1+0x1120], R18 ;  /* 0x0011201201007387 */ /* 0x004fe20000100a00 */
[----:B----4-:R0:W-:Y:S02]  /*16e00*/  STL.64 [R1+0x1118], R16 ;  /* 0x0011181001007387 */ /* 0x0101e40000100a00 */
[----:B------:R-:W2:Y:S02]  /*16e10*/  LDL.LU R28, [R1+0x1148] ;  /* 0x00114800011c7983 */ /* 0x000ea40000300800 */
[----:B------:R-:W4:Y:S01]  /*16e20*/  LDL.LU R29, [R1+0x1144] ;  /* 0x00114400011d7983 */ /* 0x000f220000300800 */
[----:B------:R-:W-:Y:S04]  /*16e30*/  STL.64 [R1+0x1128], R22 ;  /* 0x0011281601007387 */ /* 0x000fe80000100a00 */
[----:B0-----:R-:W2:Y:S01]  /*16e40*/  LDL.LU R16, [R1+0x270] ;  /* 0x0002700001107983 */ /* 0x001ea20000300800 */
[----:B------:R-:W2:Y:S02]  /*16e50*/  LDL.LU R17, [R1+0x274] ;  /* 0x0002740001117983 */ /* 0x000ea40000300800 */
[----:B------:R-:W2:Y:S02]  /*16e60*/  LDL.LU R18, [R1+0x278] ;  /* 0x0002780001127983 */ /* 0x000ea40000300800 */
[----:B------:R-:W2:Y:S02]  /*16e70*/  LDL.LU R19, [R1+0x27c] ;  /* 0x00027c0001137983 */ /* 0x000ea40000300800 */
[----:B--2---:R-:W-:Y:S01]  /*16e80*/  STL.64 [R1+0x1138], R18 ;  /* 0x0011381201007387 */ /* 0x004fe20000100a00 */
[----:B------:R0:W-:Y:S03]  /*16e90*/  STL.64 [R1+0x1130], R16 ;  /* 0x0011301001007387 */ /* 0x0001e60000100a00 */
[----:B0-----:R-:W2:Y:S01]  /*16ea0*/  LDL.LU R16, [R1+0x1c0] ;  /* 0x0001c00001107983 */ /* 0x001ea20000300800 */
[----:B------:R-:W2:Y:S02]  /*16eb0*/  LDL.LU R17, [R1+0x1c4] ;  /* 0x0001c40001117983 */ /* 0x000ea40000300800 */
[----:B------:R-:W2:Y:S02]  /*16ec0*/  LDL.LU R18, [R1+0x1c8] ;  /* 0x0001c80001127983 */ /* 0x000ea40000300800 */
[----:B------:R-:W2:Y:S01]  /*16ed0*/  LDL.LU R19, [R1+0x1cc] ;  /* 0x0001cc0001137983 */ /* 0x000ea20000300800 */
[----:B------:R0:W-:Y:S04]  /*16ee0*/  STL.64 [R1+0x10a0], R24 ;  /* 0x0010a01801007387 */ /* 0x0001e80000100a00 */
[----:B0-----:R-:W2:Y:S04]  /*16ef0*/  LDL.64 R24, [R1+0x40] ;  /* 0x0000400001187983 */ /* 0x001ea80000100a00 */
[----:B--2---:R0:W-:Y:S01]  /*16f00*/  STL.64 [R1+0x10b8], R24 ;  /* 0x0010b81801007387 */ /* 0x0041e20000100a00 */
[----:B------:R-:W2:Y:S02]  /*16f10*/  LDL.LU R8, [R1+0x230] ;  /* 0x0002300001087983 */ /* 0x000ea40000300800 */
[----:B------:R-:W2:Y:S02]  /*16f20*/  LDL.LU R9, [R1+0x234] ;  /* 0x0002340001097983 */ /* 0x000ea40000300800 */
[----:B------:R-:W2:Y:S01]  /*16f30*/  LDL.LU R10, [R1+0x238] ;  /* 0x00023800010a7983 */ /* 0x000ea20000300800 */
[----:B------:R-:W2:Y:S04]  /*16f40*/  LDL.LU R11, [R1+0x23c] ;  /* 0x00023c00010b7983 */ /* 0x000ea80000300800 */
[----:B0-----:R-:W2:Y:S04]  /*16f50*/  LDL.64 R24, [R1+0x50] ;  /* 0x0000500001187983 */ /* 0x001ea80000100a00 */
[----:B--2---:R0:W-:Y:S04]  /*16f60*/  STL.64 [R1+0x10c0], R24 ;  /* 0x0010c01801007387 */ /* 0x0041e80000100a00 */
[----:B0-----:R-:W2:Y:S01]  /*16f70*/  LDL.64 R24, [R1+0x60] ;  /* 0x0000600001187983 */ /* 0x001ea20000100a00 */
[----:B------:R-:W-:-:S02]  /*16f80*/  IMAD.MOV.U32 R22, RZ, RZ, R21 ;  /* 0x000000ffff167224 */ /* 0x000fc400078e0015 */
[----:B------:R-:W-:Y:S01]  /*16f90*/  IMAD.MOV.U32 R23, RZ, RZ, R20 ;  /* 0x000000ffff177224 */ /* 0x000fe200078e0014 */
[----:B--2---:R0:W-:Y:S04]  /*16fa0*/  STL.64 [R1+0x10e8], R24 ;  /* 0x0010e81801007387 */ /* 0x0041e80000100a00 */
[----:B0-----:R-:W2:Y:S01]  /*16fb0*/  LDL.LU R24, [R1+0x1f0] ;  /* 0x0001f00001187983 */ /* 0x001ea20000300800 */
[----:B------:R-:W2:Y:S02]  /*16fc0*/  LDL.LU R25, [R1+0x1f4] ;  /* 0x0001f40001197983 */ /* 0x000ea40000300800 */
[----:B------:R-:W2:Y:S02]  /*16fd0*/  LDL.LU R26, [R1+0x1f8] ;  /* 0x0001f800011a7983 */ /* 0x000ea40000300800 */
[----:B------:R-:W2:Y:S01]  /*16fe0*/  LDL.LU R27, [R1+0x1fc] ;  /* 0x0001fc00011b7983 */ /* 0x000ea20000300800 */
[----:B------:R-:W-:Y:S01]  /*16ff0*/  STL.64 [R1+0x10b0], R10 ;  /* 0x0010b00a01007387 */ /* 0x000fe20000100a00 */
[----:B------:R0:W-:Y:S03]  /*17000*/  STL.64 [R1+0x10a8], R8 ;  /* 0x0010a80801007387 */ /* 0x0001e60000100a00 */
[----:B0-----:R-:W2:Y:S01]  /*17010*/  LDL.LU R8, [R1+0x240] ;  /* 0x0002400001087983 */ /* 0x001ea20000300800 */
[----:B------:R-:W2:Y:S02]  /*17020*/  LDL.LU R9, [R1+0x244] ;  /* 0x0002440001097983 */ /* 0x000ea40000300800 */
[----:B------:R-:W2:Y:S02]  /*17030*/  LDL.LU R10, [R1+0x248] ;  /* 0x00024800010a7983 */ /* 0x000ea40000300800 */
[----:B------:R-:W2:Y:S01]  /*17040*/  LDL.LU R11, [R1+0x24c] ;  /* 0x00024c00010b7983 */ /* 0x000ea20000300800 */
[C---:B------:R-:W-:Y:S01]  /*17050*/  HMMA.16816.F32 R20, R12.reuse, R22, R16 ;  /* 0x000000160c14723c */ /* 0x040fe20000001810 */
[----:B----4-:R-:W-:Y:S01]  /*17060*/  IMAD.MOV.U32 R7, RZ, RZ, R29 ;  /* 0x000000ffff077224 */ /* 0x010fe200078e001d */
[----:B--2---:R-:W-:Y:S01]  /*17070*/  STL.64 [R1+0x10d0], R10 ;  /* 0x0010d00a01007387 */ /* 0x004fe20000100a00 */
[----:B------:R0:W-:Y:S03]  /*17080*/  STL.64 [R1+0x10c8], R8 ;  /* 0x0010c80801007387 */ /* 0x0001e60000100a00 */
[----:B0-----:R-:W2:Y:S01]  /*17090*/  LDL.LU R8, [R1+0x260] ;  /* 0x0002600001087983 */ /* 0x001ea20000300800 */
[----:B------:R-:W2:Y:S02]  /*170a0*/  LDL.LU R9, [R1+0x264] ;  /* 0x0002640001097983 */ /* 0x000ea40000300800 */
[----:B------:R-:W2:Y:S02]  /*170b0*/  LDL.LU R10, [R1+0x268] ;  /* 0x00026800010a7983 */ /* 0x000ea40000300800 */
[----:B------:R-:W2:Y:S01]  /*170c0*/  LDL.LU R11, [R1+0x26c] ;  /* 0x00026c00010b7983 */ /* 0x000ea20000300800 */
[----:B------:R-:W4:Y:S01]  /*170d0*/  LDL.LU R4, [R1+0x2f0] ;  /* 0x0002f00001047983 */ /* 0x000f220000300800 */
[----:B------:R-:W4:Y:S02]  /*170e0*/  LDL.LU R5, [R1+0x2f4] ;  /* 0x0002f40001057983 */ /* 0x000f240000300800 */
[----:B------:R-:W4:Y:S02]  /*170f0*/  LDL.LU R6, [R1+0x2f8] ;  /* 0x0002f80001067983 */ /* 0x000f240000300800 */
[----:B------:R-:W2:Y:S01]  /*17100*/  LDL.LU R29, [R1+0x1140] ;  /* 0x00114000011d7983 */ /* 0x000ea20000300800 */
[----:B------:R-:W2:Y:S01]  /*17110*/  LDL.LU.64 R18, [R1+0x1138] ;  /* 0x0011380001127983 */ /* 0x000ea20000300a00 */
[----:B------:R-:W2:Y:S04]  /*17120*/  LDL.LU.64 R16, [R1+0x1130] ;  /* 0x0011300001107983 */ /* 0x000ea80000300a00 */
[----:B------:R-:W-:Y:S02]  /*17130*/  STL.64 [R1+0x2a0], R20 ;  /* 0x0002a01401007387 */ /* 0x000fe40000100a00 */
[----:B------:R0:W-:Y:S02]  /*17140*/  STL.64 [R1+0x2a8], R22 ;  /* 0x0002a81601007387 */ /* 0x0001e40000100a00 */
[----:B0-----:R-:W2:Y:S02]  /*17150*/  LDL.LU.64 R22, [R1+0x1128] ;  /* 0x0011280001167983 */ /* 0x001ea40000300a00 */
[C---:B--2---:R-:W-:Y:S02]  /*17160*/  HMMA.16816.F32 R20, R12.reuse, R22, R16 ;  /* 0x000000160c14723c */ /* 0x044fe40000001810 */
[----:B------:R-:W2:Y:S01]  /*17170*/  LDL.LU.64 R18, [R1+0x1120] ;  /* 0x0011200001127983 */ /* 0x000ea20000300a00 */
[----:B------:R-:W2:Y:S11]  /*17180*/  LDL.LU.64 R16, [R1+0x1118] ;  /* 0x0011180001107983 */ /* 0x000eb60000300a00 */
[----:B------:R-:W-:Y:S09]  /*17190*/  @!UPT UIADD3 URZ, URZ, URZ, URZ ;  /* 0x0000003f3f3ff290 */ /* 0x000ff2000fffe03f */
[----:B------:R-:W-:Y:S01]  /*171a0*/  STL.64 [R1+0x290], R20 ;  /* 0x0002901401007387 */ /* 0x000fe20000100a00 */
        /* <DEDUP_REMOVED lines=10> */
[----:B------:R-:W2:Y:S11]  /*17250*/  LDL.LU.64 R18, [R1+0x10f0] ;  /* 0x0010f00001127983 */ /* 0x000eb60000300a00 */
[----:B------:R-:W-:Y:S10]  /*17260*/  @!UPT UIADD3 URZ, URZ, URZ, URZ ;  /* 0x0000003f3f3ff290 */ /* 0x000ff4000fffe03f */
[----:B------:R-:W-:Y:S01]  /*17270*/  STL.64 [R1+0x270], R20 ;  /* 0x0002701401007387 */ /* 0x000fe20000100a00 */
[----:B------:R0:W-:Y:S01]  /*17280*/  STL.64 [R1+0x278], R22 ;  /* 0x0002781601007387 */ /* 0x0001e20000100a00 */
[----:B--2---:R-:W-:Y:S02]  /*17290*/  HMMA.16816.F32 R12, R12, R18, R24 ;  /* 0x000000120c0c723c */ /* 0x004fe40000001818 */
[----:B------:R-:W2:Y:S01]  /*172a0*/  LDL.LU.64 R24, [R1+0x10e8] ;  /* 0x0010e80001187983 */ /* 0x000ea20000300a00 */
[----:B------:R-:W2:Y:S02]  /*172b0*/  LDL.LU.64 R18, [R1+0x10e0] ;  /* 0x0010e00001127983 */ /* 0x000ea40000300a00 */
[----:B------:R-:W2:Y:S02]  /*172c0*/  LDL.LU.64 R16, [R1+0x10d8] ;  /* 0x0010d80001107983 */ /* 0x000ea40000300a00 */
[----:B0-----:R-:W-:Y:S02]  /*172d0*/  IMAD.MOV.U32 R23, RZ, RZ, R0 ;  /* 0x000000ffff177224 */ /* 0x001fe400078e0000 */
[----:B------:R-:W-:-:S02]  /*172e0*/  IMAD.MOV.U32 R20, RZ, RZ, R28 ;  /* 0x000000ffff147224 */ /* 0x000fc400078e001c */
[----:B------:R-:W-:Y:S02]  /*172f0*/  IMAD.MOV.U32 R22, RZ, RZ, R2 ;  /* 0x000000ffff167224 */ /* 0x000fe400078e0002 */
[----:B---3--:R-:W-:-:S11]  /*17300*/  IMAD.MOV.U32 R21, RZ, RZ, R3 ;  /* 0x000000ffff157224 */ /* 0x008fd600078e0003 */
[----:B------:R-:W-:Y:S02]  /*17310*/  IMAD.MOV.U32 R0, RZ, RZ, R15 ;  /* 0x000000ffff007224 */ /* 0x000fe400078e000f */
[----:B------:R-:W-:Y:S02]  /*17320*/  IMAD.MOV.U32 R28, RZ, RZ, R12 ;  /* 0x000000ffff1c7224 */ /* 0x000fe400078e000c */
[----:B------:R-:W-:Y:S02]  /*17330*/  IMAD.MOV.U32 R2, RZ, RZ, R14 ;  /* 0x000000ffff027224 */ /* 0x000fe400078e000e */
[----:B------:R-:W-:Y:S01]  /*17340*/  IMAD.MOV.U32 R3, RZ, RZ, R13 ;  /* 0x000000ffff037224 */ /* 0x000fe200078e000d */
[----:B------:R-:W3:Y:S01]  /*17350*/  LDL.LU R12, [R1+0x250] ;  /* 0x00025000010c7983 */ /* 0x000ee20000300800 */
[----:B------:R-:W3:Y:S02]  /*17360*/  LDL.LU R13, [R1+0x254] ;  /* 0x00025400010d7983 */ /* 0x000ee40000300800 */
[----:B------:R-:W3:Y:S02]  /*17370*/  LDL.LU R14, [R1+0x258] ;  /* 0x00025800010e7983 */ /* 0x000ee40000300800 */
[----:B------:R-:W-:Y:S01]  /*17380*/  STL [R1+0xf0c], R0 ;  /* 0x000f0c0001007387 */ /* 0x000fe20000100800 */
[----:B------:R0:W-:Y:S01]  /*17390*/  STL [R1+0xf08], R2 ;  /* 0x000f080201007387 */ /* 0x0001e20000100800 */
[----:B------:R-:W-:Y:S02]  /*173a0*/  STL [R1+0xf04], R3 ;  /* 0x000f040301007387 */ /* 0x000fe40000100800 */
[----:B------:R-:W-:Y:S01]  /*173b0*/  STL [R1+0xf00], R28 ;  /* 0x000f001c01007387 */ /* 0x000fe20000100800 */
[----:B--2---:R-:W-:Y:S01]  /*173c0*/  HMMA.16816.F32 R8, R16, R24, R8 ;  /* 0x000000181008723c */ /* 0x004fe20000001808 */
[----:B0-----:R-:W-:-:S02]  /*173d0*/  IMAD.MOV.U32 R2, RZ, RZ, R24 ;  /* 0x000000ffff027224 */ /* 0x001fc400078e0018 */
[----:B------:R-:W-:Y:S11]  /*173e0*/  IMAD.MOV.U32 R0, RZ, RZ, R25 ;  /* 0x000000ffff007224 */ /* 0x000ff600078e0019 */
[----:B------:R-:W-:Y:S09]  /*173f0*/  @!UPT UIADD3 URZ, URZ, URZ, URZ ;  /* 0x0000003f3f3ff290 */ /* 0x000ff2000fffe03f */
[----:B------:R-:W-:Y:S01]  /*17400*/  STL.64 [R1+0x260], R8 ;  /* 0x0002600801007387 */ /* 0x000fe20000100a00 */
[----:B------:R0:W-:Y:S03]  /*17410*/  STL.64 [R1+0x268], R10 ;  /* 0x0002680a01007387 */ /* 0x0001e60000100a00 */
[----:B0-----:R-:W2:Y:S01]  /*17420*/  LDL.LU.64 R10, [R1+0x10d0] ;  /* 0x0010d000010a7983 */ /* 0x001ea20000300a00 */
[----:B------:R-:W2:Y:S02]  /*17430*/  LDL.LU.64 R8, [R1+0x10c8] ;  /* 0x0010c80001087983 */ /* 0x000ea40000300a00 */
[----:B------:R-:W3:Y:S02]  /*17440*/  LDL.LU.64 R24, [R1+0x10c0] ;  /* 0x0010c00001187983 */ /* 0x000ee40000300a00 */
[----:B------:R-:W-:-:S07]  /*17450*/  IMAD.MOV.U32 R15, RZ, RZ, R29 ;  /* 0x000000ffff0f7224 */ /* 0x000fce00078e001d */
[C---:B---3--:R-:W-:Y:S01]  /*17460*/  HMMA.16816.F32 R12, R16.reuse, R24, R12 ;  /* 0x00000018100c723c */ /* 0x048fe2000000180c */
[----:B------:R-:W-:Y:S11]  /*17470*/  IMAD.MOV.U32 R3, RZ, RZ, R25 ;  /* 0x000000ffff037224 */ /* 0x000ff600078e0019 */
[----:B------:R-:W-:Y:S11]  /*17480*/  @!UPT UIADD3 URZ, URZ, URZ, URZ ;  /* 0x0000003f3f3ff290 */ /* 0x000ff6000fffe03f */
[----:B------:R0:W-:Y:S01]  /*17490*/  STL.64 [R1+0x250], R12 ;  /* 0x0002500c01007387 */ /* 0x0001e20000100a00 */
[----:B------:R1:W-:Y:S02]  /*174a0*/  STL.64 [R1+0x258], R14 ;  /* 0x0002580e01007387 */ /* 0x0003e40000100a00 */
[----:B0-----:R-:W-:Y:S02]  /*174b0*/  IMAD.MOV.U32 R12, RZ, RZ, R24 ;  /* 0x000000ffff0c7224 */ /* 0x001fe400078e0018 */
[----:B------:R-:W2:Y:S02]  /*174c0*/  LDL.LU.64 R24, [R1+0x10b8] ;  /* 0x0010b80001187983 */ /* 0x000ea40000300a00 */
[C---:B--2---:R-:W-:Y:S01]  /*174d0*/  HMMA.16816.F32 R8, R16.reuse, R24, R8 ;  /* 0x000000181008723c */ /* 0x044fe20000001808 */
[----:B-1----:R-:W-:Y:S02]  /*174e0*/  IMAD.MOV.U32 R14, RZ, RZ, R24 ;  /* 0x000000ffff0e7224 */ /* 0x002fe400078e0018 */
[----:B------:R-:W-:Y:S11]  /*174f0*/  IMAD.MOV.U32 R13, RZ, RZ, R25 ;  /* 0x000000ffff0d7224 */ /* 0x000ff600078e0019 */
[----:B------:R-:W-:Y:S09]  /*17500*/  @!UPT UIADD3 URZ, URZ, URZ, URZ ;  /* 0x0000003f3f3ff290 */ /* 0x000ff2000fffe03f */
[----:B------:R-:W-:Y:S01]  /*17510*/  STL.64 [R1+0x240], R8 ;  /* 0x0002400801007387 */ /* 0x000fe20000100a00 */
[----:B------:R0:W-:Y:S03]  /*17520*/  STL.64 [R1+0x248], R10 ;  /* 0x0002480a01007387 */ /* 0x0001e60000100a00 */
[----:B0-----:R-:W2:Y:S01]  /*17530*/  LDL.LU.64 R10, [R1+0x10b0] ;  /* 0x0010b000010a7983 */ /* 0x001ea20000300a00 */
[----:B------:R-:W2:Y:S02]  /*17540*/  LDL.LU.64 R8, [R1+0x10a8] ;  /* 0x0010a80001087983 */ /* 0x000ea40000300a00 */
[----:B------:R-:W2:Y:S02]  /*17550*/  LDL.LU.64 R24, [R1+0x10a0] ;  /* 0x0010a00001187983 */ /* 0x000ea40000300a00 */
[----:B--2---:R-:W-:Y:S01]  /*17560*/  HMMA.16816.F32 R24, R16, R24, R8 ;  /* 0x000000181018723c */ /* 0x004fe20000001808 */
[----:B------:R-:W2:Y:S01]  /*17570*/  LDL.LU.64 R10, [R1+0x1098] ;  /* 0x00109800010a7983 */ /* 0x000ea20000300a00 */
[----:B------:R-:W2:Y:S11]  /*17580*/  LDL.LU.64 R8, [R1+0x1090] ;  /* 0x0010900001087983 */ /* 0x000eb60000300a00 */
[----:B------:R-:W-:Y:S10]  /*17590*/  @!UPT UIADD3 URZ, URZ, URZ, URZ ;  /* 0x0000003f3f3ff290 */ /* 0x000ff4000fffe03f */
[----:B------:R0:W-:Y:S01]  /*175a0*/  STL.64 [R1+0x230], R24 ;  /* 0x0002301801007387 */ /* 0x0001e20000100a00 */
[----:B------:R2:W-:Y:S03]  /*175b0*/  STL [R1+0x238], R26 ;  /* 0x0002381a01007387 */ /* 0x0005e60000100800 */
[----:B0-----:R-:W2:Y:S01]  /*175c0*/  LDL.LU.64 R24, [R1+0x1088] ;  /* 0x0010880001187983 */ /* 0x001ea20000300a00 */
[----:B------:R-:W-:-:S05]  /*175d0*/  IMAD.MOV.U32 R29, RZ, RZ, R27 ;  /* 0x000000ffff1d7224 */ /* 0x000fca00078e001b */
[----:B------:R-:W-:Y:S01]  /*175e0*/  STL [R1+0xf10], R29 ;  /* 0x000f101d01007387 */ /* 0x000fe20000100800 */
[C---:B--2---:R-:W-:Y:S03]  /*175f0*/  HMMA.16816.F32 R24, R16.reuse, R24, R8 ;  /* 0x000000181018723c */ /* 0x044fe60000001808 */
[----:B------:R-:W4:Y:S11]  /*17600*/  LDL.LU.64 R8, [R1+0x1080] ;  /* 0x0010800001087983 */ /* 0x000f360000300a00 */
[----:B------:R-:W-:Y:S09]  /*17610*/  @!UPT UIADD3 URZ, URZ, URZ, URZ ;  /* 0x0000003f3f3ff290 */ /* 0x000ff2000fffe03f */
[----:B------:R-:W-:Y:S01]  /*17620*/  STL.64 [R1+0x220], R24 ;  /* 0x0002201801007387 */ /* 0x000fe20000100a00 */
[----:B------:R0:W-:Y:S03]  /*17630*/  STL.64 [R1+0x228], R26 ;  /* 0x0002281a01007387 */ /* 0x0001e60000100a00 */
[----:B0-----:R-:W2:Y:S01]  /*17640*/  LDL.LU.64 R26, [R1+0x1078] ;  /* 0x00107800011a7983 */ /* 0x001ea20000300a00 */
[----:B------:R-:W3:Y:S01]  /*17650*/  LDL.LU.64 R24, [R1+0x1070] ;  /* 0x0010700001187983 */ /* 0x000ee20000300a00 */
[----:B----4-:R-:W-:Y:S11]  /*17660*/  HMMA.16816.F32 R4, R16, R8, R4 ;  /* 0x000000081004723c */ /* 0x010ff60000001804 */
[----:B------:R-:W-:Y:S11]  /*17670*/  @!UPT UIADD3 URZ, URZ, URZ, URZ ;  /* 0x0000003f3f3ff290 */ /* 0x000ff6000fffe03f */
[----:B------:R-:W-:Y:S01]  /*17680*/  @!UPT UIADD3 URZ, URZ, URZ, URZ ;  /* 0x0000003f3f3ff290 */ /* 0x000fe2000fffe03f */
[----:B------:R-:W-:Y:S01]  /*17690*/  STL.64 [R1+0x210], R4 ;  /* 0x0002100401007387 */ /* 0x000fe20000100a00 */
[----:B------:R0:W-:Y:S03]  /*176a0*/  STL.64 [R1+0x218], R6 ;  /* 0x0002180601007387 */ /* 0x0001e60000100a00 */
[----:B0-----:R-:W4:Y:S01]  /*176b0*/  LDL.LU.64 R6, [R1+0x1068] ;  /* 0x0010680001067983 */ /* 0x001f220000300a00 */
[----:B------:R-:W2:Y:S02]  /*176c0*/  LDL.LU.64 R4, [R1+0x1060] ;  /* 0x0010600001047983 */ /* 0x000ea40000300a00 */
[----:B------:R0:W-:Y:S02]  /*176d0*/  STL.64 [R1+0xfc0], R8 ;  /* 0x000fc00801007387 */ /* 0x0001e40000100a00 */
[----:B0-----:R-:W3:Y:S01]  /*176e0*/  LDL.LU R8, [R1+0x110] ;  /* 0x0001100001087983 */ /* 0x001ee20000300800 */
[----:B------:R-:W3:Y:S02]  /*176f0*/  LDL.LU R9, [R1+0x114] ;  /* 0x0001140001097983 */ /* 0x000ee40000300800 */
[----:B--2---:R-:W-:-:S02]  /*17700*/  IMAD.MOV.U32 R10, RZ, RZ, R4 ;  /* 0x000000ffff0a7224 */ /* 0x004fc400078e0004 */
[----:B------:R-:W-:Y:S01]  /*17710*/  IMAD.MOV.U32 R11, RZ, RZ, R5 ;  /* 0x000000ffff0b7224 */ /* 0x000fe200078e0005 */
[----:B------:R-:W2:Y:S01]  /*17720*/  LDL.LU R4, [R1+0x105c] ;  /* 0x00105c0001047983 */ /* 0x000ea20000300800 */
[----:B------:R-:W2:Y:S03]  /*17730*/  LDL.LU R5, [R1+0x1058] ;  /* 0x0010580001057983 */ /* 0x000ea60000300800 */
[----:B------:R-:W-:Y:S04]  /*17740*/  STL.64 [R1+0xfd0], R10 ;  /* 0x000fd00a01007387 */ /* 0x000fe80000100a00 */
[----:B---3--:R0:W-:Y:S04]  /*17750*/  STL.64 [R1+0xfc8], R8 ;  /* 0x000fc80801007387 */ /* 0x0081e80000100a00 */
[----:B0-----:R-:W3:Y:S04]  /*17760*/  LDL.64 R8, [R1+0x30] ;  /* 0x0000300001087983 */ /* 0x001ee80000100a00 */
[----:B---3--:R0:W-:Y:S02]  /*17770*/  STL.64 [R1+0xfe8], R8 ;  /* 0x000fe80801007387 */ /* 0x0081e40000100a00 */
[----:B0-----:R-:W-:-:S02]  /*17780*/  IMAD.MOV.U32 R8, RZ, RZ, R14 ;  /* 0x000000ffff087224 */ /* 0x001fc400078e000e */
[----:B------:R-:W-:-:S05]  /*17790*/  IMAD.MOV.U32 R9, RZ, RZ, R13 ;  /* 0x000000ffff097224 */ /* 0x000fca00078e000d */
[----:B------:R0:W-:Y:S02]  /*177a0*/  STL.64 [R1+0x1000], R8 ;  /* 0x0010000801007387 */ /* 0x0001e40000100a00 */
[----:B0-----:R-:W-:Y:S02]  /*177b0*/  IMAD.MOV.U32 R8, RZ, RZ, R12 ;  /* 0x000000ffff087224 */ /* 0x001fe400078e000c */
[----:B--2---:R-:W-:Y:S01]  /*177c0*/  HMMA.16816.F32 R12, R16, R4, R20 ;  /* 0x00000004100c723c */ /* 0x004fe20000001814 */
[----:B------:R-:W-:-:S05]  /*177d0*/  IMAD.MOV.U32 R9, RZ, RZ, R3 ;  /* 0x000000ffff097224 */ /* 0x000fca00078e0003 */
[----:B------:R-:W-:Y:S01]  /*177e0*/  STL.64 [R1+0x1018], R8 ;  /* 0x0010180801007387 */ /* 0x000fe20000100a00 */
[----:B------:R-:W2:Y:S11]  /*177f0*/  LDL.LU R20, [R1+0x2c0] ;  /* 0x0002c00001147983 */ /* 0x000eb60000300800 */
[----:B------:R-:W-:Y:S05]  /*17800*/  @!UPT UIADD3 URZ, URZ, URZ, URZ ;  /* 0x0000003f3f3ff290 */ /* 0x000fea000fffe03f */
[----:B------:R-:W-:Y:S01]  /*17810*/  STL.64 [R1+0x200], R12 ;  /* 0x0002000c01007387 */ /* 0x000fe20000100a00 */
[----:B------:R-:W-:Y:S02]  /*17820*/  STL.64 [R1+0x208], R14 ;  /* 0x0002080e01007387 */ /* 0x000fe40000100a00 */
[----:B------:R-:W2:Y:S02]  /*17830*/  LDL.LU R21, [R1+0x2c4] ;  /* 0x0002c40001157983 */ /* 0x000ea40000300800 */
[----:B------:R-:W2:Y:S01]  /*17840*/  LDL.LU R22, [R1+0x2c8] ;  /* 0x0002c80001167983 */ /* 0x000ea20000300800 */
[----:B------:R-:W2:Y:S01]  /*17850*/  LDL.LU R23, [R1+0x2cc] ;  /* 0x0002cc0001177983 */ /* 0x000ea20000300800 */
[----:B------:R0:W-:Y:S02]  /*17860*/  STL.64 [R1+0xfb0], R4 ;  /* 0x000fb00401007387 */ /* 0x0001e40000100a00 */
[----:B0-----:R-:W-:Y:S02]  /*17870*/  IMAD.MOV.U32 R4, RZ, RZ, R25 ;  /* 0x000000ffff047224 */ /* 0x001fe400078e0019 */
[----:B------:R-:W-:Y:S01]  /*17880*/  IMAD.MOV.U32 R5, RZ, RZ, R24 ;  /* 0x000000ffff057224 */ /* 0x000fe200078e0018 */
[----:B------:R-:W3:Y:S01]  /*17890*/  LDL.LU R25, [R1+0x1054] ;  /* 0x0010540001197983 */ /* 0x000ee20000300800 */
[----:B------:R-:W2:Y:S02]  /*178a0*/  LDL.LU R24, [R1+0x1050] ;  /* 0x0010500001187983 */ /* 0x000ea40000300800 */
[----:B----4-:R-:W-:Y:S01]  /*178b0*/  STL.64 [R1+0xfe0], R6 ;  /* 0x000fe00601007387 */ /* 0x010fe20000100a00 */
[----:B------:R0:W-:Y:S04]  /*178c0*/  STL.64 [R1+0xfd8], R4 ;  /* 0x000fd80401007387 */ /* 0x0001e80000100a00 */
[----:B0-----:R-:W4:Y:S01]  /*178d0*/  LDL.LU R4, [R1+0x120] ;  /* 0x0001200001047983 */ /* 0x001f220000300800 */
[----:B------:R-:W4:Y:S02]  /*178e0*/  LDL.LU R5, [R1+0x124] ;  /* 0x0001240001057983 */ /* 0x000f240000300800 */
[----:B---3--:R-:W-:-:S02]  /*178f0*/  IMAD.MOV.U32 R6, RZ, RZ, R25 ;  /* 0x000000ffff067224 */ /* 0x008fc400078e0019 */
[----:B--2---:R-:W-:Y:S01]  /*17900*/  IMAD.MOV.U32 R7, RZ, RZ, R24 ;  /* 0x000000ffff077224 */ /* 0x004fe200078e0018 */
[----:B------:R-:W2:Y:S01]  /*17910*/  LDL.LU R25, [R1+0x104c] ;  /* 0x00104c0001197983 */ /* 0x000ea20000300800 */
[----:B------:R-:W3:Y:S03]  /*17920*/  LDL.LU R24, [R1+0x1048] ;  /* 0x0010480001187983 */ /* 0x000ee60000300800 */
[----:B------:R-:W-:Y:S04]  /*17930*/  STL.64 [R1+0xff8], R6 ;  /* 0x000ff80601007387 */ /* 0x000fe80000100a00 */
[----:B----4-:R0:W-:Y:S04]  /*17940*/  STL.64 [R1+0xff0], R4 ;  /* 0x000ff00401007387 */ /* 0x0101e80000100a00 */
[----:B0-----:R-:W4:Y:S01]  /*17950*/  LDL.LU R4, [R1+0x130] ;  /* 0x0001300001047983 */ /* 0x001f220000300800 */
[----:B------:R-:W4:Y:S02]  /*17960*/  LDL.LU R5, [R1+0x134] ;  /* 0x0001340001057983 */ /* 0x000f240000300800 */
[----:B------:R-:W2:Y:S02]  /*17970*/  LDL.LU R6, [R1+0x138] ;  /* 0x0001380001067983 */ /* 0x000ea40000300800 */
[----:B------:R-:W2:Y:S02]  /*17980*/  LDL.LU R7, [R1+0x13c] ;  /* 0x00013c0001077983 */ /* 0x000ea40000300800 */
[----:B--2---:R-:W-:Y:S01]  /*17990*/  STL.64 [R1+0x1010], R6 ;  /* 0x0010100601007387 */ /* 0x004fe20000100a00 */
[----:B----4-:R0:W-:Y:S03]  /*179a0*/  STL.64 [R1+0x1008], R4 ;  /* 0x0010080401007387 */ /* 0x0101e60000100a00 */
[----:B0-----:R-:W2:Y:S01]  /*179b0*/  LDL.LU R4, [R1+0x140] ;  /* 0x0001400001047983 */ /* 0x001ea20000300800 */
[----:B------:R-:W2:Y:S02]  /*179c0*/  LDL.LU R5, [R1+0x144] ;  /* 0x0001440001057983 */ /* 0x000ea40000300800 */
[----:B---3--:R-:W-:-:S02]  /*179d0*/  IMAD.MOV.U32 R6, RZ, RZ, R24 ;  /* 0x000000ffff067224 */ /* 0x008fc400078e0018 */
[----:B------:R-:W-:Y:S01]  /*179e0*/  IMAD.MOV.U32 R7, RZ, RZ, R25 ;  /* 0x000000ffff077224 */ /* 0x000fe200078e0019 */
[----:B------:R-:W3:Y:S01]  /*179f0*/  LDL.LU R24, [R1+0x1044] ;  /* 0x0010440001187983 */ /* 0x000ee20000300800 */
[----:B------:R-:W3:Y:S03]  /*17a00*/  LDL.LU R25, [R1+0x1040] ;  /* 0x0010400001197983 */ /* 0x000ee60000300800 */
[----:B------:R-:W-:Y:S04]  /*17a10*/  STL.64 [R1+0x1028], R6 ;  /* 0x0010280601007387 */ /* 0x000fe80000100a00 */
[----:B--2---:R0:W-:Y:S01]  /*17a20*/  STL.64 [R1+0x1020], R4 ;  /* 0x0010200401007387 */ /* 0x0041e20000100a00 */
[----:B---3--:R-:W-:Y:S03]  /*17a30*/  HMMA.16816.F32 R16, R16, R24, R20 ;  /* 0x000000181010723c */ /* 0x008fe60000001814 */
[----:B0-----:R-:W2:Y:S01]  /*17a40*/  LDL.LU R4, [R1+0x150] ;  /* 0x0001500001047983 */ /* 0x001ea20000300800 */
[----:B------:R-:W2:Y:S02]  /*17a50*/  LDL.LU R5, [R1+0x154] ;  /* 0x0001540001057983 */ /* 0x000ea40000300800 */
[----:B------:R-:W2:Y:S02]  /*17a60*/  LDL.LU R6, [R1+0x158] ;  /* 0x0001580001067983 */ /* 0x000ea40000300800 */
[----:B------:R-:W2:Y:S01]  /*17a70*/  LDL.LU R7, [R1+0x15c] ;  /* 0x00015c0001077983 */ /* 0x000ea20000300800 */
[----:B------:R-:W3:Y:S01]  /*17a80*/  LDL R15, [R1+0x3c8] ;  /* 0x0003c800010f7983 */ /* 0x000ee20000100800 */
[----:B------:R-:W2:Y:S02]  /*17a90*/  LDL.LU.64 R22, [R1+0x1038] ;  /* 0x0010380001167983 */ /* 0x000ea40000300a00 */
[----:B------:R-:W2:Y:S02]  /*17aa0*/  LDL.LU.64 R20, [R1+0x1030] ;  /* 0x0010300001147983 */ /* 0x000ea40000300a00 */
[----:B------:R-:W-:-:S02]  /*17ab0*/  IMAD.MOV.U32 R8, RZ, RZ, R2 ;  /* 0x000000ffff087224 */ /* 0x000fc400078e0002 */
[----:B------:R-:W-:-:S07]  /*17ac0*/  IMAD.MOV.U32 R9, RZ, RZ, R0 ;  /* 0x000000ffff097224 */ /* 0x000fce00078e0000 */
[----:B------:R0:W-:Y:S01]  /*17ad0*/  STL.64 [R1+0x1e0], R16 ;  /* 0x0001e01001007387 */ /* 0x0001e20000100a00 */
[----:B------:R-:W-:Y:S03]  /*17ae0*/  STL.64 [R1+0x1e8], R18 ;  /* 0x0001e81201007387 */ /* 0x000fe60000100a00 */
[----:B0-----:R-:W4:Y:S01]  /*17af0*/  LDL.LU.64 R16, [R1+0x20] ;  /* 0x0000200001107983 */ /* 0x001f220000300a00 */
[C---:B--2---:R-:W-:Y:S03]  /*17b00*/  HMMA.16816.F32 R8, R20.reuse, R8, R4 ;  /* 0x000000081408723c */ /* 0x044fe60000001804 */
[----:B------:R-:W2:Y:S01]  /*17b10*/  LDL.LU.64 R6, [R1+0x1028] ;  /* 0x0010280001067983 */ /* 0x000ea20000300a00 */
[----:B------:R-:W2:Y:S11]  /*17b20*/  LDL.LU.64 R4, [R1+0x1020] ;  /* 0x0010200001047983 */ /* 0x000eb60000300a00 */
[----:B------:R-:W-:Y:S08]  /*17b30*/  @!UPT UIADD3 URZ, URZ, URZ, URZ ;  /* 0x0000003f3f3ff290 */ /* 0x000ff0000fffe03f */
[----:B------:R0:W-:Y:S01]  /*17b40*/  STL.64 [R1+0x1d0], R8 ;  /* 0x0001d00801007387 */ /* 0x0001e20000100a00 */
[----:B------:R2:W-:Y:S03]  /*17b50*/  STL.64 [R1+0x1d8], R10 ;  /* 0x0001d80a01007387 */ /* 0x0005e60000100a00 */
[----:B0-----:R-:W2:Y:S02]  /*17b60*/  LDL.LU.64 R8, [R1+0x1018] ;  /* 0x0010180001087983 */ /* 0x001ea40000300a00 */
        /* <DEDUP_REMOVED lines=12> */
[----:B------:R-:W-:Y:S03]  /*17c30*/  STL.64 [R1+0x1b8], R10 ;  /* 0x0001b80a01007387 */ /* 0x000fe60000100a00 */
[----:B0-----:R-:W2:Y:S02]  /*17c40*/  LDL.LU.64 R8, [R1+0xfe8] ;  /* 0x000fe80001087983 */ /* 0x001ea40000300a00 */
[C---:B--2---:R-:W-:Y:S01]  /*17c50*/  HMMA.16816.F32 R4, R20.reuse, R8, R4 ;  /* 0x000000081404723c */ /* 0x044fe20000001804 */
[----:B------:R-:W-:Y:S02]  /*17c60*/  IMAD.MOV.U32 R2, RZ, RZ, R8 ;  /* 0x000000ffff027224 */ /* 0x000fe400078e0008 */
[----:B------:R-:W-:Y:S11]  /*17c70*/  IMAD.MOV.U32 R0, RZ, RZ, R9 ;  /* 0x000000ffff007224 */ /* 0x000ff600078e0009 */
[----:B------:R-:W-:Y:S09]  /*17c80*/  @!UPT UIADD3 URZ, URZ, URZ, URZ ;  /* 0x0000003f3f3ff290 */ /* 0x000ff2000fffe03f */
[----:B------:R-:W-:Y:S01]  /*17c90*/  STL.64 [R1+0x1a0], R4 ;  /* 0x0001a00401007387 */ /* 0x000fe20000100a00 */
[----:B------:R0:W-:Y:S03]  /*17ca0*/  STL.64 [R1+0x1a8], R6 ;  /* 0x0001a80601007387 */ /* 0x0001e60000100a00 */
[----:B0-----:R-:W2:Y:S01]  /*17cb0*/  LDL.LU.64 R6, [R1+0xfe0] ;  /* 0x000fe00001067983 */ /* 0x001ea20000300a00 */
[----:B------:R-:W2:Y:S02]  /*17cc0*/  LDL.LU.64 R4, [R1+0xfd8] ;  /* 0x000fd80001047983 */ /* 0x000ea40000300a00 */
[----:B------:R-:W4:Y:S02]  /*17cd0*/  LDL.LU.64 R10, [R1+0xfd0] ;  /* 0x000fd000010a7983 */ /* 0x000f240000300a00 */
[----:B------:R-:W4:Y:S02]  /*17ce0*/  LDL.LU.64 R8, [R1+0xfc8] ;  /* 0x000fc80001087983 */ /* 0x000f240000300a00 */
[C---:B----4-:R-:W-:Y:S11]  /*17cf0*/  HMMA.16816.F32 R8, R20.reuse, R16, R8 ;  /* 0x000000101408723c */ /* 0x050ff60000001808 */
[----:B------:R-:W-:Y:S11]  /*17d00*/  @!UPT UIADD3 URZ, URZ, URZ, URZ ;  /* 0x0000003f3f3ff290 */ /* 0x000ff6000fffe03f */
[----:B------:R-:W-:Y:S01]  /*17d10*/  @!UPT UIADD3 URZ, URZ, URZ, URZ ;  /* 0x0000003f3f3ff290 */ /* 0x000fe2000fffe03f */
[----:B------:R0:W-:Y:S01]  /*17d20*/  STL.64 [R1+0x190], R8 ;  /* 0x0001900801007387 */ /* 0x0001e20000100a00 */
[----:B------:R-:W-:Y:S03]  /*17d30*/  STL.64 [R1+0x198], R10 ;  /* 0x0001980a01007387 */ /* 0x000fe60000100a00 */
[----:B0-----:R-:W2:Y:S01]  /*17d40*/  LDL.LU.64 R8, [R1+0xfc0] ;  /* 0x000fc00001087983 */ /* 0x001ea20000300a00 */
[----:B------:R0:W-:Y:S02]  /*17d50*/  STL.64 [R1+0xf48], R16 ;  /* 0x000f481001007387 */ /* 0x0001e40000100a00 */
[----:B------:R-:W-:Y:S02]  /*17d60*/  IMAD.MOV.U32 R18, RZ, RZ, R26 ;  /* 0x000000ffff127224 */ /* 0x000fe400078e001a */
[----:B------:R-:W-:Y:S01]  /*17d70*/  IMAD.MOV.U32 R19, RZ, RZ, R27 ;  /* 0x000000ffff137224 */ /* 0x000fe200078e001b */
[----:B0-----:R-:W4:Y:S01]  /*17d80*/  LDL.LU R16, [R1+0xf0] ;  /* 0x0000f00001107983 */ /* 0x001f220000300800 */
[----:B------:R-:W4:Y:S02]  /*17d90*/  LDL.LU R17, [R1+0xf4] ;  /* 0x0000f40001117983 */ /* 0x000f240000300800 */
[----:B------:R-:W3:Y:S02]  /*17da0*/  LDL.LU R26, [R1+0xfbc] ;  /* 0x000fbc00011a7983 */ /* 0x000ee40000300800 */
[----:B------:R-:W3:Y:S01]  /*17db0*/  LDL.LU R27, [R1+0xfb8] ;  /* 0x000fb800011b7983 */ /* 0x000ee20000300800 */
[C---:B--2---:R-:W-:Y:S01]  /*17dc0*/  HMMA.16816.F32 R8, R20.reuse, R8, R4 ;  /* 0x000000081408723c */ /* 0x044fe20000001804 */
[----:B------:R-:W4:Y:S11]  /*17dd0*/  LDL.LU.64 R4, [R1+0xfb0] ;  /* 0x000fb00001047983 */ /* 0x000f360000300a00 */
[----:B------:R-:W-:Y:S11]  /*17de0*/  @!UPT UIADD3 URZ, URZ, URZ, URZ ;  /* 0x0000003f3f3ff290 */ /* 0x000ff6000fffe03f */
[----:B------:R-:W-:Y:S01]  /*17df0*/  STL.64 [R1+0x180], R8 ;  /* 0x0001800801007387 */ /* 0x000fe20000100a00 */
[----:B------:R0:W-:Y:S03]  /*17e00*/  STL.64 [R1+0x188], R10 ;  /* 0x0001880a01007387 */ /* 0x0001e60000100a00 */
[----:B0-----:R-:W2:Y:S01]  /*17e10*/  LDL.LU.64 R10, [R1+0xfa8] ;  /* 0x000fa800010a7983 */ /* 0x001ea20000300a00 */
[----:B------:R-:W2:Y:S01]  /*17e20*/  LDL.LU.64 R8, [R1+0xfa0] ;  /* 0x000fa00001087983 */ /* 0x000ea20000300a00 */
[C---:B----4-:R-:W-:Y:S01]  /*17e30*/  HMMA.16816.F32 R16, R20.reuse, R4, R16 ;  /* 0x000000041410723c */ /* 0x050fe20000001810 */
[----:B------:R-:W-:Y:S02]  /*17e40*/  IMAD.MOV.U32 R13, RZ, RZ, R4 ;  /* 0x000000ffff0d7224 */ /* 0x000fe400078e0004 */
[----:B------:R-:W-:Y:S11]  /*17e50*/  IMAD.MOV.U32 R12, RZ, RZ, R5 ;  /* 0x000000ffff0c7224 */ /* 0x000ff600078e0005 */
[----:B------:R-:W-:Y:S09]  /*17e60*/  @!UPT UIADD3 URZ, URZ, URZ, URZ ;  /* 0x0000003f3f3ff290 */ /* 0x000ff2000fffe03f */
[----:B------:R0:W-:Y:S01]  /*17e70*/  STL.64 [R1+0x170], R16 ;  /* 0x0001701001007387 */ /* 0x0001e20000100a00 */
[----:B------:R1:W-:Y:S02]  /*17e80*/  STL.64 [R1+0x178], R18 ;  /* 0x0001781201007387 */ /* 0x0003e40000100a00 */
[----:B------:R-:W4:Y:S02]  /*17e90*/  LDL.LU.64 R6, [R1+0xf98] ;  /* 0x000f980001067983 */ /* 0x000f240000300a00 */
[----:B------:R-:W4:Y:S01]  /*17ea0*/  LDL.LU.64 R4, [R1+0xf90] ;  /* 0x000f900001047983 */ /* 0x000f220000300a00 */
[----:B0-----:R-:W2:Y:S01]  /*17eb0*/  LDL.LU R16, [R1+0x330] ;  /* 0x0003300001107983 */ /* 0x001ea20000300800 */
[----:B------:R-:W2:Y:S02]  /*17ec0*/  LDL.LU R17, [R1+0x334] ;  /* 0x0003340001117983 */ /* 0x000ea40000300800 */
[----:B-1----:R-:W2:Y:S02]  /*17ed0*/  LDL.LU R18, [R1+0x338] ;  /* 0x0003380001127983 */ /* 0x002ea40000300800 */
[----:B------:R-:W2:Y:S02]  /*17ee0*/  LDL.LU R19, [R1+0x33c] ;  /* 0x00033c0001137983 */ /* 0x000ea40000300800 */
[----:B--2---:R-:W-:Y:S01]  /*17ef0*/  STL.64 [R1+0xf58], R18 ;  /* 0x000f581201007387 */ /* 0x004fe20000100a00 */
[----:B------:R0:W-:Y:S03]  /*17f00*/  STL.64 [R1+0xf50], R16 ;  /* 0x000f501001007387 */ /* 0x0001e60000100a00 */
[----:B0-----:R-:W2:Y:S04]  /*17f10*/  LDL.LU.64 R16, [R1+0x40] ;  /* 0x0000400001107983 */ /* 0x001ea80000300a00 */
[----:B--2---:R0:W-:Y:S04]  /*17f20*/  STL.64 [R1+0xf70], R16 ;  /* 0x000f701001007387 */ /* 0x0041e80000100a00 */
[----:B0-----:R-:W2:Y:S04]  /*17f30*/  LDL.64 R16, [R1+0x50] ;  /* 0x0000500001107983 */ /* 0x001ea80000100a00 */
[----:B--2---:R0:W-:Y:S04]  /*17f40*/  STL.64 [R1+0xf88], R16 ;  /* 0x000f881001007387 */ /* 0x0041e80000100a00 */
[----:B0-----:R-:W4:Y:S01]  /*17f50*/  LDL.LU R16, [R1+0x360] ;  /* 0x0003600001107983 */ /* 0x001f220000300800 */
[----:B------:R-:W4:Y:S02]  /*17f60*/  LDL.LU R17, [R1+0x364] ;  /* 0x0003640001117983 */ /* 0x000f240000300800 */
[----:B------:R-:W4:Y:S02]  /*17f70*/  LDL.LU R18, [R1+0x368] ;  /* 0x0003680001127983 */ /* 0x000f240000300800 */
[----:B------:R-:W4:Y:S01]  /*17f80*/  LDL.LU R19, [R1+0x36c] ;  /* 0x00036c0001137983 */ /* 0x000f220000300800 */
[----:B---3--:R-:W-:Y:S01]  /*17f90*/  STL [R1+0xf40], R15 ;  /* 0x000f400f01007387 */ /* 0x008fe20000100800 */
[----:B------:R0:W-:Y:S03]  /*17fa0*/  STL.64 [R1+0xf38], R12 ;  /* 0x000f380c01007387 */ /* 0x0001e60000100a00 */
[----:B0-----:R-:W2:Y:S01]  /*17fb0*/  LDL.LU R12, [R1+0x370] ;  /* 0x00037000010c7983 */ /* 0x001ea20000300800 */
[----:B------:R-:W2:Y:S02]  /*17fc0*/  LDL.LU R13, [R1+0x374] ;  /* 0x00037400010d7983 */ /* 0x000ea40000300800 */
[----:B------:R-:W3:Y:S02]  /*17fd0*/  LDL.LU R14, [R1+0x378] ;  /* 0x00037800010e7983 */ /* 0x000ee40000300800 */
[----:B------:R-:W3:Y:S02]  /*17fe0*/  LDL.LU R15, [R1+0x37c] ;  /* 0x00037c00010f7983 */ /* 0x000ee40000300800 */
[----:B---3--:R-:W-:Y:S01]  /*17ff0*/  STL.64 [R1+0xf68], R14 ;  /* 0x000f680e01007387 */ /* 0x008fe20000100a00 */
[----:B--2---:R0:W-:Y:S03]  /*18000*/  STL.64 [R1+0xf60], R12 ;  /* 0x000f600c01007387 */ /* 0x0041e60000100a00 */
[----:B0-----:R-:W2:Y:S01]  /*18010*/  LDL.LU R12, [R1+0x340] ;  /* 0x00034000010c7983 */ /* 0x001ea20000300800 */
[----:B------:R-:W2:Y:S02]  /*18020*/  LDL.LU R13, [R1+0x344] ;  /* 0x00034400010d7983 */ /* 0x000ea40000300800 */
[----:B------:R-:W3:Y:S02]  /*18030*/  LDL.LU R14, [R1+0x348] ;  /* 0x00034800010e7983 */ /* 0x000ee40000300800 */
[----:B------:R-:W3:Y:S01]  /*18040*/  LDL.LU R15, [R1+0x34c] ;  /* 0x00034c00010f7983 */ /* 0x000ee20000300800 */
[----:B------:R-:W-:Y:S01]  /*18050*/  HMMA.16816.F32 R20, R20, R24, R8 ;  /* 0x000000181414723c */ /* 0x000fe20000001808 */
[----:B---3--:R-:W-:Y:S01]  /*18060*/  STL.64 [R1+0xf80], R14 ;  /* 0x000f800e01007387 */ /* 0x008fe20000100a00 */
[----:B--2---:R0:W-:Y:S03]  /*18070*/  STL.64 [R1+0xf78], R12 ;  /* 0x000f780c01007387 */ /* 0x0041e60000100a00 */
[----:B0-----:R-:W2:Y:S01]  /*18080*/  LDL.LU R12, [R1+0x350] ;  /* 0x00035000010c7983 */ /* 0x001ea20000300800 */
[----:B------:R-:W2:Y:S02]  /*18090*/  LDL.LU R13, [R1+0x354] ;  /* 0x00035400010d7983 */ /* 0x000ea40000300800 */
[----:B------:R-:W2:Y:S02]  /*180a0*/  LDL.LU R14, [R1+0x358] ;  /* 0x00035800010e7983 */ /* 0x000ea40000300800 */
[----:B------:R-:W2:Y:S01]  /*180b0*/  LDL.LU R15, [R1+0x35c] ;  /* 0x00035c00010f7983 */ /* 0x000ea20000300800 */
[----:B------:R-:W4:Y:S11]  /*180c0*/  LDL.LU.64 R8, [R1+0x60] ;  /* 0x0000600001087983 */ /* 0x000f360000300a00 */
[----:B------:R-:W-:Y:S01]  /*180d0*/  @!UPT UIADD3 URZ, URZ, URZ, URZ ;  /* 0x0000003f3f3ff290 */ /* 0x000fe2000fffe03f */
[----:B------:R-:W-:Y:S02]  /*180e0*/  STL.64 [R1+0x160], R20 ;  /* 0x0001601401007387 */ /* 0x000fe40000100a00 */
[----:B------:R-:W-:Y:S02]  /*180f0*/  STL.64 [R1+0x168], R22 ;  /* 0x0001681601007387 */ /* 0x000fe40000100a00 */
[----:B------:R0:W-:Y:S02]  /*18100*/  STL.64 [R1+0xf30], R24 ;  /* 0x000f301801007387 */ /* 0x0001e40000100a00 */
[----:B0-----:R-:W3:Y:S01]  /*18110*/  LDL.LU.64 R24, [R1+0x10] ;  /* 0x0000100001187983 */ /* 0x001ee20000300a00 */
[----:B------:R-:W-:Y:S02]  /*18120*/  IMAD.MOV.U32 R21, RZ, RZ, R0 ;  /* 0x000000ffff157224 */ /* 0x000fe400078e0000 */
[----:B------:R-:W-:Y:S01]  /*18130*/  IMAD.MOV.U32 R20, RZ, RZ, R2 ;  /* 0x000000ffff147224 */ /* 0x000fe200078e0002 */
[----:B----4-:R-:W-:Y:S01]  /*18140*/  HMMA.16816.F32 R16, R4, R8, R16 ;  /* 0x000000080410723c */ /* 0x010fe20000001810 */
[----:B------:R-:W-:-:S02]  /*18150*/  IMAD.MOV.U32 R0, RZ, RZ, R8 ;  /* 0x000000ffff007224 */ /* 0x000fc400078e0008 */
[----:B------:R-:W-:Y:S11]  /*18160*/  IMAD.MOV.U32 R2, RZ, RZ, R9 ;  /* 0x000000ffff027224 */ /* 0x000ff600078e0009 */
[----:B------:R-:W-:Y:S09]  /*18170*/  @!UPT UIADD3 URZ, URZ, URZ, URZ ;  /* 0x0000003f3f3ff290 */ /* 0x000ff2000fffe03f */
[----:B------:R0:W-:Y:S01]  /*18180*/  STL.64 [R1+0x150], R16 ;  /* 0x0001501001007387 */ /* 0x0001e20000100a00 */
[----:B------:R-:W-:Y:S03]  /*18190*/  STL.64 [R1+0x158], R18 ;  /* 0x0001581201007387 */ /* 0x000fe60000100a00 */
[----:B0-----:R-:W2:Y:S01]  /*181a0*/  LDL.LU.64 R16, [R1+0xf88] ;  /* 0x000f880001107983 */ /* 0x001ea20000300a00 */
[----:B------:R-:W4:Y:S02]  /*181b0*/  LDL.LU R8, [R1+0x3a0] ;  /* 0x0003a00001087983 */ /* 0x000f240000300800 */
[----:B------:R-:W4:Y:S02]  /*181c0*/  LDL.LU R9, [R1+0x3a4] ;  /* 0x0003a40001097983 */ /* 0x000f240000300800 */
[----:B------:R-:W-:Y:S02]  /*181d0*/  IMAD.MOV.U32 R10, RZ, RZ, R27 ;  /* 0x000000ffff0a7224 */ /* 0x000fe400078e001b */
[----:B------:R-:W-:-:S05]  /*181e0*/  IMAD.MOV.U32 R11, RZ, RZ, R26 ;  /* 0x000000ffff0b7224 */ /* 0x000fca00078e001a */
[----:B------:R-:W-:Y:S01]  /*181f0*/  STL.64 [R1+0xf28], R10 ;  /* 0x000f280a01007387 */ /* 0x000fe20000100a00 */
[----:B--2---:R-:W-:Y:S03]  /*18200*/  HMMA.16816.F32 R12, R4, R16, R12 ;  /* 0x00000010040c723c */ /* 0x004fe6000000180c */
[----:B----4-:R0:W-:Y:S01]  /*18210*/  STL.64 [R1+0xf20], R8 ;  /* 0x000f200801007387 */ /* 0x0101e20000100a00 */
[----:B------:R-:W-:-:S03]  /*18220*/  IMAD.MOV.U32 R29, RZ, RZ, R17 ;  /* 0x000000ffff1d7224 */ /* 0x000fc600078e0011 */
[----:B0-----:R-:W3:Y:S01]  /*18230*/  LDL.LU R8, [R1+0x380] ;  /* 0x0003800001087983 */ /* 0x001ee20000300800 */
[----:B------:R-:W3:Y:S02]  /*18240*/  LDL.LU R9, [R1+0x384] ;  /* 0x0003840001097983 */ /* 0x000ee40000300800 */
[----:B------:R-:W3:Y:S02]  /*18250*/  LDL.LU R10, [R1+0x388] ;  /* 0x00038800010a7983 */ /* 0x000ee40000300800 */
[----:B------:R-:W3:Y:S01]  /*18260*/  LDL.LU R11, [R1+0x38c] ;  /* 0x00038c00010b7983 */ /* 0x000ee20000300800 */
[----:B------:R-:W-:Y:S01]  /*18270*/  STL [R1+0xf18], R2 ;  /* 0x000f180201007387 */ /* 0x000fe20000100800 */
[----:B------:R-:W-:Y:S09]  /*18280*/  STL [R1+0xf14], R0 ;  /* 0x000f140001007387 */ /* 0x000ff20000100800 */
[----:B------:R-:W-:Y:S01]  /*18290*/  STL.64 [R1+0x140], R12 ;  /* 0x0001400c01007387 */ /* 0x000fe20000100a00 */
[----:B------:R0:W-:Y:S03]  /*182a0*/  STL.64 [R1+0x148], R14 ;  /* 0x0001480e01007387 */ /* 0x0001e60000100a00 */
[----:B0-----:R-:W2:Y:S01]  /*182b0*/  LDL.LU.64 R14, [R1+0xf80] ;  /* 0x000f8000010e7983 */ /* 0x001ea20000300a00 */
[----:B------:R-:W2:Y:S02]  /*182c0*/  LDL.LU.64 R12, [R1+0xf78] ;  /* 0x000f7800010c7983 */ /* 0x000ea40000300a00 */
[----:B------:R-:W2:Y:S02]  /*182d0*/  LDL.LU.64 R16, [R1+0xf70] ;  /* 0x000f700001107983 */ /* 0x000ea40000300a00 */
[----:B--2---:R-:W-:Y:S01]  /*182e0*/  HMMA.16816.F32 R12, R4, R16, R12 ;  /* 0x00000010040c723c */ /* 0x004fe2000000180c */
[----:B------:R-:W-:-:S02]  /*182f0*/  IMAD.MOV.U32 R3, RZ, RZ, R16 ;  /* 0x000000ffff037224 */ /* 0x000fc400078e0010 */
[----:B------:R-:W-:Y:S11]  /*18300*/  IMAD.MOV.U32 R28, RZ, RZ, R17 ;  /* 0x000000ffff1c7224 */ /* 0x000ff600078e0011 */
[----:B------:R-:W-:Y:S09]  /*18310*/  @!UPT UIADD3 URZ, URZ, URZ, URZ ;  /* 0x0000003f3f3ff290 */ /* 0x000ff2000fffe03f */
[----:B------:R-:W-:Y:S01]  /*18320*/  STL.64 [R1+0x130], R12 ;  /* 0x0001300c01007387 */ /* 0x000fe20000100a00 */
[----:B------:R0:W-:Y:S03]  /*18330*/  STL.64 [R1+0x138], R14 ;  /* 0x0001380e01007387 */ /* 0x0001e60000100a00 */
[----:B0-----:R-:W2:Y:S01]  /*18340*/  LDL.LU.64 R14, [R1+0xf68] ;  /* 0x000f6800010e7983 */ /* 0x001ea20000300a00 */
[----:B------:R-:W2:Y:S02]  /*18350*/  LDL.LU.64 R12, [R1+0xf60] ;  /* 0x000f6000010c7983 */ /* 0x000ea40000300a00 */
[----:B------:R-:W4:Y:S02]  /*18360*/  LDL.LU.64 R18, [R1+0xf58] ;  /* 0x000f580001127983 */ /* 0x000f240000300a00 */
[----:B------:R-:W4:Y:S01]  /*18370*/  LDL.LU.64 R16, [R1+0xf50] ;  /* 0x000f500001107983 */ /* 0x000f220000300a00 */
[----:B------:R0:W-:Y:S04]  /*18380*/  STL [R1+0xf1c], R3 ;  /* 0x000f1c0301007387 */ /* 0x0001e80000100800 */
[----:B0-----:R-:W2:Y:S01]  /*18390*/  LDL R3, [R1+0x3cc] ;  /* 0x0003cc0001037983 */ /* 0x001ea20000100800 */
[C---:B----4-:R-:W-:Y:S03]  /*183a0*/  HMMA.16816.F32 R20, R4.reuse, R20, R16 ;  /* 0x000000140414723c */ /* 0x050fe60000001810 */
[----:B------:R-:W4:Y:S11]  /*183b0*/  LDL.LU.64 R16, [R1+0xf48] ;  /* 0x000f480001107983 */ /* 0x000f360000300a00 */
[----:B------:R-:W-:Y:S09]  /*183c0*/  @!UPT UIADD3 URZ, URZ, URZ, URZ ;  /* 0x0000003f3f3ff290 */ /* 0x000ff2000fffe03f */
[----:B------:R-:W-:Y:S01]  /*183d0*/  STL.64 [R1+0x120], R20 ;  /* 0x0001201401007387 */ /* 0x000fe20000100a00 */
[----:B------:R-:W-:Y:S01]  /*183e0*/  STL.64 [R1+0x128], R22 ;  /* 0x0001281601007387 */ /* 0x000fe20000100a00 */
[C---:B---3--:R-:W-:Y:S01]  /*183f0*/  HMMA.16816.F32 R8, R4.reuse, R24, R8 ;  /* 0x000000180408723c */ /* 0x048fe20000001808 */
[----:B--2---:R-:W-:Y:S07]  /*18400*/  LDSM.16.MT88.4 R20, [R3+0x2080] ;  /* 0x002080000314783b */ /* 0x004fee0000004200 */
[----:B----4-:R-:W-:Y:S11]  /*18410*/  HMMA.16816.F32 R12, R4, R16, R12 ;  /* 0x00000010040c723c */ /* 0x010ff6000000180c */
[----:B------:R-:W-:Y:S11]  /*18420*/  @!UPT UIADD3 URZ, URZ, URZ, URZ ;  /* 0x0000003f3f3ff290 */ /* 0x000ff6000fffe03f */
[----:B------:R-:W-:Y:S01]  /*18430*/  @!UPT UIADD3 URZ, URZ, URZ, URZ ;  /* 0x0000003f3f3ff290 */ /* 0x000fe2000fffe03f */
[----:B------:R-:W-:Y:S01]  /*18440*/  STL.64 [R1+0x110], R12 ;  /* 0x0001100c01007387 */ /* 0x000fe20000100a00 */
[----:B------:R0:W-:Y:S03]  /*18450*/  STL.64 [R1+0x118], R14 ;  /* 0x0001180e01007387 */ /* 0x0001e60000100a00 */
[----:B0-----:R-:W2:Y:S01]  /*18460*/  LDL.LU R15, [R1+0xf40] ;  /* 0x000f4000010f7983 */ /* 0x001ea20000300800 */
[----:B------:R-:W3:Y:S02]  /*18470*/  LDL.LU.64 R12, [R1+0xf38] ;  /* 0x000f3800010c7983 */ /* 0x000ee40000300a00 */
[----:B------:R-:W-:Y:S02]  /*18480*/  IMAD.MOV.U32 R2, RZ, RZ, R16 ;  /* 0x000000ffff027224 */ /* 0x000fe400078e0010 */
[----:B------:R-:W-:Y:S02]  /*18490*/  IMAD.MOV.U32 R0, RZ, RZ, R17 ;  /* 0x000000ffff007224 */ /* 0x000fe400078e0011 */
[----:B------:R-:W-:-:S02]  /*184a0*/  IMAD.MOV.U32 R26, RZ, RZ, R10 ;  /* 0x000000ffff1a7224 */ /* 0x000fc400078e000a */
[----:B------:R-:W-:Y:S01]  /*184b0*/  IMAD.MOV.U32 R27, RZ, RZ, R11 ;  /* 0x000000ffff1b7224 */ /* 0x000fe200078e000b */
[----:B--2---:R-:W0:Y:S04]  /*184c0*/  LDSM.16.MT88.4 R16, [R15+0x3000] ;  /* 0x003000000f10783b */ /* 0x004e280000004200 */
[----:B0-----:R0:W-:Y:S01]  /*184d0*/  STL.64 [R1+0xe90], R18 ;  /* 0x000e901201007387 */ /* 0x0011e20000100a00 */
[----:B------:R-:W-:Y:S02]  /*184e0*/  STL.64 [R1+0xe88], R16 ;  /* 0x000e881001007387 */ /* 0x000fe40000100a00 */
[----:B0-----:R-:W-:Y:S02]  /*184f0*/  IMAD.MOV.U32 R19, RZ, RZ, R24 ;  /* 0x000000ffff137224 */ /* 0x001fe400078e0018 */
[----:B------:R-:W-:-:S02]  /*18500*/  IMAD.MOV.U32 R18, RZ, RZ, R25 ;  /* 0x000000ffff127224 */ /* 0x000fc400078e0019 */
[----:B------:R-:W2:Y:S01]  /*18510*/  LDL.LU.64 R24, [R1+0xf30] ;  /* 0x000f300001187983 */ /* 0x000ea20000300a00 */
[----:B------:R0:W-:Y:S02]  /*18520*/  STL.64 [R1+0x100], R8 ;  /* 0x0001000801007387 */ /* 0x0001e40000100a00 */
[----:B------:R-:W4:Y:S01]  /*18530*/  LDL.LU.64 R10, [R1+0xf28] ;  /* 0x000f2800010a7983 */ /* 0x000f220000300a00 */
[----:B0-----:R-:W4:Y:S01]  /*18540*/  LDL.LU.64 R8, [R1+0xf20] ;  /* 0x000f200001087983 */ /* 0x001f220000300a00 */
[----:B---3--:R-:W-:Y:S02]  /*18550*/  IMAD.MOV.U32 R16, RZ, RZ, R13 ;  /* 0x000000ffff107224 */ /* 0x008fe400078e000d */
[----:B------:R-:W-:Y:S02]  /*18560*/  IMAD.MOV.U32 R17, RZ, RZ, R12 ;  /* 0x000000ffff117224 */ /* 0x000fe400078e000c */
[----:B------:R-:W0:Y:S04]  /*18570*/  LDSM.16.MT88.4 R12, [R15+0x3080] ;  /* 0x003080000f0c783b */ /* 0x000e280000004200 */
[----:B0-----:R-:W-:Y:S01]  /*18580*/  STL.64 [R1+0xe20], R14 ;  /* 0x000e200e01007387 */ /* 0x001fe20000100a00 */
[----:B------:R0:W-:Y:S03]  /*18590*/  STL.64 [R1+0xe18], R12 ;  /* 0x000e180c01007387 */ /* 0x0001e60000100a00 */
[----:B0-----:R-:W2:Y:S01]  /*185a0*/  LDL.LU R12, [R1+0x390] ;  /* 0x00039000010c7983 */ /* 0x001ea20000300800 */
[----:B------:R-:W2:Y:S02]  /*185b0*/  LDL.LU R13, [R1+0x394] ;  /* 0x00039400010d7983 */ /* 0x000ea40000300800 */
[----:B------:R-:W2:Y:S02]  /*185c0*/  LDL.LU R14, [R1+0x398] ;  /* 0x00039800010e7983 */ /* 0x000ea40000300800 */
[----:B------:R-:W2:Y:S01]  /*185d0*/  LDL.LU R15, [R1+0x39c] ;  /* 0x00039c00010f7983 */ /* 0x000ea20000300800 */
[----:B------:R-:W-:Y:S01]  /*185e0*/  STL.64 [R1+0xea8], R16 ;  /* 0x000ea81001007387 */ /* 0x000fe20000100a00 */
[C---:B----4-:R-:W-:Y:S11]  /*185f0*/  HMMA.16816.F32 R8, R4.reuse, R16, R8 ;  /* 0x000000100408723c */ /* 0x050ff60000001808 */
[----:B------:R-:W-:Y:S11]  /*18600*/  @!UPT UIADD3 URZ, URZ, URZ, URZ ;  /* 0x0000003f3f3ff290 */ /* 0x000ff6000fffe03f */
[----:B------:R-:W-:Y:S01]  /*18610*/  @!UPT UIADD3 URZ, URZ, URZ, URZ ;  /* 0x0000003f3f3ff290 */ /* 0x000fe2000fffe03f */
[----:B------:R-:W-:Y:S01]  /*18620*/  STL.64 [R1+0xf0], R8 ;  /* 0x0000f00801007387 */ /* 0x000fe20000100a00 */
[----:B------:R-:W-:Y:S02]  /*18630*/  STL.64 [R1+0xf8], R10 ;  /* 0x0000f80a01007387 */ /* 0x000fe40000100a00 */
[----:B------:R-:W0:Y:S02]  /*18640*/  LDSM.16.MT88.4 R8, [R3+0x3000] ;  /* 0x003000000308783b */ /* 0x000e240000004200 */
[----:B0-----:R-:W-:Y:S02]  /*18650*/  STL.64 [R1+0xd80], R10 ;  /* 0x000d800a01007387 */ /* 0x001fe40000100a00 */
[----:B------:R2:W-:Y:S02]  /*18660*/  STL.64 [R1+0xd78], R8 ;  /* 0x000d780801007387 */ /* 0x0005e40000100a00 */
[----:B--2---:R-:W-:Y:S01]  /*18670*/  HMMA.16816.F32 R8, R4, R24, R12 ;  /* 0x000000180408723c */ /* 0x004fe2000000180c */
[----:B------:R-:W-:Y:S01]  /*18680*/  STL.64 [R1+0xea0], R26 ;  /* 0x000ea01a01007387 */ /* 0x000fe20000100a00 */
[----:B------:R-:W-:Y:S03]  /*18690*/  STL.64 [R1+0xe98], R24 ;  /* 0x000e981801007387 */ /* 0x000fe60000100a00 */
[----:B------:R0:W1:Y:S11]  /*186a0*/  LDSM.16.MT88.4 R4, [R3+0x3080] ;  /* 0x003080000304783b */ /* 0x0000760000004200 */
[----:B------:R-:W-:Y:S07]  /*186b0*/  @!UPT UIADD3 URZ, URZ, URZ, URZ ;  /* 0x0000003f3f3ff290 */ /* 0x000fee000fffe03f */
[----:B------:R-:W-:Y:S01]  /*186c0*/  STL.64 [R1+0xd90], R10 ;  /* 0x000d900a01007387 */ /* 0x000fe20000100a00 */
[----:B------:R2:W-:Y:S02]  /*186d0*/  STL.64 [R1+0xd88], R8 ;  /* 0x000d880801007387 */ /* 0x0005e40000100a00 */
[----:B0-----:R-:W3:Y:S02]  /*186e0*/  LDL.LU R3, [R1+0xf1c] ;  /* 0x000f1c0001037983 */ /* 0x001ee40000300800 */
[----:B--2---:R-:W-:Y:S02]  /*186f0*/  IMAD.MOV.U32 R8, RZ, RZ, R2 ;  /* 0x000000ffff087224 */ /* 0x004fe400078e0002 */
[----:B------:R-:W-:Y:S01]  /*18700*/  IMAD.MOV.U32 R9, RZ, RZ, R0 ;  /* 0x000000ffff097224 */ /* 0x000fe200078e0000 */
[----:B------:R-:W2:Y:S01]  /*18710*/  LDL.LU R2, [R1+0xf18] ;  /* 0x000f180001027983 */ /* 0x000ea20000300800 */
[----:B------:R-:W4:Y:S02]  /*18720*/  LDL.LU R0, [R1+0xf14] ;  /* 0x000f140001007983 */ /* 0x000f240000300800 */
[----:B------:R-:W2:Y:S02]  /*18730*/  LDL.LU R12, [R1+0x50] ;  /* 0x00005000010c7983 */ /* 0x000ea40000300800 */
[----:B------:R-:W-:-:S02]  /*18740*/  IMAD.MOV.U32 R13, RZ, RZ, R29 ;  /* 0x000000ffff0d7224 */ /* 0x000fc400078e001d */
[----:B------:R-:W3:Y:S04]  /*18750*/  LDL.LU R29, [R1+0xf10] ;  /* 0x000f1000011d7983 */ /* 0x000ee80000300800 */
[----:B--2---:R4:W-:Y:S01]  /*18760*/  STL.64 [R1+0xee8], R12 ;  /* 0x000ee80c01007387 */ /* 0x0049e20000100a00 */
[----:B------:R0:W-:Y:S02]  /*18770*/  STL.64 [R1+0xec8], R8 ;  /* 0x000ec80801007387 */ /* 0x0001e40000100a00 */
[----:B------:R-:W2:Y:S02]  /*18780*/  LDL.LU R24, [R1+0x270] ;  /* 0x0002700001187983 */ /* 0x000ea40000300800 */
[----:B------:R-:W2:Y:S01]  /*18790*/  LDL.LU R25, [R1+0x274] ;  /* 0x0002740001197983 */ /* 0x000ea20000300800 */
[----:B------:R-:W2:Y:S01]  /*187a0*/  LDL.LU R26, [R1+0x278] ;  /* 0x00027800011a7983 */ /* 0x000ea20000300800 */
[----:B------:R-:W2:Y:S02]  /*187b0*/  LDL.LU R27, [R1+0x27c] ;  /* 0x00027c00011b7983 */ /* 0x000ea40000300800 */
[----:B----4-:R-:W-:-:S02]  /*187c0*/  IMAD.MOV.U32 R12, RZ, RZ, R0 ;  /* 0x000000ffff0c7224 */ /* 0x010fc400078e0000 */
[----:B------:R-:W-:Y:S01]  /*187d0*/  IMAD.MOV.U32 R13, RZ, RZ, R2 ;  /* 0x000000ffff0d7224 */ /* 0x000fe200078e0002 */
[----:B------:R-:W4:Y:S01]  /*187e0*/  LDL.LU R0, [R1+0xf0c] ;  /* 0x000f0c0001007983 */ /* 0x000f220000300800 */
[----:B------:R-:W2:Y:S02]  /*187f0*/  LDL.LU R2, [R1+0xf08] ;  /* 0x000f080001027983 */ /* 0x000ea40000300800 */
[----:B0-----:R-:W2:Y:S02]  /*18800*/  LDL.LU R8, [R1+0x2a0] ;  /* 0x0002a00001087983 */ /* 0x001ea40000300800 */
[----:B------:R-:W2:Y:S01]  /*18810*/  LDL.LU R9, [R1+0x2a4] ;  /* 0x0002a40001097983 */ /* 0x000ea20000300800 */
[----:B------:R-:W2:Y:S01]  /*18820*/  LDL.LU R10, [R1+0x2a8] ;  /* 0x0002a800010a7983 */ /* 0x000ea20000300800 */
[----:B------:R-:W2:Y:S03]  /*18830*/  LDL.LU R11, [R1+0x2ac] ;  /* 0x0002ac00010b7983 */ /* 0x000ea60000300800 */
[----:B--2---:R-:W-:Y:S01]  /*18840*/  STL.64 [R1+0xed8], R10 ;  /* 0x000ed80a01007387 */ /* 0x004fe20000100a00 */
[----:B------:R3:W-:Y:S02]  /*18850*/  STL.64 [R1+0xed0], R8 ;  /* 0x000ed00801007387 */ /* 0x0007e40000100a00 */
[----:B---3--:R-:W-:-:S02]  /*18860*/  IMAD.MOV.U32 R8, RZ, RZ, R3 ;  /* 0x000000ffff087224 */ /* 0x008fc400078e0003 */
[----:B------:R-:W-:Y:S01]  /*18870*/  IMAD.MOV.U32 R9, RZ, RZ, R28 ;  /* 0x000000ffff097224 */ /* 0x000fe200078e001c */
[----:B------:R-:W2:Y:S01]  /*18880*/  LDL.LU R3, [R1+0xf04] ;  /* 0x000f040001037983 */ /* 0x000ea20000300800 */
[----:B------:R-:W3:Y:S03]  /*18890*/  LDL.LU R28, [R1+0xf00] ;  /* 0x000f0000011c7983 */ /* 0x000ee60000300800 */
[----:B------:R0:W-:Y:S04]  /*188a0*/  STL.64 [R1+0xee0], R8 ;  /* 0x000ee00801007387 */ /* 0x0001e80000100a00 */
        /* <DEDUP_REMOVED lines=9> */
[----:B------:R-:W2:Y:S02]  /*18940*/  LDL.LU R11, [R1+0x31c] ;  /* 0x00031c00010b7983 */ /* 0x000ea40000300800 */
[----:B------:R-:W-:-:S02]  /*18950*/  IMAD.MOV.U32 R16, RZ, RZ, R19 ;  /* 0x000000ffff107224 */ /* 0x000fc400078e0013 */
[----:B------:R-:W-:Y:S01]  /*18960*/  IMAD.MOV.U32 R17, RZ, RZ, R18 ;  /* 0x000000ffff117224 */ /* 0x000fe200078e0012 */
[----:B------:R-:W-:Y:S01]  /*18970*/  STL.64 [R1+0xeb8], R26 ;  /* 0x000eb81a01007387 */ /* 0x000fe20000100a00 */
[----:B------:R-:W-:Y:S03]  /*18980*/  STL.64 [R1+0xeb0], R24 ;  /* 0x000eb01801007387 */ /* 0x000fe60000100a00 */
[----:B------:R0:W-:Y:S04]  /*18990*/  STL.64 [R1+0xec0], R16 ;  /* 0x000ec01001007387 */ /* 0x0001e80000100a00 */
        /* <DEDUP_REMOVED lines=8> */
[----:B-1----:R-:W-:Y:S01]  /*18a20*/  STL.64 [R1+0xd00], R6 ;  /* 0x000d000601007387 */ /* 0x002fe20000100a00 */
[----:B------:R0:W-:Y:S03]  /*18a30*/  STL.64 [R1+0xcf8], R4 ;  /* 0x000cf80401007387 */ /* 0x0001e60000100a00 */
[----:B0-----:R-:W3:Y:S01]  /*18a40*/  LDL.LU R4, [R1+0x2b0] ;  /* 0x0002b00001047983 */ /* 0x001ee20000300800 */
[----:B------:R-:W3:Y:S02]  /*18a50*/  LDL.LU R5, [R1+0x2b4] ;  /* 0x0002b40001057983 */ /* 0x000ee40000300800 */
[----:B------:R-:W3:Y:S02]  /*18a60*/  LDL.LU R6, [R1+0x2b8] ;  /* 0x0002b80001067983 */ /* 0x000ee40000300800 */
[----:B------:R-:W3:Y:S01]  /*18a70*/  LDL.LU R7, [R1+0x2bc] ;  /* 0x0002bc0001077983 */ /* 0x000ee20000300800 */
[C---:B--2---:R-:W-:Y:S01]  /*18a80*/  HMMA.16816.F32 R12, R20.reuse, R12, R8 ;  /* 0x0000000c140c723c */ /* 0x044fe20000001808 */
[----:B------:R-:W2:Y:S01]  /*18a90*/  LDL.LU.64 R10, [R1+0xef8] ;  /* 0x000ef800010a7983 */ /* 0x000ea20000300a00 */
[----:B------:R-:W2:Y:S11]  /*18aa0*/  LDL.LU.64 R8, [R1+0xef0] ;  /* 0x000ef00001087983 */ /* 0x000eb60000300a00 */
[----:B------:R-:W-:Y:S10]  /*18ab0*/  @!UPT UIADD3 URZ, URZ, URZ, URZ ;  /* 0x0000003f3f3ff290 */ /* 0x000ff4000fffe03f */
[----:B------:R0:W-:Y:S01]  /*18ac0*/  STL.64 [R1+0xd0], R12 ;  /* 0x0000d00c01007387 */ /* 0x0001e20000100a00 */
[----:B------:R2:W-:Y:S03]  /*18ad0*/  STL.64 [R1+0xd8], R14 ;  /* 0x0000d80e01007387 */ /* 0x0005e60000100a00 */
[----:B0-----:R-:W2:Y:S02]  /*18ae0*/  LDL.LU.64 R12, [R1+0xee8] ;  /* 0x000ee800010c7983 */ /* 0x001ea40000300a00 */
[C---:B--2---:R-:W-:Y:S02]  /*18af0*/  HMMA.16816.F32 R12, R20.reuse, R12, R8 ;  /* 0x0000000c140c723c */ /* 0x044fe40000001808 */
[----:B------:R-:W3:Y:S11]  /*18b00*/  LDL.LU.64 R8, [R1+0xee0] ;  /* 0x000ee00001087983 */ /* 0x000ef60000300a00 */
[----:B------:R-:W-:Y:S10]  /*18b10*/  @!UPT UIADD3 URZ, URZ, URZ, URZ ;  /* 0x0000003f3f3ff290 */ /* 0x000ff4000fffe03f */
[----:B------:R-:W-:Y:S01]  /*18b20*/  STL.64 [R1+0xc0], R12 ;  /* 0x0000c00c01007387 */ /* 0x000fe20000100a00 */
[----:B------:R-:W-:Y:S01]  /*18b30*/  STL.64 [R1+0xc8], R14 ;  /* 0x0000c80e01007387 */ /* 0x000fe20000100a00 */
[C---:B---3--:R-:W-:Y:S11]  /*18b40*/  HMMA.16816.F32 R8, R20.reuse, R8, R4 ;  /* 0x000000081408723c */ /* 0x048ff60000001804 */
        /* <DEDUP_REMOVED lines=8> */
[----:B------:R-:W-:Y:S02]  /*18bd0*/  STL.64 [R1+0xd58], R6 ;  /* 0x000d580601007387 */ /* 0x000fe40000100a00 */
[----:B------:R0:W-:Y:S02]  /*18be0*/  STL.64 [R1+0xd50], R4 ;  /* 0x000d500401007387 */ /* 0x0001e40000100a00 */
[----:B0-----:R-:W2:Y:S01]  /*18bf0*/  LDL.LU.64 R4, [R1+0x30] ;  /* 0x0000300001047983 */ /* 0x001ea20000300a00 */
[----:B------:R-:W3:Y:S01]  /*18c00*/  LDL.LU.64 R6, [R1+0x38] ;  /* 0x0000380001067983 */ /* 0x000ee20000300a00 */
[C---:B--2---:R-:W-:Y:S11]  /*18c10*/  HMMA.16816.F32 R8, R20.reuse, R4, R8 ;  /* 0x000000041408723c */ /* 0x044ff60000001808 */
[----:B------:R-:W-:Y:S11]  /*18c20*/  @!UPT UIADD3 URZ, URZ, URZ, URZ ;  /* 0x0000003f3f3ff290 */ /* 0x000ff6000fffe03f */
[----:B------:R-:W-:Y:S01]  /*18c30*/  @!UPT UIADD3 URZ, URZ, URZ, URZ ;  /* 0x0000003f3f3ff290 */ /* 0x000fe2000fffe03f */
[----:B------:R0:W-:Y:S01]  /*18c40*/  STL.64 [R1+0xa0], R8 ;  /* 0x0000a00801007387 */ /* 0x0001e20000100a00 */
[----:B------:R1:W-:Y:S03]  /*18c50*/  STL.64 [R1+0xa8], R10 ;  /* 0x0000a80a01007387 */ /* 0x0003e60000100a00 */
[----:B0-----:R-:W1:Y:S02]  /*18c60*/  LDL.LU.64 R8, [R1+0xec8] ;  /* 0x000ec80001087983 */ /* 0x001e640000300a00 */
[----:B-1----:R-:W-:Y:S02]  /*18c70*/  HMMA.16816.F32 R8, R20, R8, R16 ;  /* 0x000000081408723c */ /* 0x002fe40000001810 */
[----:B------:R-:W2:Y:S01]  /*18c80*/  LDL.LU.64 R16, [R1+0xec0] ;  /* 0x000ec00001107983 */ /* 0x000ea20000300a00 */
[----:B------:R-:W-:Y:S02]  /*18c90*/  IMAD.MOV.U32 R14, RZ, RZ, R2 ;  /* 0x000000ffff0e7224 */ /* 0x000fe400078e0002 */
[----:B----4-:R-:W-:-:S02]  /*18ca0*/  IMAD.MOV.U32 R15, RZ, RZ, R0 ;  /* 0x000000ffff0f7224 */ /* 0x010fc400078e0000 */
[----:B------:R-:W-:Y:S02]  /*18cb0*/  IMAD.MOV.U32 R12, RZ, RZ, R28 ;  /* 0x000000ffff0c7224 */ /* 0x000fe400078e001c */
[----:B------:R-:W-:Y:S11]  /*18cc0*/  IMAD.MOV.U32 R13, RZ, RZ, R3 ;  /* 0x000000ffff0d7224 */ /* 0x000ff600078e0003 */
[----:B------:R-:W-:Y:S04]  /*18cd0*/  @!UPT UIADD3 URZ, URZ, URZ, URZ ;  /* 0x0000003f3f3ff290 */ /* 0x000fe8000fffe03f */
[----:B------:R-:W-:Y:S02]  /*18ce0*/  IMAD.MOV.U32 R0, RZ, RZ, R8 ;  /* 0x000000ffff007224 */ /* 0x000fe400078e0008 */
[----:B------:R-:W-:Y:S02]  /*18cf0*/  IMAD.MOV.U32 R2, RZ, RZ, R11 ;  /* 0x000000ffff027224 */ /* 0x000fe400078e000b */
[----:B------:R-:W-:Y:S02]  /*18d00*/  IMAD.MOV.U32 R28, RZ, RZ, R9 ;  /* 0x000000ffff1c7224 */ /* 0x000fe400078e0009 */
[----:B------:R-:W-:Y:S01]  /*18d10*/  IMAD.MOV.U32 R3, RZ, RZ, R10 ;  /* 0x000000ffff037224 */ /* 0x000fe200078e000a */
[----:B------:R-:W4:Y:S01]  /*18d20*/  LDL.LU R8, [R1+0x260] ;  /* 0x0002600001087983 */ /* 0x000f220000300800 */
[----:B------:R-:W4:Y:S02]  /*18d30*/  LDL.LU R9, [R1+0x264] ;  /* 0x0002640001097983 */ /* 0x000f240000300800 */
[----:B------:R-:W4:Y:S02]  /*18d40*/  LDL.LU R10, [R1+0x268] ;  /* 0x00026800010a7983 */ /* 0x000f240000300800 */
[----:B------:R-:W4:Y:S01]  /*18d50*/  LDL.LU R11, [R1+0x26c] ;  /* 0x00026c00010b7983 */ /* 0x000f220000300800 */
[----:B------:R-:W-:Y:S01]  /*18d60*/  STL [R1+0xca8], R2 ;  /* 0x000ca80201007387 */ /* 0x000fe20000100800 */
[----:B------:R-:W-:Y:S02]  /*18d70*/  STL [R1+0xca4], R3 ;  /* 0x000ca40301007387 */ /* 0x000fe40000100800 */
[----:B------:R-:W-:Y:S02]  /*18d80*/  STL [R1+0xca0], R28 ;  /* 0x000ca01c01007387 */ /* 0x000fe40000100800 */
[----:B------:R-:W-:Y:S01]  /*18d90*/  STL [R1+0xc9c], R0 ;  /* 0x000c9c0001007387 */ /* 0x000fe20000100800 */
        /* <DEDUP_REMOVED lines=8> */
[----:B------:R-:W2:Y:S01]  /*18e20*/  LDL.LU.64 R26, [R1+0xea0] ;  /* 0x000ea000011a7983 */ /* 0x000ea20000300a00 */
[----:B------:R-:W2:Y:S11]  /*18e30*/  LDL.LU.64 R24, [R1+0xe98] ;  /* 0x000e980001187983 */ /* 0x000eb60000300a00 */
[----:B------:R-:W-:Y:S10]  /*18e40*/  @!UPT UIADD3 URZ, URZ, URZ, URZ ;  /* 0x0000003f3f3ff290 */ /* 0x000ff4000fffe03f */
[----:B------:R-:W-:Y:S02]  /*18e50*/  IMAD.MOV.U32 R2, RZ, RZ, R16 ;  /* 0x000000ffff027224 */ /* 0x000fe400078e0010 */
[----:B------:R-:W-:Y:S02]  /*18e60*/  IMAD.MOV.U32 R28, RZ, RZ, R18 ;  /* 0x000000ffff1c7224 */ /* 0x000fe400078e0012 */
[----:B------:R-:W-:Y:S02]  /*18e70*/  IMAD.MOV.U32 R0, RZ, RZ, R19 ;  /* 0x000000ffff007224 */ /* 0x000fe400078e0013 */
[----:B------:R-:W-:Y:S01]  /*18e80*/  IMAD.MOV.U32 R3, RZ, RZ, R17 ;  /* 0x000000ffff037224 */ /* 0x000fe200078e0011 */
[----:B------:R-:W4:Y:S01]  /*18e90*/  LDL.LU.64 R18, [R1+0xe90] ;  /* 0x000e900001127983 */ /* 0x000f220000300a00 */
[----:B------:R-:W4:Y:S02]  /*18ea0*/  LDL.LU.64 R16, [R1+0xe88] ;  /* 0x000e880001107983 */ /* 0x000f240000300a00 */
[----:B------:R-:W-:Y:S01]  /*18eb0*/  STL [R1+0xd48], R2 ;  /* 0x000d480201007387 */ /* 0x000fe20000100800 */
[----:B--2---:R-:W-:Y:S11]  /*18ec0*/  HMMA.16816.F32 R20, R20, R24, R12 ;  /* 0x000000181414723c */ /* 0x004ff6000000180c */
[----:B------:R-:W-:Y:S11]  /*18ed0*/  @!UPT UIADD3 URZ, URZ, URZ, URZ ;  /* 0x0000003f3f3ff290 */ /* 0x000ff6000fffe03f */
[----:B------:R-:W-:Y:S01]  /*18ee0*/  @!UPT UIADD3 URZ, URZ, URZ, URZ ;  /* 0x0000003f3f3ff290 */ /* 0x000fe2000fffe03f */
[----:B------:R0:W-:Y:S01]  /*18ef0*/  STL.64 [R1+0xc50], R22 ;  /* 0x000c501601007387 */ /* 0x0001e20000100a00 */
[----:B------:R-:W-:Y:S03]  /*18f00*/  STL.64 [R1+0xc48], R20 ;  /* 0x000c481401007387 */ /* 0x000fe60000100a00 */
[----:B0-----:R-:W2:Y:S01]  /*18f10*/  LDL.LU R22, [R1+0x8] ;  /* 0x0000080001167983 */ /* 0x001ea20000300800 */
[----:B------:R-:W2:Y:S02]  /*18f20*/  LDL.LU R23, [R1+0xc] ;  /* 0x00000c0001177983 */ /* 0x000ea40000300800 */
[----:B------:R-:W3:Y:S02]  /*18f30*/  LDL.LU R12, [R1+0x250] ;  /* 0x00025000010c7983 */ /* 0x000ee40000300800 */
[----:B------:R-:W3:Y:S01]  /*18f40*/  LDL.LU R13, [R1+0x254] ;  /* 0x00025400010d7983 */ /* 0x000ee20000300800 */
[----:B------:R-:W3:Y:S01]  /*18f50*/  LDL.LU R14, [R1+0x258] ;  /* 0x00025800010e7983 */ /* 0x000ee20000300800 */
[----:B------:R-:W3:Y:S03]  /*18f60*/  LDL.LU R15, [R1+0x25c] ;  /* 0x00025c00010f7983 */ /* 0x000ee60000300800 */
[----:B--2---:R0:W-:Y:S04]  /*18f70*/  STL.64 [R1+0xe38], R22 ;  /* 0x000e381601007387 */ /* 0x0041e80000100a00 */
[----:B0-----:R-:W2:Y:S04]  /*18f80*/  LDL.64 R22, [R1+0x28] ;  /* 0x0000280001167983 */ /* 0x001ea80000100a00 */
[----:B--2---:R0:W-:Y:S01]  /*18f90*/  STL.64 [R1+0xe48], R22 ;  /* 0x000e481601007387 */ /* 0x0041e20000100a00 */
[----:B------:R-:W2:Y:S02]  /*18fa0*/  LDL.LU R20, [R1+0x230] ;  /* 0x0002300001147983 */ /* 0x000ea40000300800 */
[----:B------:R-:W2:Y:S01]  /*18fb0*/  LDL.LU R21, [R1+0x234] ;  /* 0x0002340001157983 */ /* 0x000ea20000300800 */
[----:B0-----:R-:W2:Y:S01]  /*18fc0*/  LDL.LU R22, [R1+0x238] ;  /* 0x0002380001167983 */ /* 0x001ea20000300800 */
[----:B------:R-:W-:-:S05]  /*18fd0*/  IMAD.MOV.U32 R23, RZ, RZ, R29 ;  /* 0x000000ffff177224 */ /* 0x000fca00078e001d */
[----:B--2---:R0:W-:Y:S01]  /*18fe0*/  STL.64 [R1+0xe58], R22 ;  /* 0x000e581601007387 */ /* 0x0041e20000100a00 */
[----:B------:R-:W-:Y:S03]  /*18ff0*/  STL.64 [R1+0xe50], R20 ;  /* 0x000e501401007387 */ /* 0x000fe60000100a00 */
[----:B0-----:R-:W2:Y:S04]  /*19000*/  LDL.64 R22, [R1+0x48] ;  /* 0x0000480001167983 */ /* 0x001ea80000100a00 */
[----:B--2---:R0:W-:Y:S04]  /*19010*/  STL.64 [R1+0xe70], R22 ;  /* 0x000e701601007387 */ /* 0x0041e80000100a00 */
[----:B0-----:R-:W4:Y:S02]  /*19020*/  LDL.64 R22, [R1+0x68] ;  /* 0x0000680001167983 */ /* 0x001f240000100a00 */
[----:B----4-:R-:W-:Y:S01]  /*19030*/  HMMA.16816.F32 R8, R16, R22, R8 ;  /* 0x000000161008723c */ /* 0x010fe20000001808 */
[----:B------:R-:W-:Y:S11]  /*19040*/  IMAD.MOV.U32 R4, RZ, RZ, R22 ;  /* 0x000000ffff047224 */ /* 0x000ff600078e0016 */
[----:B------:R-:W-:Y:S11]  /*19050*/  @!UPT UIADD3 URZ, URZ, URZ, URZ ;  /* 0x0000003f3f3ff290 */ /* 0x000ff6000fffe03f */
[----:B------:R-:W-:Y:S01]  /*19060*/  STL.64 [R1+0x2c0], R8 ;  /* 0x0002c00801007387 */ /* 0x000fe20000100a00 */
[----:B------:R-:W-:Y:S02]  /*19070*/  STL.64 [R1+0x2c8], R10 ;  /* 0x0002c80a01007387 */ /* 0x000fe40000100a00 */
[----:B---3--:R-:W-:Y:S02]  /*19080*/  STL.64 [R1+0xe68], R6 ;  /* 0x000e680601007387 */ /* 0x008fe40000100a00 */
[----:B------:R0:W-:Y:S02]  /*19090*/  STL [R1+0xe60], R4 ;  /* 0x000e600401007387 */ /* 0x0001e40000100800 */
[----:B0-----:R-:W2:Y:S01]  /*190a0*/  LDL.LU R4, [R1+0x240] ;  /* 0x0002400001047983 */ /* 0x001ea20000300800 */
[----:B------:R-:W2:Y:S02]  /*190b0*/  LDL.LU R5, [R1+0x244] ;  /* 0x0002440001057983 */ /* 0x000ea40000300800 */
[----:B------:R-:W3:Y:S02]  /*190c0*/  LDL.LU R6, [R1+0x248] ;  /* 0x0002480001067983 */ /* 0x000ee40000300800 */
[----:B------:R-:W3:Y:S02]  /*190d0*/  LDL.LU R7, [R1+0x24c] ;  /* 0x00024c0001077983 */ /* 0x000ee40000300800 */
[----:B------:R-:W-:-:S02]  /*190e0*/  IMAD.MOV.U32 R24, RZ, RZ, R8 ;  /* 0x000000ffff187224 */ /* 0x000fc400078e0008 */
[----:B------:R-:W-:Y:S01]  /*190f0*/  IMAD.MOV.U32 R29, RZ, RZ, R9 ;  /* 0x000000ffff1d7224 */ /* 0x000fe200078e0009 */
[----:B---3--:R0:W-:Y:S01]  /*19100*/  STL.64 [R1+0xe80], R6 ;  /* 0x000e800601007387 */ /* 0x0081e20000100a00 */
[----:B--2---:R-:W-:Y:S03]  /*19110*/  STL.64 [R1+0xe78], R4 ;  /* 0x000e780401007387 */ /* 0x004fe60000100a00 */
[----:B0-----:R-:W2:Y:S01]  /*19120*/  LDL.64 R6, [R1+0x58] ;  /* 0x0000580001067983 */ /* 0x001ea20000100a00 */
[----:B------:R-:W3:Y:S02]  /*19130*/  LDL.LU R8, [R1+0xf0] ;  /* 0x0000f00001087983 */ /* 0x000ee40000300800 */
[----:B------:R-:W3:Y:S02]  /*19140*/  LDL.LU R9, [R1+0xf4] ;  /* 0x0000f40001097983 */ /* 0x000ee40000300800 */
[----:B------:R-:W4:Y:S01]  /*19150*/  LDL.LU R10, [R1+0xf8] ;  /* 0x0000f800010a7983 */ /* 0x000f220000300800 */
[----:B------:R-:W4:Y:S01]  /*19160*/  LDL.LU R11, [R1+0xfc] ;  /* 0x0000fc00010b7983 */ /* 0x000f220000300800 */
[----:B------:R-:W-:-:S02]  /*19170*/  IMAD.MOV.U32 R2, RZ, RZ, R23 ;  /* 0x000000ffff027224 */ /* 0x000fc400078e0017 */
[----:B--2---:R-:W-:Y:S01]  /*19180*/  HMMA.16816.F32 R20, R16, R6, R12 ;  /* 0x000000061014723c */ /* 0x004fe2000000180c */
[----:B----4-:R0:W-:Y:S01]  /*19190*/  STL.64 [R1+0xda0], R10 ;  /* 0x000da00a01007387 */ /* 0x0101e20000100a00 */
[----:B---3--:R1:W-:Y:S05]  /*191a0*/  STL.64 [R1+0xd98], R8 ;  /* 0x000d980801007387 */ /* 0x0083ea0000100a00 */
[----:B------:R-:W-:Y:S01]  /*191b0*/  IMAD.MOV.U32 R12, RZ, RZ, R6 ;  /* 0x000000ffff0c7224 */ /* 0x000fe200078e0006 */
[----:B0-----:R-:W2:Y:S04]  /*191c0*/  LDL R10, [R1+0x18] ;  /* 0x00001800010a7983 */ /* 0x001ea80000100800 */
[----:B------:R-:W2:Y:S01]  /*191d0*/  LDL R11, [R1+0x1c] ;  /* 0x00001c00010b7983 */ /* 0x000ea20000100800 */
[----:B------:R-:W-:Y:S02]  /*191e0*/  STL [R1+0xb5c], R24 ;  /* 0x000b5c1801007387 */ /* 0x000fe40000100800 */
[----:B------:R-:W-:Y:S02]  /*191f0*/  STL [R1+0xb58], R29 ;  /* 0x000b581d01007387 */ /* 0x000fe40000100800 */
[----:B-1----:R-:W-:-:S02]  /*19200*/  IMAD.MOV.U32 R9, RZ, RZ, R7 ;  /* 0x000000ffff097224 */ /* 0x002fc400078e0007 */
[----:B------:R-:W3:Y:S01]  /*19210*/  LDL.LU.64 R6, [R1+0xe80] ;  /* 0x000e800001067983 */ /* 0x000ee20000300a00 */
[----:B------:R-:W3:Y:S03]  /*19220*/  LDL.LU.64 R4, [R1+0xe78] ;  /* 0x000e780001047983 */ /* 0x000ee60000300a00 */
[----:B------:R-:W-:Y:S02]  /*19230*/  STL.64 [R1+0x2b0], R20 ;  /* 0x0002b01401007387 */ /* 0x000fe40000100a00 */
[----:B------:R0:W-:Y:S02]  /*19240*/  STL.64 [R1+0x2b8], R22 ;  /* 0x0002b81601007387 */ /* 0x0001e40000100a00 */
[----:B0-----:R-:W3:Y:S01]  /*19250*/  LDL.LU.64 R22, [R1+0xe70] ;  /* 0x000e700001167983 */ /* 0x001ee20000300a00 */
[----:B------:R-:W-:Y:S02]  /*19260*/  IMAD.MOV.U32 R25, RZ, RZ, R20 ;  /* 0x000000ffff197224 */ /* 0x000fe400078e0014 */
[----:B------:R0:W-:Y:S02]  /*19270*/  STL [R1+0xe40], R12 ;  /* 0x000e400c01007387 */ /* 0x0001e40000100800 */
[----:B0-----:R-:W4:Y:S01]  /*19280*/  LDL.LU R12, [R1+0x220] ;  /* 0x00022000010c7983 */ /* 0x001f220000300800 */
[----:B------:R-:W4:Y:S02]  /*19290*/  LDL.LU R13, [R1+0x224] ;  /* 0x00022400010d7983 */ /* 0x000f240000300800 */
[----:B------:R-:W4:Y:S02]  /*192a0*/  LDL.LU R14, [R1+0x228] ;  /* 0x00022800010e7983 */ /* 0x000f240000300800 */
[----:B------:R-:W4:Y:S01]  /*192b0*/  LDL.LU R15, [R1+0x22c] ;  /* 0x00022c00010f7983 */ /* 0x000f220000300800 */
[----:B------:R0:W-:Y:S01]  /*192c0*/  STL [R1+0xb60], R25 ;  /* 0x000b601901007387 */ /* 0x0001e20000100800 */
[----:B------:R1:W-:Y:S02]  /*192d0*/  STL.64 [R1+0xe30], R26 ;  /* 0x000e301a01007387 */ /* 0x0003e40000100a00 */
[----:B------:R-:W2:Y:S01]  /*192e0*/  LDL.LU R24, [R1+0x210] ;  /* 0x0002100001187983 */ /* 0x000ea20000300800 */
[----:B0-----:R-:W2:Y:S01]  /*192f0*/  LDL.LU R25, [R1+0x214] ;  /* 0x0002140001197983 */ /* 0x001ea20000300800 */
[----:B-1----:R-:W2:Y:S02]  /*19300*/  LDL.LU R26, [R1+0x218] ;  /* 0x00021800011a7983 */ /* 0x002ea40000300800 */
[----:B------:R-:W2:Y:S01]  /*19310*/  LDL.LU R27, [R1+0x21c] ;  /* 0x00021c00011b7983 */ /* 0x000ea20000300800 */
[C---:B---3--:R-:W-:Y:S01]  /*19320*/  HMMA.16816.F32 R4, R16.reuse, R22, R4 ;  /* 0x000000161004723c */ /* 0x048fe20000001804 */
[----:B------:R-:W-:Y:S11]  /*19330*/  IMAD.MOV.U32 R8, RZ, RZ, R22 ;  /* 0x000000ffff087224 */ /* 0x000ff600078e0016 */
[----:B------:R-:W-:Y:S11]  /*19340*/  @!UPT UIADD3 URZ, URZ, URZ, URZ ;  /* 0x0000003f3f3ff290 */ /* 0x000ff6000fffe03f */
[----:B------:R0:W-:Y:S01]  /*19350*/  STL.64 [R1+0x2e0], R4 ;  /* 0x0002e00401007387 */ /* 0x0001e20000100a00 */
[----:B------:R1:W-:Y:S02]  /*19360*/  STL.64 [R1+0x2e8], R6 ;  /* 0x0002e80601007387 */ /* 0x0003e40000100a00 */
[----:B0-----:R-:W-:Y:S01]  /*19370*/  IMAD.MOV.U32 R5, RZ, RZ, R23 ;  /* 0x000000ffff057224 */ /* 0x001fe200078e0017 */
[----:B-1----:R-:W3:Y:S01]  /*19380*/  LDL.LU.64 R6, [R1+0xe68] ;  /* 0x000e680001067983 */ /* 0x002ee20000300a00 */
[----:B------:R-:W2:Y:S02]  /*19390*/  LDL.LU R4, [R1+0xe60] ;  /* 0x000e600001047983 */ /* 0x000ea40000300800 */
[----:B------:R-:W3:Y:S02]  /*193a0*/  LDL.LU.64 R22, [R1+0xe58] ;  /* 0x000e580001167983 */ /* 0x000ee40000300a00 */
[----:B------:R-:W3:Y:S02]  /*193b0*/  LDL.LU.64 R20, [R1+0xe50] ;  /* 0x000e500001147983 */ /* 0x000ee40000300a00 */
[----:B---3--:R-:W-:Y:S11]  /*193c0*/  HMMA.16816.F32 R20, R16, R6, R20 ;  /* 0x000000061014723c */ /* 0x008ff60000001814 */
[----:B------:R-:W-:Y:S11]  /*193d0*/  @!UPT UIADD3 URZ, URZ, URZ, URZ ;  /* 0x0000003f3f3ff290 */ /* 0x000ff6000fffe03f */
[----:B------:R-:W-:Y:S01]  /*193e0*/  @!UPT UIADD3 URZ, URZ, URZ, URZ ;  /* 0x0000003f3f3ff290 */ /* 0x000fe2000fffe03f */
[----:B------:R-:W-:Y:S01]  /*193f0*/  STL.64 [R1+0x2d0], R20 ;  /* 0x0002d01401007387 */ /* 0x000fe20000100a00 */
[----:B------:R0:W-:Y:S03]  /*19400*/  STL.64 [R1+0x2d8], R22 ;  /* 0x0002d81601007387 */ /* 0x0001e60000100a00 */
[----:B0-----:R-:W4:Y:S01]  /*19410*/  LDL.LU.64 R22, [R1+0xe48] ;  /* 0x000e480001167983 */ /* 0x001f220000300a00 */
[----:B------:R0:W-:Y:S02]  /*19420*/  STL.64 [R1+0xdd0], R6 ;  /* 0x000dd00601007387 */ /* 0x0001e40000100a00 */
[----:B0-----:R-:W-:Y:S02]  /*19430*/  IMAD.MOV.U32 R6, RZ, RZ, R8 ;  /* 0x000000ffff067224 */ /* 0x001fe400078e0008 */
[----:B------:R-:W-:-:S05]  /*19440*/  IMAD.MOV.U32 R7, RZ, RZ, R5 ;  /* 0x000000ffff077224 */ /* 0x000fca00078e0005 */
[----:B------:R-:W-:Y:S01]  /*19450*/  STL.64 [R1+0xde8], R6 ;  /* 0x000de80601007387 */ /* 0x000fe20000100a00 */
[C---:B----4-:R-:W-:Y:S11]  /*19460*/  HMMA.16816.F32 R12, R16.reuse, R22, R12 ;  /* 0x00000016100c723c */ /* 0x050ff6000000180c */
[----:B------:R-:W-:Y:S11]  /*19470*/  @!UPT UIADD3 URZ, URZ, URZ, URZ ;  /* 0x0000003f3f3ff290 */ /* 0x000ff6000fffe03f */
[----:B------:R-:W-:Y:S01]  /*19480*/  @!UPT UIADD3 URZ, URZ, URZ, URZ ;  /* 0x0000003f3f3ff290 */ /* 0x000fe2000fffe03f */
[----:B------:R0:W-:Y:S01]  /*19490*/  STL.64 [R1+0x270], R12 ;  /* 0x0002700c01007387 */ /* 0x0001e20000100a00 */
[----:B------:R-:W-:Y:S03]  /*194a0*/  STL.64 [R1+0x278], R14 ;  /* 0x0002780e01007387 */ /* 0x000fe60000100a00 */
[----:B0-----:R-:W3:Y:S01]  /*194b0*/  LDL.LU R12, [R1+0xe40] ;  /* 0x000e4000010c7983 */ /* 0x001ee20000300800 */
[----:B--2---:R-:W-:Y:S01]  /*194c0*/  HMMA.16816.F32 R24, R16, R10, R24 ;  /* 0x0000000a1018723c */ /* 0x004fe20000001818 */
[----:B------:R-:W-:Y:S02]  /*194d0*/  IMAD.MOV.U32 R8, RZ, RZ, R22 ;  /* 0x000000ffff087224 */ /* 0x000fe400078e0016 */
[----:B------:R-:W-:Y:S02]  /*194e0*/  IMAD.MOV.U32 R5, RZ, RZ, R23 ;  /* 0x000000ffff057224 */ /* 0x000fe400078e0017 */
[----:B------:R-:W2:Y:S01]  /*194f0*/  LDL.LU.64 R22, [R1+0xe38] ;  /* 0x000e380001167983 */ /* 0x000ea20000300a00 */
[----:B------:R-:W-:Y:S11]  /*19500*/  IMAD.MOV.U32 R7, RZ, RZ, R9 ;  /* 0x000000ffff077224 */ /* 0x000ff600078e0009 */
[----:B------:R-:W-:Y:S06]  /*19510*/  @!UPT UIADD3 URZ, URZ, URZ, URZ ;  /* 0x0000003f3f3ff290 */ /* 0x000fec000fffe03f */
[----:B------:R0:W-:Y:S01]  /*19520*/  STL.64 [R1+0x220], R24 ;  /* 0x0002201801007387 */ /* 0x0001e20000100a00 */
[----:B------:R1:W-:Y:S03]  /*19530*/  STL.64 [R1+0x228], R26 ;  /* 0x0002281a01007387 */ /* 0x0003e60000100a00 */
[----:B0-----:R-:W2:Y:S01]  /*19540*/  LDL.LU R24, [R1+0x200] ;  /* 0x0002000001187983 */ /* 0x001ea20000300800 */
[----:B------:R-:W2:Y:S02]  /*19550*/  LDL.LU R25, [R1+0x204] ;  /* 0x0002040001197983 */ /* 0x000ea40000300800 */
[----:B-1----:R-:W2:Y:S02]  /*19560*/  LDL.LU R26, [R1+0x208] ;  /* 0x00020800011a7983 */ /* 0x002ea40000300800 */
[----:B------:R-:W2:Y:S02]  /*19570*/  LDL.LU R27, [R1+0x20c] ;  /* 0x00020c00011b7983 */ /* 0x000ea40000300800 */
[----:B---3--:R-:W-:-:S05]  /*19580*/  IMAD.MOV.U32 R6, RZ, RZ, R12 ;  /* 0x000000ffff067224 */ /* 0x008fca00078e000c */
[----:B------:R-:W-:Y:S01]  /*19590*/  STL.64 [R1+0xe00], R6 ;  /* 0x000e000601007387 */ /* 0x000fe20000100a00 */
[----:B------:R0:W-:Y:S02]  /*195a0*/  STL.64 [R1+0xdb0], R10 ;  /* 0x000db00a01007387 */ /* 0x0001e40000100a00 */
[----:B0-----:R-:W-:Y:S02]  /*195b0*/  IMAD.MOV.U32 R10, RZ, RZ, R8 ;  /* 0x000000ffff0a7224 */ /* 0x001fe400078e0008 */
[----:B------:R-:W-:-:S05]  /*195c0*/  IMAD.MOV.U32 R11, RZ, RZ, R5 ;  /* 0x000000ffff0b7224 */ /* 0x000fca00078e0005 */
[----:B------:R0:W-:Y:S01]  /*195d0*/  STL.64 [R1+0xdc8], R10 ;  /* 0x000dc80a01007387 */ /* 0x0001e20000100a00 */
[----:B------:R-:W3:Y:S02]  /*195e0*/  LDL.LU R8, [R1+0x120] ;  /* 0x0001200001087983 */ /* 0x000ee40000300800 */
[----:B------:R-:W3:Y:S01]  /*195f0*/  LDL.LU R9, [R1+0x124] ;  /* 0x0001240001097983 */ /* 0x000ee20000300800 */
[----:B0-----:R-:W4:Y:S01]  /*19600*/  LDL.LU R10, [R1+0x128] ;  /* 0x00012800010a7983 */ /* 0x001f220000300800 */
[----:B------:R-:W4:Y:S02]  /*19610*/  LDL.LU R11, [R1+0x12c] ;  /* 0x00012c00010b7983 */ /* 0x000f240000300800 */
[----:B------:R-:W2:Y:S02]  /*19620*/  LDL.LU R12, [R1+0x1e0] ;  /* 0x0001e000010c7983 */ /* 0x000ea40000300800 */
[----:B------:R-:W2:Y:S01]  /*19630*/  LDL.LU R13, [R1+0x1e4] ;  /* 0x0001e400010d7983 */ /* 0x000ea20000300800 */
[----:B------:R-:W2:Y:S01]  /*19640*/  LDL.LU R14, [R1+0x1e8] ;  /* 0x0001e800010e7983 */ /* 0x000ea20000300800 */
[----:B------:R-:W2:Y:S03]  /*19650*/  LDL.LU R15, [R1+0x1ec] ;  /* 0x0001ec00010f7983 */ /* 0x000ea60000300800 */
[----:B----4-:R-:W-:Y:S01]  /*19660*/  STL.64 [R1+0xde0], R10 ;  /* 0x000de00a01007387 */ /* 0x010fe20000100a00 */
[----:B---3--:R0:W-:Y:S03]  /*19670*/  STL.64 [R1+0xdd8], R8 ;  /* 0x000dd80801007387 */ /* 0x0081e60000100a00 */
[----:B0-----:R-:W3:Y:S01]  /*19680*/  LDL.LU R8, [R1+0x130] ;  /* 0x0001300001087983 */ /* 0x001ee20000300800 */
[----:B------:R-:W3:Y:S02]  /*19690*/  LDL.LU R9, [R1+0x134] ;  /* 0x0001340001097983 */ /* 0x000ee40000300800 */
[----:B------:R-:W4:Y:S02]  /*196a0*/  LDL.LU R10, [R1+0x138] ;  /* 0x00013800010a7983 */ /* 0x000f240000300800 */
[----:B------:R-:W4:Y:S01]  /*196b0*/  LDL.LU R11, [R1+0x13c] ;  /* 0x00013c00010b7983 */ /* 0x000f220000300800 */
[----:B--2---:R-:W-:Y:S01]  /*196c0*/  HMMA.16816.F32 R24, R16, R22, R24 ;  /* 0x000000161018723c */ /* 0x004fe20000001818 */
[----:B----4-:R-:W-:Y:S01]  /*196d0*/  STL.64 [R1+0xdf8], R10 ;  /* 0x000df80a01007387 */ /* 0x010fe20000100a00 */
[----:B---3--:R0:W-:Y:S03]  /*196e0*/  STL.64 [R1+0xdf0], R8 ;  /* 0x000df00801007387 */ /* 0x0081e60000100a00 */
        /* <DEDUP_REMOVED lines=8> */
[----:B------:R-:W2:Y:S02]  /*19770*/  LDL.LU R10, [R1+0x158] ;  /* 0x00015800010a7983 */ /* 0x000ea40000300800 */
[----:B------:R-:W2:Y:S02]  /*19780*/  LDL.LU R11, [R1+0x15c] ;  /* 0x00015c00010b7983 */ /* 0x000ea40000300800 */
[----:B------:R-:W-:Y:S01]  /*19790*/  STL.64 [R1+0x290], R24 ;  /* 0x0002901801007387 */ /* 0x000fe20000100a00 */
[----:B------:R0:W-:Y:S03]  /*197a0*/  STL.64 [R1+0x298], R26 ;  /* 0x0002981a01007387 */ /* 0x0001e60000100a00 */
[----:B0-----:R-:W3:Y:S01]  /*197b0*/  LDL.LU.64 R26, [R1+0xe30] ;  /* 0x000e3000011a7983 */ /* 0x001ee20000300a00 */
[----:B------:R3:W-:Y:S02]  /*197c0*/  STL.64 [R1+0xda8], R22 ;  /* 0x000da81601007387 */ /* 0x0007e40000100a00 */
[----:B------:R-:W4:Y:S02]  /*197d0*/  LDL.LU R20, [R1+0x100] ;  /* 0x0001000001147983 */ /* 0x000f240000300800 */
[----:B------:R-:W4:Y:S02]  /*197e0*/  LDL.LU R21, [R1+0x104] ;  /* 0x0001040001157983 */ /* 0x000f240000300800 */
[----:B---3--:R-:W-:-:S02]  /*197f0*/  IMAD.MOV.U32 R22, RZ, RZ, R26 ;  /* 0x000000ffff167224 */ /* 0x008fc400078e001a */
[----:B------:R-:W-:Y:S01]  /*19800*/  IMAD.MOV.U32 R23, RZ, RZ, R27 ;  /* 0x000000ffff177224 */ /* 0x000fe200078e001b */
[----:B------:R-:W3:Y:S01]  /*19810*/  LDL.LU R26, [R1+0xe2c] ;  /* 0x000e2c00011a7983 */ /* 0x000ee20000300800 */
[----:B------:R-:W3:Y:S03]  /*19820*/  LDL.LU R27, [R1+0xe28] ;  /* 0x000e2800011b7983 */ /* 0x000ee60000300800 */
[----:B------:R-:W-:Y:S01]  /*19830*/  STL.64 [R1+0xdc0], R22 ;  /* 0x000dc01601007387 */ /* 0x000fe20000100a00 */
[----:B----4-:R0:W-:Y:S03]  /*19840*/  STL.64 [R1+0xdb8], R20 ;  /* 0x000db81401007387 */ /* 0x0101e60000100a00 */
[----:B0-----:R-:W4:Y:S01]  /*19850*/  LDL.LU R20, [R1+0x110] ;  /* 0x0001100001147983 */ /* 0x001f220000300800 */
[----:B------:R-:W4:Y:S02]  /*19860*/  LDL.LU R21, [R1+0x114] ;  /* 0x0001140001157983 */ /* 0x000f240000300800 */
[----:B------:R-:W4:Y:S02]  /*19870*/  LDL.LU R22, [R1+0x118] ;  /* 0x0001180001167983 */ /* 0x000f240000300800 */
[----:B------:R-:W4:Y:S01]  /*19880*/  LDL.LU R23, [R1+0x11c] ;  /* 0x00011c0001177983 */ /* 0x000f220000300800 */
[----:B---3--:R-:W-:Y:S01]  /*19890*/  HMMA.16816.F32 R16, R16, R26, R12 ;  /* 0x0000001a1010723c */ /* 0x008fe2000000180c */
[----:B------:R-:W2:Y:S01]  /*198a0*/  LDL.LU.64 R14, [R1+0xe20] ;  /* 0x000e2000010e7983 */ /* 0x000ea20000300a00 */
[----:B------:R-:W2:Y:S02]  /*198b0*/  LDL.LU.64 R12, [R1+0xe18] ;  /* 0x000e1800010c7983 */ /* 0x000ea40000300a00 */
[----:B------:R-:W-:-:S02]  /*198c0*/  IMAD.MOV.U32 R6, RZ, RZ, R4 ;  /* 0x000000ffff067224 */ /* 0x000fc400078e0004 */
[----:B------:R-:W-:Y:S11]  /*198d0*/  IMAD.MOV.U32 R7, RZ, RZ, R2 ;  /* 0x000000ffff077224 */ /* 0x000ff600078e0002 */
[----:B------:R-:W-:Y:S06]  /*198e0*/  @!UPT UIADD3 URZ, URZ, URZ, URZ ;  /* 0x0000003f3f3ff290 */ /* 0x000fec000fffe03f */
[----:B------:R0:W-:Y:S01]  /*198f0*/  STL.64 [R1+0x280], R16 ;  /* 0x0002801001007387 */ /* 0x0001e20000100a00 */
[----:B------:R1:W-:Y:S03]  /*19900*/  STL.64 [R1+0x288], R18 ;  /* 0x0002881201007387 */ /* 0x0003e60000100a00 */
[----:B0-----:R-:W3:Y:S01]  /*19910*/  LDL.LU R16, [R1+0x1d0] ;  /* 0x0001d00001107983 */ /* 0x001ee20000300800 */
[----:B------:R-:W3:Y:S02]  /*19920*/  LDL.LU R17, [R1+0x1d4] ;  /* 0x0001d40001117983 */ /* 0x000ee40000300800 */
[----:B-1----:R-:W3:Y:S02]  /*19930*/  LDL.LU R18, [R1+0x1d8] ;  /* 0x0001d80001127983 */ /* 0x002ee40000300800 */
[----:B------:R-:W3:Y:S01]  /*19940*/  LDL.LU R19, [R1+0x1dc] ;  /* 0x0001dc0001137983 */ /* 0x000ee20000300800 */
[C---:B--2---:R-:W-:Y:S01]  /*19950*/  HMMA.16816.F32 R4, R12.reuse, R6, R8 ;  /* 0x000000060c04723c */ /* 0x044fe20000001808 */
[----:B------:R-:W2:Y:S01]  /*19960*/  LDL.LU.64 R10, [R1+0xe10] ;  /* 0x000e1000010a7983 */ /* 0x000ea20000300a00 */
[----:B------:R-:W2:Y:S11]  /*19970*/  LDL.LU.64 R8, [R1+0xe08] ;  /* 0x000e080001087983 */ /* 0x000eb60000300a00 */
[----:B------:R-:W-:Y:S10]  /*19980*/  @!UPT UIADD3 URZ, URZ, URZ, URZ ;  /* 0x0000003f3f3ff290 */ /* 0x000ff4000fffe03f */
        /* <DEDUP_REMOVED lines=17> */
[C---:B--2---:R-:W-:Y:S11]  /*19aa0*/  HMMA.16816.F32 R8, R12.reuse, R6, R8 ;  /* 0x000000060c08723c */ /* 0x044ff60000001808 */
[----:B------:R-:W-:Y:S11]  /*19ab0*/  @!UPT UIADD3 URZ, URZ, URZ, URZ ;  /* 0x0000003f3f3ff290 */ /* 0x000ff6000fffe03f */
[----:B------:R-:W-:Y:S01]  /*19ac0*/  @!UPT UIADD3 URZ, URZ, URZ, URZ ;  /* 0x0000003f3f3ff290 */ /* 0x000fe2000fffe03f */
[----:B------:R-:W-:Y:S01]  /*19ad0*/  STL.64 [R1+0x330], R8 ;  /* 0x0003300801007387 */ /* 0x000fe20000100a00 */
[----:B------:R0:W-:Y:S03]  /*19ae0*/  STL.64 [R1+0x338], R10 ;  /* 0x0003380a01007387 */ /* 0x0001e60000100a00 */
[----:B0-----:R-:W4:Y:S01]  /*19af0*/  LDL.LU.64 R10, [R1+0xdc8] ;  /* 0x000dc800010a7983 */ /* 0x001f220000300a00 */
[----:B------:R0:W-:Y:S02]  /*19b00*/  STL.64 [R1+0xd60], R6 ;  /* 0x000d600601007387 */ /* 0x0001e40000100a00 */
[----:B------:R-:W2:Y:S02]  /*19b10*/  LDL.LU R4, [R1+0x1b0] ;  /* 0x0001b00001047983 */ /* 0x000ea40000300800 */
[----:B------:R-:W2:Y:S01]  /*19b20*/  LDL.LU R5, [R1+0x1b4] ;  /* 0x0001b40001057983 */ /* 0x000ea20000300800 */
[----:B0-----:R-:W2:Y:S01]  /*19b30*/  LDL.LU R6, [R1+0x1b8] ;  /* 0x0001b80001067983 */ /* 0x001ea20000300800 */
[----:B------:R-:W2:Y:S01]  /*19b40*/  LDL.LU R7, [R1+0x1bc] ;  /* 0x0001bc0001077983 */ /* 0x000ea20000300800 */
[C---:B----4-:R-:W-:Y:S02]  /*19b50*/  HMMA.16816.F32 R8, R12.reuse, R10, R20 ;  /* 0x0000000a0c08723c */ /* 0x050fe40000001814 */
[----:B--2---:R-:W-:Y:S01]  /*19b60*/  STL.64 [R1+0xd70], R6 ;  /* 0x000d700601007387 */ /* 0x004fe20000100a00 */
[----:B------:R0:W-:Y:S03]  /*19b70*/  STL.64 [R1+0xd68], R4 ;  /* 0x000d680401007387 */ /* 0x0001e60000100a00 */
[----:B0-----:R-:W2:Y:S01]  /*19b80*/  LDL.LU R4, [R1+0x1c0] ;  /* 0x0001c00001047983 */ /* 0x001ea20000300800 */
[----:B------:R-:W2:Y:S02]  /*19b90*/  LDL.LU R5, [R1+0x1c4] ;  /* 0x0001c40001057983 */ /* 0x000ea40000300800 */
[----:B------:R-:W2:Y:S02]  /*19ba0*/  LDL.LU R6, [R1+0x1c8] ;  /* 0x0001c80001067983 */ /* 0x000ea40000300800 */
[----:B------:R-:W2:Y:S01]  /*19bb0*/  LDL.LU R7, [R1+0x1cc] ;  /* 0x0001cc0001077983 */ /* 0x000ea20000300800 */
[----:B------:R-:W4:Y:S01]  /*19bc0*/  LDL.LU.64 R22, [R1+0xdc0] ;  /* 0x000dc00001167983 */ /* 0x000f220000300a00 */
[----:B------:R-:W4:Y:S10]  /*19bd0*/  LDL.LU.64 R20, [R1+0xdb8] ;  /* 0x000db80001147983 */ /* 0x000f340000300a00 */
[----:B------:R-:W-:Y:S02]  /*19be0*/  STL.64 [R1+0x320], R8 ;  /* 0x0003200801007387 */ /* 0x000fe40000100a00 */
[----:B------:R0:W-:Y:S02]  /*19bf0*/  STL.64 [R1+0x328], R10 ;  /* 0x0003280a01007387 */ /* 0x0001e40000100a00 */
[----:B0-----:R-:W4:Y:S02]  /*19c00*/  LDL.LU.64 R10, [R1+0xdb0] ;  /* 0x000db000010a7983 */ /* 0x001f240000300a00 */
[C---:B----4-:R-:W-:Y:S02]  /*19c10*/  HMMA.16816.F32 R8, R12.reuse, R10, R20 ;  /* 0x0000000a0c08723c */ /* 0x050fe40000001814 */
[----:B------:R-:W4:Y:S11]  /*19c20*/  LDL.LU.64 R22, [R1+0xda8] ;  /* 0x000da80001167983 */ /* 0x000f360000300a00 */
[----:B------:R-:W-:Y:S10]  /*19c30*/  @!UPT UIADD3 URZ, URZ, URZ, URZ ;  /* 0x0000003f3f3ff290 */ /* 0x000ff4000fffe03f */
[----:B------:R-:W-:Y:S01]  /*19c40*/  STL.64 [R1+0x310], R8 ;  /* 0x0003100801007387 */ /* 0x000fe20000100a00 */
[----:B------:R0:W-:Y:S03]  /*19c50*/  STL.64 [R1+0x318], R10 ;  /* 0x0003180a01007387 */ /* 0x0001e60000100a00 */
[----:B0-----:R-:W4:Y:S01]  /*19c60*/  LDL.LU.64 R10, [R1+0xda0] ;  /* 0x000da000010a7983 */ /* 0x001f220000300a00 */
[----:B------:R-:W4:Y:S02]  /*19c70*/  LDL.LU.64 R8, [R1+0xd98] ;  /* 0x000d980001087983 */ /* 0x000f240000300a00 */
[C---:B----4-:R-:W-:Y:S11]  /*19c80*/  HMMA.16816.F32 R8, R12.reuse, R22, R8 ;  /* 0x000000160c08723c */ /* 0x050ff60000001808 */
[----:B------:R-:W-:Y:S11]  /*19c90*/  @!UPT UIADD3 URZ, URZ, URZ, URZ ;  /* 0x0000003f3f3ff290 */ /* 0x000ff6000fffe03f */
[----:B------:R-:W-:Y:S01]  /*19ca0*/  @!UPT UIADD3 URZ, URZ, URZ, URZ ;  /* 0x0000003f3f3ff290 */ /* 0x000fe2000fffe03f */
[----:B------:R-:W-:Y:S01]  /*19cb0*/  STL.64 [R1+0x300], R8 ;  /* 0x0003000801007387 */ /* 0x000fe20000100a00 */
[----:B------:R0:W-:Y:S03]  /*19cc0*/  STL.64 [R1+0x308], R10 ;  /* 0x0003080a01007387 */ /* 0x0001e60000100a00 */
[----:B0-----:R-:W4:Y:S01]  /*19cd0*/  LDL.LU.64 R10, [R1+0xd90] ;  /* 0x000d9000010a7983 */ /* 0x001f220000300a00 */
[----:B------:R-:W4:Y:S02]  /*19ce0*/  LDL.LU.64 R8, [R1+0xd88] ;  /* 0x000d880001087983 */ /* 0x000f240000300a00 */
[----:B----4-:R-:W-:Y:S01]  /*19cf0*/  HMMA.16816.F32 R12, R12, R26, R8 ;  /* 0x0000001a0c0c723c */ /* 0x010fe20000001808 */
[----:B------:R-:W3:Y:S01]  /*19d00*/  LDL.LU.64 R10, [R1+0xd80] ;  /* 0x000d8000010a7983 */ /* 0x000ee20000300a00 */
[----:B------:R-:W3:Y:S11]  /*19d10*/  LDL.LU.64 R8, [R1+0xd78] ;  /* 0x000d780001087983 */ /* 0x000ef60000300a00 */
[----:B------:R-:W-:Y:S10]  /*19d20*/  @!UPT UIADD3 URZ, URZ, URZ, URZ ;  /* 0x0000003f3f3ff290 */ /* 0x000ff4000fffe03f */
[----:B------:R-:W-:Y:S01]  /*19d30*/  STL.64 [R1+0x2f0], R12 ;  /* 0x0002f00c01007387 */ /* 0x000fe20000100a00 */
[----:B------:R0:W-:Y:S03]  /*19d40*/  STL.64 [R1+0x2f8], R14 ;  /* 0x0002f80e01007387 */ /* 0x0001e60000100a00 */
[----:B0-----:R-:W3:Y:S01]  /*19d50*/  LDL.LU.64 R14, [R1+0x68] ;  /* 0x00006800010e7983 */ /* 0x001ee20000300a00 */
[----:B------:R-:W-:Y:S01]  /*19d60*/  STL.64 [R1+0xd08], R26 ;  /* 0x000d081a01007387 */ /* 0x000fe20000100a00 */
[----:B---3--:R-:W-:Y:S11]  /*19d70*/  HMMA.16816.F32 R16, R8, R14, R16 ;  /* 0x0000000e0810723c */ /* 0x008ff60000001810 */
[----:B------:R-:W-:Y:S11]  /*19d80*/  @!UPT UIADD3 URZ, URZ, URZ, URZ ;  /* 0x0000003f3f3ff290 */ /* 0x000ff6000fffe03f */
[----:B------:R-:W-:Y:S01]  /*19d90*/  @!UPT UIADD3 URZ, URZ, URZ, URZ ;  /* 0x0000003f3f3ff290 */ /* 0x000fe2000fffe03f */
[----:B------:R-:W-:Y:S01]  /*19da0*/  STL.64 [R1+0x210], R16 ;  /* 0x0002101001007387 */ /* 0x000fe20000100a00 */
[----:B------:R0:W-:Y:S02]  /*19db0*/  STL.64 [R1+0x218], R18 ;  /* 0x0002181201007387 */ /* 0x0001e40000100a00 */
[----:B------:R-:W-:Y:S02]  /*19dc0*/  IMAD.MOV.U32 R12, RZ, RZ, R18 ;  /* 0x000000ffff0c7224 */ /* 0x000fe400078e0012 */
[----:B------:R-:W-:Y:S01]  /*19dd0*/  STL [R1+0xb68], R16 ;  /* 0x000b681001007387 */ /* 0x000fe20000100800 */
[----:B0-----:R-:W2:Y:S02]  /*19de0*/  LDL.LU.64 R18, [R1+0x58] ;  /* 0x0000580001127983 */ /* 0x001ea40000300a00 */
[----:B------:R-:W-:Y:S02]  /*19df0*/  STL [R1+0xb64], R12 ;  /* 0x000b640c01007387 */ /* 0x000fe40000100800 */
[----:B------:R-:W-:-:S02]  /*19e00*/  IMAD.MOV.U32 R2, RZ, RZ, R14 ;  /* 0x000000ffff027224 */ /* 0x000fc400078e000e */
[----:B------:R-:W-:Y:S01]  /*19e10*/  IMAD.MOV.U32 R29, RZ, RZ, R15 ;  /* 0x000000ffff1d7224 */ /* 0x000fe200078e000f */
[C---:B--2---:R-:W-:Y:S11]  /*19e20*/  HMMA.16816.F32 R4, R8.reuse, R18, R4 ;  /* 0x000000120804723c */ /* 0x044ff60000001804 */
[----:B------:R-:W-:Y:S11]  /*19e30*/  @!UPT UIADD3 URZ, URZ, URZ, URZ ;  /* 0x0000003f3f3ff290 */ /* 0x000ff6000fffe03f */
[----:B------:R-:W-:Y:S01]  /*19e40*/  @!UPT UIADD3 URZ, URZ, URZ, URZ ;  /* 0x0000003f3f3ff290 */ /* 0x000fe2000fffe03f */
[----:B------:R-:W-:Y:S01]  /*19e50*/  STL.64 [R1+0x200], R4 ;  /* 0x0002000401007387 */ /* 0x000fe20000100a00 */
[----:B------:R-:W-:Y:S02]  /*19e60*/  IMAD.MOV.U32 R17, RZ, RZ, R4 ;  /* 0x000000ffff117224 */ /* 0x000fe400078e0004 */
[----:B------:R-:W-:Y:S02]  /*19e70*/  IMAD.MOV.U32 R13, RZ, RZ, R6 ;  /* 0x000000ffff0d7224 */ /* 0x000fe400078e0006 */
[----:B------:R0:W-:Y:S02]  /*19e80*/  STL.64 [R1+0x208], R6 ;  /* 0x0002080601007387 */ /* 0x0001e40000100a00 */
[----:B0-----:R-:W2:Y:S01]  /*19e90*/  LDL.LU.64 R6, [R1+0xd70] ;  /* 0x000d700001067983 */ /* 0x001ea20000300a00 */
[----:B------:R-:W2:Y:S02]  /*19ea0*/  LDL.LU.64 R4, [R1+0xd68] ;  /* 0x000d680001047983 */ /* 0x000ea40000300a00 */
[----:B------:R-:W-:Y:S02]  /*19eb0*/  STL [R1+0xb70], R17 ;  /* 0x000b701101007387 */ /* 0x000fe40000100800 */
[----:B------:R-:W-:Y:S01]  /*19ec0*/  STL [R1+0xb6c], R13 ;  /* 0x000b6c0d01007387 */ /* 0x000fe20000100800 */
[----:B------:R-:W2:Y:S02]  /*19ed0*/  LDL.LU.64 R14, [R1+0x48] ;  /* 0x00004800010e7983 */ /* 0x000ea40000300a00 */
[----:B--2---:R-:W-:Y:S01]  /*19ee0*/  HMMA.16816.F32 R4, R8, R14, R4 ;  /* 0x0000000e0804723c */ /* 0x004fe20000001804 */
[----:B------:R-:W-:-:S02]  /*19ef0*/  IMAD.MOV.U32 R21, RZ, RZ, R14 ;  /* 0x000000ffff157224 */ /* 0x000fc400078e000e */
[----:B------:R-:W-:Y:S11]  /*19f00*/  IMAD.MOV.U32 R20, RZ, RZ, R15 ;  /* 0x000000ffff147224 */ /* 0x000ff600078e000f */
[----:B------:R-:W-:Y:S09]  /*19f10*/  @!UPT UIADD3 URZ, URZ, URZ, URZ ;  /* 0x0000003f3f3ff290 */ /* 0x000ff2000fffe03f */
[----:B------:R-:W-:Y:S01]  /*19f20*/  STL.64 [R1+0x1e0], R4 ;  /* 0x0001e00401007387 */ /* 0x000fe20000100a00 */
[----:B------:R-:W-:Y:S02]  /*19f30*/  IMAD.MOV.U32 R14, RZ, RZ, R6 ;  /* 0x000000ffff0e7224 */ /* 0x000fe400078e0006 */
[----:B------:R0:W-:Y:S02]  /*19f40*/  STL.64 [R1+0x1e8], R6 ;  /* 0x0001e80601007387 */ /* 0x0001e40000100a00 */
[----:B0-----:R-:W2:Y:S01]  /*19f50*/  LDL.LU.64 R6, [R1+0xd60] ;  /* 0x000d600001067983 */ /* 0x001ea20000300a00 */
[----:B------:R-:W-:Y:S02]  /*19f60*/  STL.64 [R1+0xd18], R22 ;  /* 0x000d181601007387 */ /* 0x000fe40000100a00 */
[----:B------:R0:W-:Y:S02]  /*19f70*/  STL.64 [R1+0xd10], R20 ;  /* 0x000d101401007387 */ /* 0x0001e40000100a00 */
[----:B0-----:R-:W2:Y:S01]  /*19f80*/  LDL.LU R20, [R1+0x1a0] ;  /* 0x0001a00001147983 */ /* 0x001ea20000300800 */
[----:B------:R-:W2:Y:S02]  /*19f90*/  LDL.LU R21, [R1+0x1a4] ;  /* 0x0001a40001157983 */ /* 0x000ea40000300800 */
[----:B------:R-:W2:Y:S02]  /*19fa0*/  LDL.LU R22, [R1+0x1a8] ;  /* 0x0001a80001167983 */ /* 0x000ea40000300800 */
[----:B------:R-:W2:Y:S02]  /*19fb0*/  LDL.LU R23, [R1+0x1ac] ;  /* 0x0001ac0001177983 */ /* 0x000ea40000300800 */
[----:B------:R-:W-:-:S02]  /*19fc0*/  IMAD.MOV.U32 R16, RZ, RZ, R18 ;  /* 0x000000ffff107224 */ /* 0x000fc400078e0012 */
[----:B------:R-:W-:-:S05]  /*19fd0*/  IMAD.MOV.U32 R18, RZ, RZ, R4 ;  /* 0x000000ffff127224 */ /* 0x000fca00078e0004 */
[----:B------:R-:W-:Y:S01]  /*19fe0*/  STL [R1+0xb78], R18 ;  /* 0x000b781201007387 */ /* 0x000fe20000100800 */
[----:B------:R0:W-:Y:S01]  /*19ff0*/  STL [R1+0xb74], R14 ;  /* 0x000b740e01007387 */ /* 0x0001e20000100800 */
[----:B--2---:R-:W-:Y:S01]  /*1a000*/  HMMA.16816.F32 R20, R8, R6, R20 ;  /* 0x000000060814723c */ /* 0x004fe20000001814 */
[----:B------:R-:W-:Y:S02]  /*1a010*/  IMAD.MOV.U32 R13, RZ, RZ, R6 ;  /* 0x000000ffff0d7224 */ /* 0x000fe400078e0006 */
[----:B------:R-:W-:Y:S02]  /*1a020*/  IMAD.MOV.U32 R12, RZ, RZ, R7 ;  /* 0x000000ffff0c7224 */ /* 0x000fe400078e0007 */
[----:B------:R-:W2:Y:S01]  /*1a030*/  LDL.LU.64 R6, [R1+0xd58] ;  /* 0x000d580001067983 */ /* 0x000ea20000300a00 */
[----:B------:R-:W3:Y:S11]  /*1a040*/  LDL.LU.64 R4, [R1+0xd50] ;  /* 0x000d500001047983 */ /* 0x000ef60000300a00 */
[----:B------:R-:W-:Y:S06]  /*1a050*/  @!UPT UIADD3 URZ, URZ, URZ, URZ ;  /* 0x0000003f3f3ff290 */ /* 0x000fec000fffe03f */
[----:B------:R-:W-:Y:S01]  /*1a060*/  STL.64 [R1+0x1b0], R20 ;  /* 0x0001b01401007387 */ /* 0x000fe20000100a00 */
[----:B------:R-:W-:Y:S02]  /*1a070*/  STL.64 [R1+0x1b8], R22 ;  /* 0x0001b81601007387 */ /* 0x000fe40000100a00 */
[----:B0-----:R-:W4:Y:S02]  /*1a080*/  LDL.LU R14, [R1+0x434] ;  /* 0x00043400010e7983 */ /* 0x001f240000300800 */
[----:B------:R-:W-:Y:S02]  /*1a090*/  IMAD.MOV.U32 R24, RZ, RZ, R19 ;  /* 0x000000ffff187224 */ /* 0x000fe400078e0013 */
[----:B------:R-:W-:Y:S02]  /*1a0a0*/  IMAD.MOV.U32 R19, RZ, RZ, R20 ;  /* 0x000000ffff137224 */ /* 0x000fe400078e0014 */
[----:B------:R-:W-:Y:S02]  /*1a0b0*/  IMAD.MOV.U32 R18, RZ, RZ, R13 ;  /* 0x000000ffff127224 */ /* 0x000fe400078e000d */
[----:B------:R-:W-:Y:S01]  /*1a0c0*/  IMAD.MOV.U32 R15, RZ, RZ, R22 ;  /* 0x000000ffff0f7224 */ /* 0x000fe200078e0016 */
[----:B------:R0:W-:Y:S02]  /*1a0d0*/  STL [R1+0xb80], R19 ;  /* 0x000b801301007387 */ /* 0x0001e40000100800 */
[----:B0-----:R-:W-:-:S05]  /*1a0e0*/  IMAD.MOV.U32 R19, RZ, RZ, R12 ;  /* 0x000000ffff137224 */ /* 0x001fca00078e000c */
[----:B------:R-:W-:Y:S01]  /*1a0f0*/  STL.64 [R1+0xd40], R18 ;  /* 0x000d401201007387 */ /* 0x000fe20000100a00 */
[----:B------:R-:W-:Y:S02]  /*1a100*/  STL [R1+0xb7c], R15 ;  /* 0x000b7c0f01007387 */ /* 0x000fe40000100800 */
[----:B------:R-:W-:Y:S02]  /*1a110*/  IMAD.MOV.U32 R20, RZ, RZ, R16 ;  /* 0x000000ffff147224 */ /* 0x000fe400078e0010 */
[----:B------:R-:W-:Y:S01]  /*1a120*/  IMAD.MOV.U32 R21, RZ, RZ, R24 ;  /* 0x000000ffff157224 */ /* 0x000fe200078e0018 */
[----:B----4-:R0:W-:Y:S01]  /*1a130*/  STL [R1+0xcac], R14 ;  /* 0x000cac0e01007387 */ /* 0x0101e20000100800 */
[----:B------:R-:W4:Y:S02]  /*1a140*/  LDL.LU R12, [R1+0xa0] ;  /* 0x0000a000010c7983 */ /* 0x000f240000300800 */
[----:B------:R-:W4:Y:S01]  /*1a150*/  LDL.LU R13, [R1+0xa4] ;  /* 0x0000a400010d7983 */ /* 0x000f220000300800 */
[----:B0-----:R-:W2:Y:S01]  /*1a160*/  LDL.LU R14, [R1+0xa8] ;  /* 0x0000a800010e7983 */ /* 0x001ea20000300800 */
        /* <DEDUP_REMOVED lines=8> */
[----:B------:R-:W2:Y:S03]  /*1a1f0*/  LDL.LU R27, [R1+0x17c] ;  /* 0x00017c00011b7983 */ /* 0x000ea60000300800 */
[----:B--2---:R-:W-:Y:S01]  /*1a200*/  STL.64 [R1+0xd28], R26 ;  /* 0x000d281a01007387 */ /* 0x004fe20000100a00 */
[----:B------:R0:W-:Y:S03]  /*1a210*/  STL.64 [R1+0xd20], R24 ;  /* 0x000d201801007387 */ /* 0x0001e60000100a00 */
[----:B0-----:R-:W2:Y:S01]  /*1a220*/  LDL.LU R24, [R1+0x180] ;  /* 0x0001800001187983 */ /* 0x001ea20000300800 */
[----:B------:R-:W2:Y:S02]  /*1a230*/  LDL.LU R25, [R1+0x184] ;  /* 0x0001840001197983 */ /* 0x000ea40000300800 */
[----:B------:R-:W2:Y:S02]  /*1a240*/  LDL.LU R26, [R1+0x188] ;  /* 0x00018800011a7983 */ /* 0x000ea40000300800 */
[----:B------:R-:W2:Y:S02]  /*1a250*/  LDL.LU R27, [R1+0x18c] ;  /* 0x00018c00011b7983 */ /* 0x000ea40000300800 */
[----:B--2---:R0:W-:Y:S01]  /*1a260*/  STL.64 [R1+0xd38], R26 ;  /* 0x000d381a01007387 */ /* 0x0041e20000100a00 */
[----:B------:R-:W-:Y:S03]  /*1a270*/  STL.64 [R1+0xd30], R24 ;  /* 0x000d301801007387 */ /* 0x000fe60000100a00 */
[----:B0-----:R-:W2:Y:S01]  /*1a280*/  LDL.LU.64 R26, [R1+0x28] ;  /* 0x00002800011a7983 */ /* 0x001ea20000300a00 */
[----:B------:R-:W2:Y:S02]  /*1a290*/  LDL.LU.64 R22, [R1+0x18] ;  /* 0x0000180001167983 */ /* 0x000ea40000300a00 */
[----:B------:R3:W-:Y:S02]  /*1a2a0*/  STL.64 [R1+0xcb8], R14 ;  /* 0x000cb80e01007387 */ /* 0x0007e40000100a00 */
[----:B----4-:R0:W-:Y:S02]  /*1a2b0*/  STL.64 [R1+0xcb0], R12 ;  /* 0x000cb00c01007387 */ /* 0x0101e40000100a00 */
[----:B---3--:R-:W-:-:S02]  /*1a2c0*/  IMAD.MOV.U32 R14, RZ, RZ, R5 ;  /* 0x000000ffff0e7224 */ /* 0x008fc400078e0005 */
[----:B------:R-:W-:Y:S02]  /*1a2d0*/  IMAD.MOV.U32 R15, RZ, RZ, R4 ;  /* 0x000000ffff0f7224 */ /* 0x000fe400078e0004 */
[----:B0-----:R-:W-:Y:S01]  /*1a2e0*/  IMAD.MOV.U32 R13, RZ, RZ, R6 ;  /* 0x000000ffff0d7224 */ /* 0x001fe200078e0006 */
[----:B------:R-:W3:Y:S01]  /*1a2f0*/  LDL.LU R4, [R1+0x160] ;  /* 0x0001600001047983 */ /* 0x000ee20000300800 */
[----:B------:R-:W3:Y:S02]  /*1a300*/  LDL.LU R5, [R1+0x164] ;  /* 0x0001640001057983 */ /* 0x000ee40000300800 */
[----:B------:R-:W-:Y:S02]  /*1a310*/  IMAD.MOV.U32 R12, RZ, RZ, R7 ;  /* 0x000000ffff0c7224 */ /* 0x000fe400078e0007 */
[----:B------:R-:W3:Y:S01]  /*1a320*/  LDL.LU R6, [R1+0x168] ;  /* 0x0001680001067983 */ /* 0x000ee20000300800 */
[----:B------:R-:W3:Y:S01]  /*1a330*/  LDL.LU R7, [R1+0x16c] ;  /* 0x00016c0001077983 */ /* 0x000ee20000300800 */
[----:B------:R0:W-:Y:S02]  /*1a340*/  STL.64 [R1+0xcc8], R14 ;  /* 0x000cc80e01007387 */ /* 0x0001e40000100a00 */
[----:B------:R-:W-:Y:S02]  /*1a350*/  STL.64 [R1+0xcc0], R12 ;  /* 0x000cc00c01007387 */ /* 0x000fe40000100a00 */
[----:B0-----:R-:W-:-:S02]  /*1a360*/  IMAD.MOV.U32 R14, RZ, RZ, R20 ;  /* 0x000000ffff0e7224 */ /* 0x001fc400078e0014 */
[----:B------:R-:W-:-:S05]  /*1a370*/  IMAD.MOV.U32 R15, RZ, RZ, R21 ;  /* 0x000000ffff0f7224 */ /* 0x000fca00078e0015 */
[----:B------:R0:W-:Y:S02]  /*1a380*/  STL.64 [R1+0xce0], R14 ;  /* 0x000ce00e01007387 */ /* 0x0001e40000100a00 */
[----:B0-----:R-:W-:Y:S02]  /*1a390*/  IMAD.MOV.U32 R14, RZ, RZ, R2 ;  /* 0x000000ffff0e7224 */ /* 0x001fe400078e0002 */
[----:B------:R-:W4:Y:S01]  /*1a3a0*/  LDL.LU R2, [R1+0xd48] ;  /* 0x000d480001027983 */ /* 0x000f220000300800 */
[C---:B--2---:R-:W-:Y:S11]  /*1a3b0*/  HMMA.16816.F32 R16, R8.reuse, R26, R16 ;  /* 0x0000001a0810723c */ /* 0x044ff60000001810 */
[----:B------:R-:W-:Y:S11]  /*1a3c0*/  @!UPT UIADD3 URZ, URZ, URZ, URZ ;  /* 0x0000003f3f3ff290 */ /* 0x000ff6000fffe03f */
[----:B------:R-:W-:Y:S01]  /*1a3d0*/  @!UPT UIADD3 URZ, URZ, URZ, URZ ;  /* 0x0000003f3f3ff290 */ /* 0x000fe2000fffe03f */
[----:B------:R-:W-:Y:S01]  /*1a3e0*/  STL.64 [R1+0x1a0], R16 ;  /* 0x0001a01001007387 */ /* 0x000fe20000100a00 */
[----:B------:R0:W-:Y:S03]  /*1a3f0*/  STL.64 [R1+0x1a8], R18 ;  /* 0x0001a81201007387 */ /* 0x0001e60000100a00 */
[----:B0-----:R-:W2:Y:S01]  /*1a400*/  LDL.LU.64 R18, [R1+0xd40] ;  /* 0x000d400001127983 */ /* 0x001ea20000300a00 */
[----:B------:R-:W-:Y:S02]  /*1a410*/  IMAD.MOV.U32 R17, RZ, RZ, R26 ;  /* 0x000000ffff117224 */ /* 0x000fe400078e001a */
[----:B------:R-:W-:Y:S02]  /*1a420*/  IMAD.MOV.U32 R16, RZ, RZ, R27 ;  /* 0x000000ffff107224 */ /* 0x000fe400078e001b */
[----:B------:R-:W3:Y:S01]  /*1a430*/  LDL.LU.64 R26, [R1+0xd38] ;  /* 0x000d3800011a7983 */ /* 0x000ee20000300a00 */
[----:B------:R-:W3:Y:S03]  /*1a440*/  LDL.LU.64 R24, [R1+0xd30] ;  /* 0x000d300001187983 */ /* 0x000ee60000300a00 */
[----:B--2---:R-:W-:Y:S01]  /*1a450*/  STL.64 [R1+0xcd8], R18 ;  /* 0x000cd81201007387 */ /* 0x004fe20000100a00 */
[----:B------:R0:W-:Y:S03]  /*1a460*/  STL.64 [R1+0xcd0], R16 ;  /* 0x000cd01001007387 */ /* 0x0001e60000100a00 */
[----:B0-----:R-:W2:Y:S01]  /*1a470*/  LDL.LU R16, [R1+0xc0] ;  /* 0x0000c00001107983 */ /* 0x001ea20000300800 */
[----:B------:R-:W2:Y:S02]  /*1a480*/  LDL.LU R17, [R1+0xc4] ;  /* 0x0000c40001117983 */ /* 0x000ea40000300800 */
[----:B------:R-:W2:Y:S02]  /*1a490*/  LDL.LU R18, [R1+0xc8] ;  /* 0x0000c80001127983 */ /* 0x000ea40000300800 */
[----:B------:R-:W2:Y:S01]  /*1a4a0*/  LDL.LU R19, [R1+0xcc] ;  /* 0x0000cc0001137983 */ /* 0x000ea20000300800 */
[----:B---3--:R-:W-:Y:S01]  /*1a4b0*/  HMMA.16816.F32 R24, R8, R22, R24 ;  /* 0x000000160818723c */ /* 0x008fe20000001818 */
[----:B------:R-:W-:-:S02]  /*1a4c0*/  IMAD.MOV.U32 R13, RZ, RZ, R22 ;  /* 0x000000ffff0d7224 */ /* 0x000fc400078e0016 */
[----:B------:R-:W-:Y:S01]  /*1a4d0*/  IMAD.MOV.U32 R12, RZ, RZ, R23 ;  /* 0x000000ffff0c7224 */ /* 0x000fe200078e0017 */
[----:B--2---:R-:W-:Y:S01]  /*1a4e0*/  STL.64 [R1+0xcf0], R18 ;  /* 0x000cf01201007387 */ /* 0x004fe20000100a00 */
[----:B------:R0:W-:Y:S03]  /*1a4f0*/  STL.64 [R1+0xce8], R16 ;  /* 0x000ce81001007387 */ /* 0x0001e60000100a00 */
[----:B0-----:R-:W2:Y:S01]  /*1a500*/  LDL.LU R16, [R1+0xd0] ;  /* 0x0000d00001107983 */ /* 0x001ea20000300800 */
[----:B------:R-:W2:Y:S02]  /*1a510*/  LDL.LU R17, [R1+0xd4] ;  /* 0x0000d40001117983 */ /* 0x000ea40000300800 */
[----:B------:R-:W2:Y:S02]  /*1a520*/  LDL.LU R18, [R1+0xd8] ;  /* 0x0000d80001127983 */ /* 0x000ea40000300800 */
[----:B------:R-:W2:Y:S10]  /*1a530*/  LDL.LU R19, [R1+0xdc] ;  /* 0x0000dc0001137983 */ /* 0x000eb40000300800 */
[----:B------:R-:W-:Y:S01]  /*1a540*/  STL.64 [R1+0x150], R24 ;  /* 0x0001501801007387 */ /* 0x000fe20000100a00 */
[----:B------:R0:W-:Y:S03]  /*1a550*/  STL.64 [R1+0x158], R26 ;  /* 0x0001581a01007387 */ /* 0x0001e60000100a00 */
[----:B0-----:R-:W3:Y:S01]  /*1a560*/  LDL.LU.64 R26, [R1+0xd28] ;  /* 0x000d2800011a7983 */ /* 0x001ee20000300a00 */
[----:B------:R-:W3:Y:S02]  /*1a570*/  LDL.LU.64 R24, [R1+0xd20] ;  /* 0x000d200001187983 */ /* 0x000ee40000300a00 */
[----:B------:R-:W3:Y:S02]  /*1a580*/  LDL.LU.64 R22, [R1+0xd18] ;  /* 0x000d180001167983 */ /* 0x000ee40000300a00 */
[----:B------:R-:W2:Y:S01]  /*1a590*/  LDL.LU.64 R20, [R1+0xd10] ;  /* 0x000d100001147983 */ /* 0x000ea20000300a00 */
[----:B---3--:R-:W-:Y:S11]  /*1a5a0*/  HMMA.16816.F32 R24, R8, R22, R24 ;  /* 0x000000160818723c */ /* 0x008ff60000001818 */
[----:B------:R-:W-:Y:S11]  /*1a5b0*/  @!UPT UIADD3 URZ, URZ, URZ, URZ ;  /* 0x0000003f3f3ff290 */ /* 0x000ff6000fffe03f */
[----:B------:R-:W-:Y:S01]  /*1a5c0*/  @!UPT UIADD3 URZ, URZ, URZ, URZ ;  /* 0x0000003f3f3ff290 */ /* 0x000fe2000fffe03f */
[----:B------:R-:W-:Y:S01]  /*1a5d0*/  STL.64 [R1+0x140], R24 ;  /* 0x0001401801007387 */ /* 0x000fe20000100a00 */
[----:B------:R0:W-:Y:S03]  /*1a5e0*/  STL.64 [R1+0x148], R26 ;  /* 0x0001481a01007387 */ /* 0x0001e60000100a00 */
[----:B0-----:R-:W3:Y:S01]  /*1a5f0*/  LDL.LU.64 R26, [R1+0xd08] ;  /* 0x000d0800011a7983 */ /* 0x001ee20000300a00 */
[----:B------:R0:W-:Y:S02]  /*1a600*/  STL.64 [R1+0xc68], R22 ;  /* 0x000c681601007387 */ /* 0x0001e40000100a00 */
[----:B0-----:R-:W-:Y:S02]  /*1a610*/  IMAD.MOV.U32 R22, RZ, RZ, R13 ;  /* 0x000000ffff167224 */ /* 0x001fe400078e000d */
[----:B------:R-:W-:-:S05]  /*1a620*/  IMAD.MOV.U32 R23, RZ, RZ, R12 ;  /* 0x000000ffff177224 */ /* 0x000fca00078e000c */
[----:B------:R-:W-:Y:S01]  /*1a630*/  STL.64 [R1+0xc80], R22 ;  /* 0x000c801601007387 */ /* 0x000fe20000100a00 */
[----:B---3--:R-:W-:Y:S03]  /*1a640*/  HMMA.16816.F32 R8, R8, R26, R4 ;  /* 0x0000001a0808723c */ /* 0x008fe60000001804 */
[----:B------:R-:W2:Y:S01]  /*1a650*/  LDL.LU.64 R6, [R1+0xd00] ;  /* 0x000d000001067983 */ /* 0x000ea20000300a00 */
[----:B------:R-:W2:Y:S02]  /*1a660*/  LDL.LU.64 R4, [R1+0xcf8] ;  /* 0x000cf80001047983 */ /* 0x000ea40000300a00 */
[----:B------:R-:W-:Y:S11]  /*1a670*/  IMAD.MOV.U32 R15, RZ, RZ, R29 ;  /* 0x000000ffff0f7224 */ /* 0x000ff600078e001d */
[----:B------:R-:W-:Y:S06]  /*1a680*/  @!UPT UIADD3 URZ, URZ, URZ, URZ ;  /* 0x0000003f3f3ff290 */ /* 0x000fec000fffe03f */
[----:B------:R0:W-:Y:S01]  /*1a690*/  STL.64 [R1+0x130], R8 ;  /* 0x0001300801007387 */ /* 0x0001e20000100a00 */
[----:B------:R-:W-:Y:S03]  /*1a6a0*/  STL.64 [R1+0x138], R10 ;  /* 0x0001380a01007387 */ /* 0x000fe60000100a00 */
[----:B0-----:R-:W3:Y:S01]  /*1a6b0*/  LDL.LU.64 R8, [R1+0x3b8] ;  /* 0x0003b80001087983 */ /* 0x001ee20000300a00 */
[C---:B--2---:R-:W-:Y:S03]  /*1a6c0*/  HMMA.16816.F32 R12, R4.reuse, R14, R16 ;  /* 0x0000000e040c723c */ /* 0x044fe60000001810 */
[----:B------:R-:W2:Y:S01]  /*1a6d0*/  LDL.LU.64 R18, [R1+0xcf0] ;  /* 0x000cf00001127983 */ /* 0x000ea20000300a00 */
[----:B------:R-:W2:Y:S11]  /*1a6e0*/  LDL.LU.64 R16, [R1+0xce8] ;  /* 0x000ce80001107983 */ /* 0x000eb60000300a00 */
[----:B------:R-:W-:Y:S08]  /*1a6f0*/  @!UPT UIADD3 URZ, URZ, URZ, URZ ;  /* 0x0000003f3f3ff290 */ /* 0x000ff0000fffe03f */
[----:B------:R-:W-:Y:S01]  /*1a700*/  STL.64 [R1+0x2a0], R12 ;  /* 0x0002a00c01007387 */ /* 0x000fe20000100a00 */
[----:B------:R0:W-:Y:S03]  /*1a710*/  STL.64 [R1+0x2a8], R14 ;  /* 0x0002a80e01007387 */ /* 0x0001e60000100a00 */
[----:B0-----:R-:W2:Y:S02]  /*1a720*/  LDL.LU.64 R14, [R1+0xce0] ;  /* 0x000ce000010e7983 */ /* 0x001ea40000300a00 */
[----:B--2---:R-:W-:Y:S02]  /*1a730*/  HMMA.16816.F32 R12, R4, R14, R16 ;  /* 0x0000000e040c723c */ /* 0x004fe40000001810 */
[----:B------:R-:W2:Y:S01]  /*1a740*/  LDL.LU.64 R18, [R1+0xcd8] ;  /* 0x000cd80001127983 */ /* 0x000ea20000300a00 */
[----:B------:R-:W2:Y:S11]  /*1a750*/  LDL.LU.64 R16, [R1+0xcd0] ;  /* 0x000cd00001107983 */ /* 0x000eb60000300a00 */
[----:B------:R-:W-:Y:S09]  /*1a760*/  @!UPT UIADD3 URZ, URZ, URZ, URZ ;  /* 0x0000003f3f3ff290 */ /* 0x000ff2000fffe03f */
[----:B------:R-:W-:Y:S01]  /*1a770*/  STL.64 [R1+0x260], R12 ;  /* 0x0002600c01007387 */ /* 0x000fe20000100a00 */
[----:B------:R0:W-:Y:S03]  /*1a780*/  STL.64 [R1+0x268], R14 ;  /* 0x0002680e01007387 */ /* 0x0001e60000100a00 */
[----:B0-----:R-:W2:Y:S01]  /*1a790*/  LDL.LU.64 R14, [R1+0xcc8] ;  /* 0x000cc800010e7983 */ /* 0x001ea20000300a00 */
[----:B------:R-:W2:Y:S02]  /*1a7a0*/  LDL.LU.64 R12, [R1+0xcc0] ;  /* 0x000cc000010c7983 */ /* 0x000ea40000300a00 */
[----:B------:R-:W-:Y:S02]  /*1a7b0*/  IMAD.MOV.U32 R22, RZ, RZ, R21 ;  /* 0x000000ffff167224 */ /* 0x000fe400078e0015 */
[----:B------:R-:W-:-:S07]  /*1a7c0*/  IMAD.MOV.U32 R23, RZ, RZ, R20 ;  /* 0x000000ffff177224 */ /* 0x000fce00078e0014 */
        /* <DEDUP_REMOVED lines=8> */
[----:B--2---:R-:W-:Y:S01]  /*1a850*/  HMMA.16816.F32 R16, R4, R18, R12 ;  /* 0x000000120410723c */ /* 0x004fe2000000180c */
[----:B------:R-:W2:Y:S11]  /*1a860*/  LDL.LU R14, [R1+0xcac] ;  /* 0x000cac00010e7983 */ /* 0x000eb60000300800 */
[----:B------:R-:W-:Y:S11]  /*1a870*/  @!UPT UIADD3 URZ, URZ, URZ, URZ ;  /* 0x0000003f3f3ff290 */ /* 0x000ff6000fffe03f */
[----:B------:R-:W-:Y:S01]  /*1a880*/  STL.64 [R1+0x1c0], R16 ;  /* 0x0001c01001007387 */ /* 0x000fe20000100a00 */
[----:B------:R-:W-:Y:S02]  /*1a890*/  IMAD.MOV.U32 R11, RZ, RZ, R18 ;  /* 0x000000ffff0b7224 */ /* 0x000fe400078e0012 */
[----:B------:R0:W-:Y:S02]  /*1a8a0*/  STL.64 [R1+0x1c8], R18 ;  /* 0x0001c81201007387 */ /* 0x0001e40000100a00 */
[----:B0-----:R-:W2:Y:S01]  /*1a8b0*/  LDL.LU R18, [R1+0x82c] ;  /* 0x00082c0001127983 */ /* 0x001ea20000300800 */
[----:B------:R-:W-:-:S03]  /*1a8c0*/  IMAD.MOV.U32 R10, RZ, RZ, R19 ;  /* 0x000000ffff0a7224 */ /* 0x000fc600078e0013 */
[----:B--2---:R0:W-:Y:S04]  /*1a8d0*/  STL [R1+0xc44], R18 ;  /* 0x000c441201007387 */ /* 0x0041e80000100800 */
[----:B0-----:R-:W2:Y:S01]  /*1a8e0*/  LDL.LU.64 R18, [R1+0x3b0] ;  /* 0x0003b00001127983 */ /* 0x001ea20000300a00 */
[----:B------:R-:W2:Y:S02]  /*1a8f0*/  LDL.LU R13, [R1+0x824] ;  /* 0x00082400010d7983 */ /* 0x000ea40000300800 */
[----:B------:R-:W2:Y:S02]  /*1a900*/  LDL.LU R17, [R1+0x81c] ;  /* 0x00081c0001117983 */ /* 0x000ea40000300800 */
[----:B------:R-:W2:Y:S01]  /*1a910*/  LDL.LU R12, [R1+0x814] ;  /* 0x00081400010c7983 */ /* 0x000ea20000300800 */
[----:B------:R0:W-:Y:S01]  /*1a920*/  STL [R1+0xc60], R14 ;  /* 0x000c600e01007387 */ /* 0x0001e20000100800 */
[----:B------:R-:W-:-:S02]  /*1a930*/  IMAD.MOV.U32 R15, RZ, RZ, R0 ;  /* 0x000000ffff0f7224 */ /* 0x000fc400078e0000 */
[----:B0-----:R-:W-:Y:S01]  /*1a940*/  IMAD.MOV.U32 R14, RZ, RZ, R28 ;  /* 0x000000ffff0e7224 */ /* 0x001fe200078e001c */
[----:B--2---:R4:W-:Y:S02]  /*1a950*/  STL.64 [R1+0xc58], R12 ;  /* 0x000c580c01007387 */ /* 0x0049e40000100a00 */
[----:B----4-:R-:W-:Y:S02]  /*1a960*/  IMAD.MOV.U32 R12, RZ, RZ, R2 ;  /* 0x000000ffff0c7224 */ /* 0x010fe400078e0002 */
[----:B------:R-:W-:Y:S01]  /*1a970*/  IMAD.MOV.U32 R13, RZ, RZ, R3 ;  /* 0x000000ffff0d7224 */ /* 0x000fe200078e0003 */
[----:B------:R-:W2:Y:S01]  /*1a980*/  LDL.LU R2, [R1+0xca8] ;  /* 0x000ca80001027983 */ /* 0x000ea20000300800 */
[----:B------:R-:W4:Y:S02]  /*1a990*/  LDL.LU R3, [R1+0xca4] ;  /* 0x000ca40001037983 */ /* 0x000f240000300800 */
[----:B------:R-:W2:Y:S02]  /*1a9a0*/  LDL.LU R28, [R1+0xca0] ;  /* 0x000ca000011c7983 */ /* 0x000ea40000300800 */
[----:B------:R-:W2:Y:S01]  /*1a9b0*/  LDL.LU R0, [R1+0xc9c] ;  /* 0x000c9c0001007983 */ /* 0x000ea20000300800 */
[----:B------:R-:W-:Y:S01]  /*1a9c0*/  STL.64 [R1+0xc78], R14 ;  /* 0x000c780e01007387 */ /* 0x000fe20000100a00 */
[----:B------:R0:W-:Y:S03]  /*1a9d0*/  STL.64 [R1+0xc70], R12 ;  /* 0x000c700c01007387 */ /* 0x0001e60000100a00 */
[----:B0-----:R-:W2:Y:S01]  /*1a9e0*/  LDL.LU R12, [R1+0x80] ;  /* 0x00008000010c7983 */ /* 0x001ea20000300800 */
[----:B------:R-:W2:Y:S02]  /*1a9f0*/  LDL.LU R13, [R1+0x84] ;  /* 0x00008400010d7983 */ /* 0x000ea40000300800 */
[----:B------:R-:W2:Y:S02]  /*1aa00*/  LDL.LU R14, [R1+0x88] ;  /* 0x00008800010e7983 */ /* 0x000ea40000300800 */
[----:B------:R-:W2:Y:S02]  /*1aa10*/  LDL.LU R15, [R1+0x8c] ;  /* 0x00008c00010f7983 */ /* 0x000ea40000300800 */
[----:B--2---:R4:W-:Y:S01]  /*1aa20*/  STL.64 [R1+0xc90], R14 ;  /* 0x000c900e01007387 */ /* 0x0049e20000100a00 */
[----:B------:R0:W-:Y:S02]  /*1aa30*/  STL.64 [R1+0xc88], R12 ;  /* 0x000c880c01007387 */ /* 0x0001e40000100a00 */
[----:B----4-:R-:W-:-:S02]  /*1aa40*/  IMAD.MOV.U32 R14, RZ, RZ, R3 ;  /* 0x000000ffff0e7224 */ /* 0x010fc400078e0003 */
[----:B0-----:R-:W-:Y:S02]  /*1aa50*/  IMAD.MOV.U32 R12, RZ, RZ, R0 ;  /* 0x000000ffff0c7224 */ /* 0x001fe400078e0000 */
[----:B------:R-:W-:Y:S02]  /*1aa60*/  IMAD.MOV.U32 R13, RZ, RZ, R28 ;  /* 0x000000ffff0d7224 */ /* 0x000fe400078e001c */
[----:B------:R-:W-:Y:S01]  /*1aa70*/  IMAD.MOV.U32 R15, RZ, RZ, R2 ;  /* 0x000000ffff0f7224 */ /* 0x000fe200078e0002 */
[----:B------:R-:W2:Y:S01]  /*1aa80*/  LDL.LU R0, [R1+0xc98] ;  /* 0x000c980001007983 */ /* 0x000ea20000300800 */
[----:B------:R-:W4:Y:S02]  /*1aa90*/  LDL.LU R16, [R1+0x80c] ;  /* 0x00080c0001107983 */ /* 0x000f240000300800 */
[----:B------:R-:W2:Y:S02]  /*1aaa0*/  LDL.LU R25, [R1+0x804] ;  /* 0x0008040001197983 */ /* 0x000ea40000300800 */
[----:B------:R-:W2:Y:S01]  /*1aab0*/  LDL.LU R29, [R1+0x828] ;  /* 0x00082800011d7983 */ /* 0x000ea20000300800 */
[----:B------:R-:W2:Y:S01]  /*1aac0*/  LDL.LU R24, [R1+0x7fc] ;  /* 0x0007fc0001187983 */ /* 0x000ea20000300800 */
[----:B------:R-:W2:Y:S01]  /*1aad0*/  LDL.LU R28, [R1+0x820] ;  /* 0x00082000011c7983 */ /* 0x000ea20000300800 */
[C---:B------:R-:W-:Y:S01]  /*1aae0*/  HMMA.16816.F32 R20, R4.reuse, R22, R12 ;  /* 0x000000160414723c */ /* 0x040fe2000000180c */
[----:B------:R-:W-:Y:S01]  /*1aaf0*/  STL [R1+0xb88], R10 ;  /* 0x000b880a01007387 */ /* 0x000fe20000100800 */
[----:B------:R-:W-:Y:S01]  /*1ab00*/  STL [R1+0xb84], R11 ;  /* 0x000b840b01007387 */ /* 0x000fe20000100800 */
[----:B------:R-:W2:Y:S02]  /*1ab10*/  LDL.LU.64 R14, [R1+0xc90] ;  /* 0x000c9000010e7983 */ /* 0x000ea40000300a00 */
[----:B------:R-:W2:Y:S11]  /*1ab20*/  LDL.LU.64 R12, [R1+0xc88] ;  /* 0x000c8800010c7983 */ /* 0x000eb60000300a00 */
[----:B------:R-:W-:Y:S07]  /*1ab30*/  @!UPT UIADD3 URZ, URZ, URZ, URZ ;  /* 0x0000003f3f3ff290 */ /* 0x000fee000fffe03f */
        /* <DEDUP_REMOVED lines=10> */
[----:B------:R-:W4:Y:S02]  /*1abe0*/  LDL R11, [R1+0xa34] ;  /* 0x000a3400010b7983 */ /* 0x000f240000100800 */
[----:B------:R-:W-:-:S04]  /*1abf0*/  IMAD.MOV.U32 R3, RZ, RZ, c[0x0][0x188] ;  /* 0x00006200ff037624 */ /* 0x000fc800078e00ff */
[----:B------:R-:W-:-:S04]  /*1ac00*/  IMAD.SHL.U32 R10, R3, 0x40, RZ ;  /* 0x00000040030a7824 */ /* 0x000fc800078e00ff */
[----:B------:R-:W-:-:S05]  /*1ac10*/  IMAD.SHL.U32 R10, R10, 0x2, RZ ;  /* 0x000000020a0a7824 */ /* 0x000fca00078e00ff */
[-C--:B---3--:R-:W-:Y:S02]  /*1ac20*/  IADD3 R2, P0, R8, R10.reuse, RZ ;  /* 0x0000000a08027210 */ /* 0x088fe40007f1e0ff */
[----:B------:R-:W-:Y:S01]  /*1ac30*/  IADD3 R3, P1, R18, R10, RZ ;  /* 0x0000000a12037210 */ /* 0x000fe20007f3e0ff */
[----:B--2---:R-:W-:Y:S01]  /*1ac40*/  HMMA.16816.F32 R20, R4, R22, R12 ;  /* 0x000000160414723c */ /* 0x004fe2000000180c */
[----:B------:R-:W2:Y:S01]  /*1ac50*/  LDL.LU R14, [R1+0xc60] ;  /* 0x000c6000010e7983 */ /* 0x000ea20000300800 */
[----:B------:R-:W3:Y:S11]  /*1ac60*/  LDL.LU.64 R12, [R1+0xc58] ;  /* 0x000c5800010c7983 */ /* 0x000ef60000300a00 */
[----:B------:R-:W-:Y:S10]  /*1ac70*/  @!UPT UIADD3 URZ, URZ, URZ, URZ ;  /* 0x0000003f3f3ff290 */ /* 0x000ff4000fffe03f */
[----:B------:R-:W-:Y:S01]  /*1ac80*/  STL.64 [R1+0x230], R20 ;  /* 0x0002301401007387 */ /* 0x000fe20000100a00 */
[----:B------:R0:W-:Y:S03]  /*1ac90*/  STL.64 [R1+0x238], R22 ;  /* 0x0002381601007387 */ /* 0x0001e60000100a00 */
[----:B0-----:R-:W3:Y:S01]  /*1aca0*/  LDL.LU.64 R22, [R1+0xc50] ;  /* 0x000c500001167983 */ /* 0x001ee20000300a00 */
[----:B------:R-:W3:Y:S02]  /*1acb0*/  LDL.LU.64 R20, [R1+0xc48] ;  /* 0x000c480001147983 */ /* 0x000ee40000300a00 */
[----:B------:R0:W-:Y:S02]  /*1acc0*/  STL [R1+0xb8c], R2 ;  /* 0x000b8c0201007387 */ /* 0x0001e40000100800 */
[----:B------:R1:W-:Y:S02]  /*1acd0*/  STL [R1+0xb90], R3 ;  /* 0x000b900301007387 */ /* 0x0003e40000100800 */
[----:B0-----:R-:W-:-:S02]  /*1ace0*/  IMAD.MOV.U32 R2, RZ, RZ, R18 ;  /* 0x000000ffff027224 */ /* 0x001fc400078e0012 */
[----:B------:R-:W3:Y:S01]  /*1acf0*/  LDL.LU R18, [R1+0xc44] ;  /* 0x000c440001127983 */ /* 0x000ee20000300800 */
[----:B-1----:R-:W-:Y:S02]  /*1ad00*/  IMAD.MOV.U32 R3, RZ, RZ, R19 ;  /* 0x000000ffff037224 */ /* 0x002fe400078e0013 */
[--C-:B------:R-:W-:Y:S02]  /*1ad10*/  IMAD.X R8, R9, 0x1, R0.reuse, P0 ;  /* 0x0000000109087824 */ /* 0x100fe400000e0600 */
[----:B------:R-:W-:-:S03]  /*1ad20*/  IMAD.X R9, R3, 0x1, R0, P1 ;  /* 0x0000000103097824 */ /* 0x000fc600008e0600 */
[----:B------:R-:W-:Y:S01]  /*1ad30*/  STL [R1+0xb94], R8 ;  /* 0x000b940801007387 */ /* 0x000fe20000100800 */
[-C--:B------:R-:W-:Y:S02]  /*1ad40*/  IADD3 R17, P1, R17, R10.reuse, RZ ;  /* 0x0000000a11117210 */ /* 0x080fe40007f3e0ff */
[-C--:B----4-:R-:W-:Y:S02]  /*1ad50*/  IADD3 R16, P3, R16, R10.reuse, RZ ;  /* 0x0000000a10107210 */ /* 0x090fe40007f7e0ff */
[-C--:B------:R-:W-:Y:S02]  /*1ad60*/  IADD3 R25, P4, R25, R10.reuse, RZ ;  /* 0x0000000a19197210 */ /* 0x080fe40007f9e0ff */
[----:B--2---:R-:W-:Y:S02]  /*1ad70*/  IADD3 R14, R14, 0x1, RZ ;  /* 0x000000010e0e7810 */ /* 0x004fe40007ffe0ff */
[----:B---3--:R-:W-:-:S03]  /*1ad80*/  IADD3 R13, P6, R13, R10, RZ ;  /* 0x0000000a0d0d7210 */ /* 0x008fc60007fde0ff */
[----:B------:R-:W-:Y:S01]  /*1ad90*/  STL [R1+0x434], R14 ;  /* 0x0004340e01007387 */ /* 0x000fe20000100800 */
[----:B------:R-:W-:Y:S01]  /*1ada0*/  STL [R1+0xb98], R9 ;  /* 0x000b980901007387 */ /* 0x000fe20000100800 */
[-C--:B------:R-:W-:Y:S01]  /*1adb0*/  IADD3 R12, P2, R12, R10.reuse, RZ ;  /* 0x0000000a0c0c7210 */ /* 0x080fe20007f5e0ff */
[----:B------:R-:W-:Y:S01]  /*1adc0*/  HMMA.16816.F32 R20, R4, R26, R20 ;  /* 0x0000001a0414723c */ /* 0x000fe20000001814 */
[----:B------:R-:W-:Y:S01]  /*1add0*/  IMAD.X R28, R28, 0x1, R0, P6 ;  /* 0x000000011c1c7824 */ /* 0x000fe200030e0600 */
[-C--:B------:R-:W-:Y:S11]  /*1ade0*/  IADD3 R18, P5, R18, R10.reuse, RZ ;  /* 0x0000000a12127210 */ /* 0x080ff60007fbe0ff */
[----:B------:R-:W-:Y:S11]  /*1adf0*/  @!UPT UIADD3 URZ, URZ, URZ, URZ ;  /* 0x0000003f3f3ff290 */ /* 0x000ff6000fffe03f */
[----:B------:R-:W-:Y:S02]  /*1ae00*/  IMAD.MOV.U32 R4, RZ, RZ, R23 ;  /* 0x000000ffff047224 */ /* 0x000fe400078e0017 */
[----:B------:R-:W-:Y:S01]  /*1ae10*/  IMAD.MOV.U32 R5, RZ, RZ, R22 ;  /* 0x000000ffff057224 */ /* 0x000fe200078e0016 */
[----:B------:R-:W-:Y:S01]  /*1ae20*/  STL.64 [R1+0x1f0], R20 ;  /* 0x0001f01401007387 */ /* 0x000fe20000100a00 */
[----:B------:R-:W-:Y:S02]  /*1ae30*/  STL.64 [R1+0x1f8], R22 ;  /* 0x0001f81601007387 */ /* 0x000fe40000100a00 */
[----:B------:R-:W-:Y:S01]  /*1ae40*/  STL [R1+0xba0], R4 ;  /* 0x000ba00401007387 */ /* 0x000fe20000100800 */
[----:B------:R-:W-:Y:S01]  /*1ae50*/  STL [R1+0xb9c], R5 ;  /* 0x000b9c0501007387 */ /* 0x000fe20000100800 */
[----:B------:R-:W-:Y:S02]  /*1ae60*/  STL [R1+0x82c], R18 ;  /* 0x00082c1201007387 */ /* 0x000fe40000100800 */
[----:B------:R-:W-:Y:S02]  /*1ae70*/  STL [R1+0x824], R13 ;  /* 0x0008240d01007387 */ /* 0x000fe40000100800 */
[----:B------:R-:W-:Y:S02]  /*1ae80*/  STL [R1+0x81c], R17 ;  /* 0x00081c1101007387 */ /* 0x000fe40000100800 */
[----:B------:R-:W-:Y:S01]  /*1ae90*/  IMAD.X R29, R29, 0x1, R0, P5 ;  /* 0x000000011d1d7824 */ /* 0x000fe200028e0600 */
[----:B------:R-:W-:Y:S01]  /*1aea0*/  STL [R1+0x814], R12 ;  /* 0x0008140c01007387 */ /* 0x000fe20000100800 */
[----:B------:R-:W-:Y:S01]  /*1aeb0*/  IADD3 R24, P5, R24, R10, RZ ;  /* 0x0000000a18187210 */ /* 0x000fe20007fbe0ff */
[----:B------:R-:W-:Y:S02]  /*1aec0*/  STL [R1+0x80c], R16 ;  /* 0x00080c1001007387 */ /* 0x000fe40000100800 */
[----:B------:R-:W-:Y:S01]  /*1aed0*/  STL [R1+0x804], R25 ;  /* 0x0008041901007387 */ /* 0x000fe20000100800 */
[----:B------:R0:W-:Y:S01]  /*1aee0*/  STL [R1+0xc40], R0 ;  /* 0x000c400001007387 */ /* 0x0001e20000100800 */
[----:B------:R-:W-:Y:S03]  /*1aef0*/  STL [R1+0x828], R29 ;  /* 0x0008281d01007387 */ /* 0x000fe60000100800 */
[----:B0-----:R-:W2:Y:S01]  /*1af00*/  LDL.LU R0, [R1+0x7f4] ;  /* 0x0007f40001007983 */ /* 0x001ea20000300800 */
[----:B------:R-:W-:Y:S02]  /*1af10*/  STL [R1+0x7fc], R24 ;  /* 0x0007fc1801007387 */ /* 0x000fe40000100800 */
[----:B------:R-:W3:Y:S02]  /*1af20*/  LDL.LU R5, [R1+0x7e4] ;  /* 0x0007e40001057983 */ /* 0x000ee40000300800 */
[----:B------:R-:W-:Y:S01]  /*1af30*/  STL [R1+0x820], R28 ;  /* 0x0008201c01007387 */ /* 0x000fe20000100800 */
[----:B---3--:R0:W-:Y:S04]  /*1af40*/  STL [R1+0xc34], R5 ;  /* 0x000c340501007387 */ /* 0x0081e80000100800 */
[----:B0-----:R-:W3:Y:S04]  /*1af50*/  LDL.LU R5, [R1+0x810] ;  /* 0x0008100001057983 */ /* 0x001ee80000300800 */
[----:B---3--:R0:W-:Y:S04]  /*1af60*/  STL [R1+0xc38], R5 ;  /* 0x000c380501007387 */ /* 0x0081e80000100800 */
[----:B0-----:R-:W3:Y:S01]  /*1af70*/  LDL.LU R5, [R1+0x7ec] ;  /* 0x0007ec0001057983 */ /* 0x001ee20000300800 */
[----:B------:R-:W-:-:S02]  /*1af80*/  ISETP.NE.U32.AND P0, PT, R14, R11, PT ;  /* 0x0000000b0e00720c */ /* 0x000fc40003f05070 */
[----:B--2---:R-:W-:Y:S01]  /*1af90*/  IADD3 R0, P6, R0, R10, RZ ;  /* 0x0000000a00007210 */ /* 0x004fe20007fde0ff */
[----:B---3--:R0:W-:Y:S04]  /*1afa0*/  STL [R1+0xc3c], R5 ;  /* 0x000c3c0501007387 */ /* 0x0081e80000100800 */
[----:B0-----:R-:W2:Y:S01]  /*1afb0*/  LDL.LU R5, [R1+0x818] ;  /* 0x0008180001057983 */ /* 0x001ea20000300800 */
[----:B------:R-:W3:Y:S02]  /*1afc0*/  LDL.LU R4, [R1+0x808] ;  /* 0x0008080001047983 */ /* 0x000ee40000300800 */
[----:B------:R-:W4:Y:S02]  /*1afd0*/  LDL.LU R6, [R1+0x7dc] ;  /* 0x0007dc0001067983 */ /* 0x000f240000300800 */
[----:B------:R-:W2:Y:S01]  /*1afe0*/  LDL.LU R7, [R1+0x800] ;  /* 0x0008000001077983 */ /* 0x000ea20000300800 */
        /* <DEDUP_REMOVED lines=23> */
[----:B------:R0:W-:Y:S02]  /*1b160*/  STL [R1+0x7f4], R0 ;  /* 0x0007f40001007387 */ /* 0x0001e40000100800 */
[----:B0-----:R-:W2:Y:S02]  /*1b170*/  LDL.LU R0, [R1+0xc40] ;  /* 0x000c400001007983 */ /* 0x001ea40000300800 */
[----:B--2---:R-:W-:-:S05]  /*1b180*/  IMAD.X R5, R5, 0x1, R0, P1 ;  /* 0x0000000105057824 */ /* 0x004fca00008e0600 */
[----:B------:R0:W-:Y:S04]  /*1b190*/  STL [R1+0x818], R5 ;  /* 0x0008180501007387 */ /* 0x0001e80000100800 */
[----:B0-----:R-:W2:Y:S02]  /*1b1a0*/  LDL.LU R5, [R1+0xc3c] ;  /* 0x000c3c0001057983 */ /* 0x001ea40000300800 */
[----:B--2---:R-:W-:-:S05]  /*1b1b0*/  IADD3 R5, P1, R5, R10, RZ ;  /* 0x0000000a05057210 */ /* 0x004fca0007f3e0ff */
[----:B------:R0:W-:Y:S04]  /*1b1c0*/  STL [R1+0x7ec], R5 ;  /* 0x0007ec0501007387 */ /* 0x0001e80000100800 */
[----:B0-----:R-:W2:Y:S02]  /*1b1d0*/  LDL.LU R5, [R1+0xc38] ;  /* 0x000c380001057983 */ /* 0x001ea40000300800 */
[----:B--2---:R-:W-:-:S05]  /*1b1e0*/  IMAD.X R5, R5, 0x1, R0, P2 ;  /* 0x0000000105057824 */ /* 0x004fca00010e0600 */
[----:B------:R0:W-:Y:S04]  /*1b1f0*/  STL [R1+0x810], R5 ;  /* 0x0008100501007387 */ /* 0x0001e80000100800 */
[----:B0-----:R-:W2:Y:S01]  /*1b200*/  LDL.LU R5, [R1+0xc34] ;  /* 0x000c340001057983 */ /* 0x001ea20000300800 */
[--C-:B---3--:R-:W-:Y:S01]  /*1b210*/  IMAD.X R4, R4, 0x1, R0.reuse, P3 ;  /* 0x0000000104047824 */ /* 0x108fe200018e0600 */
[-C--:B----4-:R-:W-:Y:S01]  /*1b220*/  IADD3 R6, P3, R6, R10.reuse, RZ ;  /* 0x0000000a06067210 */ /* 0x090fe20007f7e0ff */
[--C-:B------:R-:W-:Y:S01]  /*1b230*/  IMAD.X R7, R7, 0x1, R0.reuse, P4 ;  /* 0x0000000107077824 */ /* 0x100fe200020e0600 */
[-C--:B------:R-:W-:Y:S01]  /*1b240*/  IADD3 R26, P4, R26, R10.reuse, RZ ;  /* 0x0000000a1a1a7210 */ /* 0x080fe20007f9e0ff */
        /* <DEDUP_REMOVED lines=16> */
[----:B------:R-:W-:Y:S01]  /*1b350*/  IMAD.X R24, R24, 0x1, R0, P3 ;  /* 0x0000000118187824 */ /* 0x000fe200018e0600 */
[----:B------:R-:W-:-:S02]  /*1b360*/  IADD3 R28, P3, R28, R10, RZ ;  /* 0x0000000a1c1c7210 */ /* 0x000fc40007f7e0ff */
[----:B--2---:R-:W-:-:S05]  /*1b370*/  IADD3 R5, P2, R5, R10, RZ ;  /* 0x0000000a05057210 */ /* 0x004fca0007f5e0ff */
[----:B------:R-:W-:Y:S01]  /*1b380*/  STL [R1+0x7e4], R5 ;  /* 0x0007e40501007387 */ /* 0x000fe20000100800 */
[----:B------:R-:W-:Y:S02]  /*1b390*/  STL [R1+0x808], R4 ;  /* 0x0008080401007387 */ /* 0x000fe40000100800 */
[----:B------:R-:W-:Y:S02]  /*1b3a0*/  STL [R1+0x7dc], R6 ;  /* 0x0007dc0601007387 */ /* 0x000fe40000100800 */
[----:B------:R-:W-:Y:S01]  /*1b3b0*/  STL [R1+0x800], R7 ;  /* 0x0008000701007387 */ /* 0x000fe20000100800 */
[----:B------:R-:W-:Y:S01]  /*1b3c0*/  STL [R1+0x7d4], R26 ;  /* 0x0007d41a01007387 */ /* 0x000fe20000100800 */
[----:B------:R-:W-:Y:S02]  /*1b3d0*/  STL [R1+0x7f8], R27 ;  /* 0x0007f81b01007387 */ /* 0x000fe40000100800 */
[----:B------:R-:W-:Y:S02]  /*1b3e0*/  STL [R1+0x7cc], R20 ;  /* 0x0007cc1401007387 */ /* 0x000fe40000100800 */
[--C-:B------:R-:W-:Y:S01]  /*1b3f0*/  IMAD.X R8, R8, 0x1, R0.reuse, P2 ;  /* 0x0000000108087824 */ /* 0x100fe200010e0600 */
[----:B------:R-:W-:Y:S01]  /*1b400*/  STL [R1+0x7f0], R21 ;  /* 0x0007f01501007387 */ /* 0x000fe20000100800 */
[----:B------:R-:W-:Y:S01]  /*1b410*/  IADD3 R3, P2, R3, R10, RZ ;  /* 0x0000000a03037210 */ /* 0x000fe20007f5e0ff */
[----:B------:R-:W-:Y:S02]  /*1b420*/  STL [R1+0x7c4], R22 ;  /* 0x0007c41601007387 */ /* 0x000fe40000100800 */
[----:B------:R-:W-:Y:S01]  /*1b430*/  STL [R1+0x7e8], R23 ;  /* 0x0007e81701007387 */ /* 0x000fe20000100800 */
[----:B------:R-:W-:Y:S01]  /*1b440*/  STL [R1+0x7bc], R9 ;  /* 0x0007bc0901007387 */ /* 0x000fe20000100800 */
[----:B------:R-:W-:Y:S02]  /*1b450*/  STL [R1+0x7e0], R8 ;  /* 0x0007e00801007387 */ /* 0x000fe40000100800 */
[----:B------:R-:W-:Y:S02]  /*1b460*/  STL [R1+0x7b4], R3 ;  /* 0x0007b40301007387 */ /* 0x000fe40000100800 */
[----:B------:R-:W-:Y:S01]  /*1b470*/  STL [R1+0x7d8], R2 ;  /* 0x0007d80201007387 */ /* 0x000fe20000100800 */
[----:B------:R-:W-:Y:S01]  /*1b480*/  STL [R1+0x7ac], R11 ;  /* 0x0007ac0b01007387 */ /* 0x000fe20000100800 */
[----:B------:R-:W-:Y:S02]  /*1b490*/  STL [R1+0x7d0], R15 ;  /* 0x0007d00f01007387 */ /* 0x000fe40000100800 */
[----:B------:R-:W-:Y:S02]  /*1b4a0*/  STL [R1+0x7a4], R19 ;  /* 0x0007a41301007387 */ /* 0x000fe40000100800 */
[----:B------:R-:W-:Y:S01]  /*1b4b0*/  STL [R1+0x7c8], R14 ;  /* 0x0007c80e01007387 */ /* 0x000fe20000100800 */
[----:B------:R-:W-:Y:S01]  /*1b4c0*/  STL [R1+0x79c], R18 ;  /* 0x00079c1201007387 */ /* 0x000fe20000100800 */
[----:B------:R-:W-:-:S02]  /*1b4d0*/  IMAD.X R25, R25, 0x1, R0, P2 ;  /* 0x0000000119197824 */ /* 0x000fc400010e0600 */
[----:B------:R-:W-:Y:S02]  /*1b4e0*/  STL [R1+0x7c0], R13 ;  /* 0x0007c00d01007387 */ /* 0x000fe40000100800 */
[----:B------:R-:W-:Y:S01]  /*1b4f0*/  STL [R1+0x794], R17 ;  /* 0x0007941101007387 */ /* 0x000fe20000100800 */
[----:B------:R-:W-:Y:S01]  /*1b500*/  IADD3 R29, P2, R29, R10, RZ ;  /* 0x0000000a1d1d7210 */ /* 0x000fe20007f5e0ff */
[----:B------:R-:W-:Y:S01]  /*1b510*/  STL [R1+0x7b8], R12 ;  /* 0x0007b80c01007387 */ /* 0x000fe20000100800 */
[----:B------:R-:W-:Y:S02]  /*1b520*/  STL [R1+0x78c], R16 ;  /* 0x00078c1001007387 */ /* 0x000fe40000100800 */
[----:B------:R-:W-:Y:S02]  /*1b530*/  STL [R1+0x7b0], R25 ;  /* 0x0007b01901007387 */ /* 0x000fe40000100800 */
[----:B------:R0:W-:Y:S01]  /*1b540*/  STL [R1+0xc30], R10 ;  /* 0x000c300a01007387 */ /* 0x0001e20000100800 */
[----:B------:R-:W-:Y:S04]  /*1b550*/  STL [R1+0x784], R29 ;  /* 0x0007841d01007387 */ /* 0x000fe80000100800 */
        /* <DEDUP_REMOVED lines=8> */
[----:B--2---:R-:W-:-:S03]  /*1b5e0*/  IMAD.X R10, R10, 0x1, R0, P4 ;  /* 0x000000010a0a7824 */ /* 0x004fc600020e0600 */
        /* <DEDUP_REMOVED lines=30> */
[----:B--2---:R-:W-:-:S05]  /*1b7d0*/  IADD3 R5, P4, R5, R10, RZ ;  /* 0x0000000a05057210 */ /* 0x004fca0007f9e0ff */
[----:B------:R0:W-:Y:S04]  /*1b7e0*/  STL [R1+0x774], R5 ;  /* 0x0007740501007387 */ /* 0x0001e80000100800 */
[----:B0-----:R-:W2:Y:S02]  /*1b7f0*/  LDL.LU R5, [R1+0xc2c] ;  /* 0x000c2c0001057983 */ /* 0x001ea40000300800 */
[----:B--2---:R-:W-:-:S05]  /*1b800*/  IMAD.X R5, R5, 0x1, R0, P5 ;  /* 0x0000000105057824 */ /* 0x004fca00028e0600 */
[----:B------:R0:W-:Y:S04]  /*1b810*/  STL [R1+0x798], R5 ;  /* 0x0007980501007387 */ /* 0x0001e80000100800 */
[----:B0-----:R-:W2:Y:S02]  /*1b820*/  LDL.LU R5, [R1+0xc28] ;  /* 0x000c280001057983 */ /* 0x001ea40000300800 */
[----:B--2---:R-:W-:-:S05]  /*1b830*/  IADD3 R5, P5, R5, R10, RZ ;  /* 0x0000000a05057210 */ /* 0x004fca0007fbe0ff */
[----:B------:R0:W-:Y:S04]  /*1b840*/  STL [R1+0x76c], R5 ;  /* 0x00076c0501007387 */ /* 0x0001e80000100800 */
[----:B0-----:R-:W2:Y:S01]  /*1b850*/  LDL.LU R5, [R1+0xc24] ;  /* 0x000c240001057983 */ /* 0x001ea20000300800 */
[--C-:B----4-:R-:W-:Y:S01]  /*1b860*/  IMAD.X R6, R6, 0x1, R0.reuse, P1 ;  /* 0x0000000106067824 */ /* 0x110fe200008e0600 */
        /* <DEDUP_REMOVED lines=18> */
[----:B------:R-:W-:Y:S01]  /*1b990*/  IADD3 R25, P5, R25, R10, RZ ;  /* 0x0000000a19197210 */ /* 0x000fe20007fbe0ff */
[----:B------:R-:W-:-:S02]  /*1b9a0*/  IMAD.X R28, R28, 0x1, R0, P1 ;  /* 0x000000011c1c7824 */ /* 0x000fc400008e0600 */
[----:B--2---:R-:W-:Y:S01]  /*1b9b0*/  IMAD.X R5, R5, 0x1, R0, P6 ;  /* 0x0000000105057824 */ /* 0x004fe200030e0600 */
[----:B---3--:R-:W-:-:S04]  /*1b9c0*/  IADD3 R4, P6, R4, R10, RZ ;  /* 0x0000000a04047210 */ /* 0x008fc80007fde0ff */
[----:B------:R-:W-:Y:S01]  /*1b9d0*/  STL [R1+0x790], R5 ;  /* 0x0007900501007387 */ /* 0x000fe20000100800 */
[----:B------:R-:W-:Y:S02]  /*1b9e0*/  STL [R1+0x764], R4 ;  /* 0x0007640401007387 */ /* 0x000fe40000100800 */
[----:B------:R-:W-:Y:S02]  /*1b9f0*/  STL [R1+0x788], R6 ;  /* 0x0007880601007387 */ /* 0x000fe40000100800 */
[----:B------:R-:W-:Y:S01]  /*1ba00*/  STL [R1+0x75c], R7 ;  /* 0x00075c0701007387 */ /* 0x000fe20000100800 */
[----:B------:R-:W-:Y:S01]  /*1ba10*/  STL [R1+0x780], R26 ;  /* 0x0007801a01007387 */ /* 0x000fe20000100800 */
[----:B------:R-:W-:Y:S02]  /*1ba20*/  STL [R1+0x754], R27 ;  /* 0x0007541b01007387 */ /* 0x000fe40000100800 */
        /* <DEDUP_REMOVED lines=17> */
[----:B------:R-:W-:-:S02]  /*1bb40*/  IMAD.X R29, R29, 0x1, R0, P6 ;  /* 0x000000011d1d7824 */ /* 0x000fc400030e0600 */
[----:B------:R-:W-:Y:S01]  /*1bb50*/  STL [R1+0x714], R12 ;  /* 0x0007140c01007387 */ /* 0x000fe20000100800 */
[-C--:B------:R-:W-:Y:S01]  /*1bb60*/  IADD3 R24, P6, R24, R10.reuse, RZ ;  /* 0x0000000a18187210 */ /* 0x080fe20007fde0ff */
[----:B------:R-:W-:Y:S01]  /*1bb70*/  STL [R1+0x738], R16 ;  /* 0x0007381001007387 */ /* 0x000fe20000100800 */
[----:B------:R-:W-:Y:S02]  /*1bb80*/  STL [R1+0x70c], R25 ;  /* 0x00070c1901007387 */ /* 0x000fe40000100800 */
[----:B------:R0:W-:Y:S02]  /*1bb90*/  STL [R1+0xc20], R0 ;  /* 0x000c200001007387 */ /* 0x0001e40000100800 */
[----:B------:R-:W-:Y:S01]  /*1bba0*/  STL [R1+0x730], R29 ;  /* 0x0007301d01007387 */ /* 0x000fe20000100800 */
        /* <DEDUP_REMOVED lines=8> */
[----:B--2---:R-:W-:-:S03]  /*1bc30*/  IADD3 R0, P1, R0, R10, RZ ;  /* 0x0000000a00007210 */ /* 0x004fc60007f3e0ff */
        /* <DEDUP_REMOVED lines=557> */
[----:B------:R-:W-:Y:S01]  /*1df10*/  IADD3 R14, P5, R14, UR8, RZ ;  /* 0x000000080e0e7c10 */ /* 0x000fe2000ffbe0ff */
[--C-:B------:R-:W-:Y:S01]  /*1df20*/  IMAD.X R18, R18, 0x1, R0.reuse, P6 ;  /* 0x0000000112127824 */ /* 0x100fe200030e0600 */
[----:B------:R-:W-:Y:S01]  /*1df30*/  IADD3 R13, P6, R13, UR8, RZ ;  /* 0x000000080d0d7c10 */ /* 0x000fe2000ffde0ff */
[--C-:B------:R-:W-:Y:S01]  /*1df40*/  IMAD.X R17, R17, 0x1, R0.reuse, P1 ;  /* 0x0000000111117824 */ /* 0x100fe200008e0600 */
[----:B------:R-:W-:Y:S01]  /*1df50*/  IADD3 R12, P1, R12, UR8, RZ ;  /* 0x000000080c0c7c10 */ /* 0x000fe2000ff3e0ff */
[--C-:B------:R-:W-:Y:S01]  /*1df60*/  IMAD.X R16, R16, 0x1, R0.reuse, P2 ;  /* 0x0000000110107824 */ /* 0x100fe200010e0600 */
[----:B------:R-:W-:Y:S01]  /*1df70*/  IADD3 R25, P2, R25, UR8, RZ ;  /* 0x0000000819197c10 */ /* 0x000fe2000ff5e0ff */
[----:B--2---:R-:W-:Y:S01]  /*1df80*/  IMAD.X R5, R5, 0x1, R0, P3 ;  /* 0x0000000105057824 */ /* 0x004fe200018e0600 */
[----:B---3--:R-:W-:-:S04]  /*1df90*/  IADD3 R4, P3, R4, R10, RZ ;  /* 0x0000000a04047210 */ /* 0x008fc80007f7e0ff */
[----:B------:R0:W-:Y:S01]  /*1dfa0*/  STL [R1+0x4a8], R5 ;  /* 0x0004a80501007387 */ /* 0x0001e20000100800 */
        /* <DEDUP_REMOVED lines=25> */
[----:B0-----:R-:W2:Y:S02]  /*1e140*/  LDL.LU R5, [R1+0x9e4] ;  /* 0x0009e40001057983 */ /* 0x001ea40000300800 */
[----:B------:R-:W-:Y:S01]  /*1e150*/  IMAD.X R29, R29, 0x1, R0, P3 ;  /* 0x000000011d1d7824 */ /* 0x000fe200018e0600 */
[----:B------:R-:W-:-:S04]  /*1e160*/  IADD3 R24, P3, R24, UR8, RZ ;  /* 0x0000000818187c10 */ /* 0x000fc8000ff7e0ff */
[----:B------:R-:W-:Y:S01]  /*1e170*/  STL [R1+0x448], R29 ;  /* 0x0004481d01007387 */ /* 0x000fe20000100800 */
[----:B------:R-:W-:-:S03]  /*1e180*/  IMAD.X R28, R28, 0x1, R0, P4 ;  /* 0x000000011c1c7824 */ /* 0x000fc600020e0600 */
[----:B--2---:R0:W-:Y:S01]  /*1e190*/  STL [R1+0xbc0], R5 ;  /* 0x000bc00501007387 */ /* 0x0041e20000100800 */
[----:B------:R1:W-:Y:S03]  /*1e1a0*/  STL [R1+0x9ec], R24 ;  /* 0x0009ec1801007387 */ /* 0x0003e60000100800 */
[----:B0-----:R-:W2:Y:S01]  /*1e1b0*/  LDL.LU R5, [R1+0x9e8] ;  /* 0x0009e80001057983 */ /* 0x001ea20000300800 */
[----:B------:R0:W-:Y:S02]  /*1e1c0*/  STL [R1+0x440], R28 ;  /* 0x0004401c01007387 */ /* 0x0001e40000100800 */
[----:B------:R-:W3:Y:S02]  /*1e1d0*/  LDL.LU R4, [R1+0x844] ;  /* 0x0008440001047983 */ /* 0x000ee40000300800 */
[----:B------:R-:W4:Y:S01]  /*1e1e0*/  LDL.LU R6, [R1+0x9dc] ;  /* 0x0009dc0001067983 */ /* 0x000f220000300800 */
        /* <DEDUP_REMOVED lines=13> */
[----:B------:R-:W4:Y:S02]  /*1e2c0*/  LDL.LU R15, [R1+0x9a4] ;  /* 0x0009a400010f7983 */ /* 0x000f240000300800 */
[----:B------:R-:W4:Y:S02]  /*1e2d0*/  LDL.LU R19, [R1+0x9c8] ;  /* 0x0009c80001137983 */ /* 0x000f240000300800 */
[----:B------:R-:W4:Y:S01]  /*1e2e0*/  LDL.LU R14, [R1+0x99c] ;  /* 0x00099c00010e7983 */ /* 0x000f220000300800 */
[----:B------:R-:W4:Y:S01]  /*1e2f0*/  LDL.LU R18, [R1+0x9c0] ;  /* 0x0009c00001127983 */ /* 0x000f220000300800 */
[----:B------:R-:W4:Y:S02]  /*1e300*/  LDL.LU R13, [R1+0x994] ;  /* 0x00099400010d7983 */ /* 0x000f240000300800 */
[----:B------:R-:W4:Y:S02]  /*1e310*/  LDL.LU R17, [R1+0x9b8] ;  /* 0x0009b80001117983 */ /* 0x000f240000300800 */
[----:B------:R-:W4:Y:S01]  /*1e320*/  LDL.LU R12, [R1+0x98c] ;  /* 0x00098c00010c7983 */ /* 0x000f220000300800 */
[----:B------:R-:W4:Y:S01]  /*1e330*/  LDL.LU R16, [R1+0x9b0] ;  /* 0x0009b00001107983 */ /* 0x000f220000300800 */
[----:B------:R-:W4:Y:S02]  /*1e340*/  LDL.LU R25, [R1+0x984] ;  /* 0x0009840001197983 */ /* 0x000f240000300800 */
[----:B------:R-:W4:Y:S02]  /*1e350*/  LDL.LU R29, [R1+0x9a8] ;  /* 0x0009a800011d7983 */ /* 0x000f240000300800 */
[----:B-1----:R-:W4:Y:S01]  /*1e360*/  LDL.LU R24, [R1+0x97c] ;  /* 0x00097c0001187983 */ /* 0x002f220000300800 */
[----:B0-----:R-:W4:Y:S01]  /*1e370*/  LDL.LU R28, [R1+0x9a0] ;  /* 0x0009a000011c7983 */ /* 0x001f220000300800 */
[----:B------:R0:W-:Y:S03]  /*1e380*/  STL [R1+0xba4], R0 ;  /* 0x000ba40001007387 */ /* 0x0001e60000100800 */
[----:B0-----:R-:W4:Y:S01]  /*1e390*/  LDL.LU R0, [R1+0x43c] ;  /* 0x00043c0001007983 */ /* 0x001f220000300800 */
[----:B--2---:R-:W-:-:S05]  /*1e3a0*/  IADD3 R5, P4, R5, UR8, RZ ;  /* 0x0000000805057c10 */ /* 0x004fca000ff9e0ff */
[----:B------:R0:W-:Y:S04]  /*1e3b0*/  STL [R1+0x9e8], R5 ;  /* 0x0009e80501007387 */ /* 0x0001e80000100800 */
[----:B0-----:R-:W2:Y:S01]  /*1e3c0*/  LDL.LU R5, [R1+0xbc0] ;  /* 0x000bc00001057983 */ /* 0x001ea20000300800 */
[----:B---3--:R-:W-:Y:S01]  /*1e3d0*/  IADD3.X R4, R4, UR5, RZ, P6, !PT ;  /* 0x0000000504047c10 */ /* 0x008fe2000b7fe4ff */
[----:B----4-:R-:W-:Y:S01]  /*1e3e0*/  IADD3 R6, P6, R6, UR8, RZ ;  /* 0x0000000806067c10 */ /* 0x010fe2000ffde0ff */
[----:B------:R-:W-:Y:S01]  /*1e3f0*/  IADD3.X R7, R7, UR5, RZ, P1, !PT ;  /* 0x0000000507077c10 */ /* 0x000fe20008ffe4ff */
[----:B------:R-:W-:Y:S01]  /*1e400*/  IADD3 R26, P1, R26, UR8, RZ ;  /* 0x000000081a1a7c10 */ /* 0x000fe2000ff3e0ff */
[----:B------:R-:W-:Y:S01]  /*1e410*/  IADD3.X R27, R27, UR5, RZ, P2, !PT ;  /* 0x000000051b1b7c10 */ /* 0x000fe200097fe4ff */
[----:B------:R-:W-:Y:S01]  /*1e420*/  IADD3 R20, P2, R20, UR8, RZ ;  /* 0x0000000814147c10 */ /* 0x000fe2000ff5e0ff */
[----:B------:R-:W-:Y:S01]  /*1e430*/  IADD3.X R21, R21, UR5, RZ, P3, !PT ;  /* 0x0000000515157c10 */ /* 0x000fe20009ffe4ff */
[----:B------:R-:W-:Y:S01]  /*1e440*/  IADD3 R22, P3, R22, UR8, RZ ;  /* 0x0000000816167c10 */ /* 0x000fe2000ff7e0ff */
[----:B------:R-:W-:Y:S01]  /*1e450*/  IADD3.X R23, R23, UR5, RZ, P4, !PT ;  /* 0x0000000517177c10 */ /* 0x000fe2000a7fe4ff */
[----:B------:R-:W-:Y:S01]  /*1e460*/  IADD3 R9, P4, R9, UR8, RZ ;  /* 0x0000000809097c10 */ /* 0x000fe2000ff9e0ff */
[----:B------:R-:W-:-:S05]  /*1e470*/  IADD3.X R0, R0, UR5, RZ, P5, !PT ;  /* 0x0000000500007c10 */ /* 0x000fca000affe4ff */
[----:B------:R0:W-:Y:S01]  /*1e480*/  STL [R1+0x43c], R0 ;  /* 0x00043c0001007387 */ /* 0x0001e20000100800 */
        /* <DEDUP_REMOVED lines=10> */
[----:B--2---:R-:W-:-:S05]  /*1e530*/  IADD3 R5, P5, R5, UR8, RZ ;  /* 0x0000000805057c10 */ /* 0x004fca000ffbe0ff */
[----:B------:R-:W-:Y:S01]  /*1e540*/  STL [R1+0x9e4], R5 ;  /* 0x0009e40501007387 */ /* 0x000fe20000100800 */
[----:B------:R-:W-:Y:S02]  /*1e550*/  STL [R1+0x844], R4 ;  /* 0x0008440401007387 */ /* 0x000fe40000100800 */
[----:B------:R-:W-:Y:S02]  /*1e560*/  STL [R1+0x9dc], R6 ;  /* 0x0009dc0601007387 */ /* 0x000fe40000100800 */
[----:B------:R-:W-:Y:S01]  /*1e570*/  STL [R1+0x840], R7 ;  /* 0x0008400701007387 */ /* 0x000fe20000100800 */
[----:B------:R-:W-:Y:S01]  /*1e580*/  STL [R1+0x9d4], R26 ;  /* 0x0009d41a01007387 */ /* 0x000fe20000100800 */
[----:B------:R-:W-:Y:S02]  /*1e590*/  STL [R1+0x83c], R27 ;  /* 0x00083c1b01007387 */ /* 0x000fe40000100800 */
[----:B------:R-:W-:Y:S01]  /*1e5a0*/  STL [R1+0x9cc], R20 ;  /* 0x0009cc1401007387 */ /* 0x000fe20000100800 */
[----:B------:R-:W-:Y:S01]  /*1e5b0*/  IADD3.X R8, R8, UR5, RZ, P5, !PT ;  /* 0x0000000508087c10 */ /* 0x000fe2000affe4ff */
[----:B------:R-:W-:Y:S01]  /*1e5c0*/  STL [R1+0x838], R21 ;  /* 0x0008381501007387 */ /* 0x000fe20000100800 */
[----:B------:R-:W-:Y:S01]  /*1e5d0*/  IADD3 R3, P5, R3, UR8, RZ ;  /* 0x0000000803037c10 */ /* 0x000fe2000ffbe0ff */
        /* <DEDUP_REMOVED lines=11> */
[----:B------:R-:W-:Y:S01]  /*1e690*/  IADD3.X R16, R16, UR5, RZ, P5, !PT ;  /* 0x0000000510107c10 */ /* 0x000fe2000affe4ff */
[----:B------:R-:W-:Y:S01]  /*1e6a0*/  STL [R1+0x9c0], R18 ;  /* 0x0009c01201007387 */ /* 0x000fe20000100800 */
[----:B------:R-:W-:Y:S01]  /*1e6b0*/  IADD3 R25, P5, R25, UR8, RZ ;  /* 0x0000000819197c10 */ /* 0x000fe2000ffbe0ff */
[----:B------:R-:W-:Y:S01]  /*1e6c0*/  STL [R1+0x994], R13 ;  /* 0x0009940d01007387 */ /* 0x000fe20000100800 */
[----:B------:R-:W-:Y:S02]  /*1e6d0*/  STL [R1+0x9b8], R17 ;  /* 0x0009b81101007387 */ /* 0x000fe40000100800 */
[----:B------:R-:W-:Y:S02]  /*1e6e0*/  STL [R1+0x98c], R12 ;  /* 0x00098c0c01007387 */ /* 0x000fe40000100800 */
[----:B------:R-:W-:Y:S01]  /*1e6f0*/  STL [R1+0x9b0], R16 ;  /* 0x0009b01001007387 */ /* 0x000fe20000100800 */
[----:B------:R-:W-:Y:S01]  /*1e700*/  STL [R1+0x984], R25 ;  /* 0x0009841901007387 */ /* 0x000fe20000100800 */
[----:B0-----:R-:W2:Y:S01]  /*1e710*/  LDL.LU R0, [R1+0x96c] ;  /* 0x00096c0001007983 */ /* 0x001ea20000300800 */
[----:B------:R-:W-:Y:S01]  /*1e720*/  IADD3.X R29, R29, UR5, RZ, P6, !PT ;  /* 0x000000051d1d7c10 */ /* 0x000fe2000b7fe4ff */
[----:B------:R-:W-:-:S04]  /*1e730*/  IADD3 R24, P6, R24, UR8, RZ ;  /* 0x0000000818187c10 */ /* 0x000fc8000ffde0ff */
[----:B------:R-:W-:Y:S04]  /*1e740*/  STL [R1+0x9a8], R29 ;  /* 0x0009a81d01007387 */ /* 0x000fe80000100800 */
[----:B--2---:R0:W-:Y:S01]  /*1e750*/  STL [R1+0xbb8], R0 ;  /* 0x000bb80001007387 */ /* 0x0041e20000100800 */
[----:B------:R-:W-:Y:S03]  /*1e760*/  STL [R1+0x97c], R24 ;  /* 0x00097c1801007387 */ /* 0x000fe60000100800 */
[----:B0-----:R-:W2:Y:S01]  /*1e770*/  LDL.LU R0, [R1+0x998] ;  /* 0x0009980001007983 */ /* 0x001ea20000300800 */
[----:B------:R-:W-:-:S05]  /*1e780*/  IADD3.X R28, R28, UR5, RZ, P1, !PT ;  /* 0x000000051c1c7c10 */ /* 0x000fca0008ffe4ff */
[----:B------:R-:W-:Y:S04]  /*1e790*/  STL [R1+0x9a0], R28 ;  /* 0x0009a01c01007387 */ /* 0x000fe80000100800 */
[----:B--2---:R0:W-:Y:S04]  /*1e7a0*/  STL [R1+0xbbc], R0 ;  /* 0x000bbc0001007387 */ /* 0x0041e80000100800 */
[----:B0-----:R-:W2:Y:S01]  /*1e7b0*/  LDL.LU R0, [R1+0x974] ;  /* 0x0009740001007983 */ /* 0x001ea20000300800 */
[----:B------:R-:W3:Y:S02]  /*1e7c0*/  LDL.LU R5, [R1+0x990] ;  /* 0x0009900001057983 */ /* 0x000ee40000300800 */
[----:B------:R-:W4:Y:S02]  /*1e7d0*/  LDL.LU R4, [R1+0x964] ;  /* 0x0009640001047983 */ /* 0x000f240000300800 */
        /* <DEDUP_REMOVED lines=26> */
[----:B--2---:R-:W-:-:S05]  /*1e980*/  IADD3 R0, P1, R0, UR8, RZ ;  /* 0x0000000800007c10 */ /* 0x004fca000ff3e0ff */
[----:B------:R0:W-:Y:S04]  /*1e990*/  STL [R1+0x974], R0 ;  /* 0x0009740001007387 */ /* 0x0001e80000100800 */
[----:B0-----:R-:W2:Y:S02]  /*1e9a0*/  LDL.LU R0, [R1+0xbbc] ;  /* 0x000bbc0001007983 */ /* 0x001ea40000300800 */
[----:B--2---:R-:W-:-:S05]  /*1e9b0*/  IADD3.X R0, R0, UR5, RZ, P2, !PT ;  /* 0x0000000500007c10 */ /* 0x004fca00097fe4ff */
        /* <DEDUP_REMOVED lines=22> */
[----:B------:R-:W-:-:S02]  /*1eb20*/  IADD3.X R25, R25, UR5, RZ, P3, !PT ;  /* 0x0000000519197c10 */ /* 0x000fc40009ffe4ff */
[----:B--2---:R-:W-:-:S05]  /*1eb30*/  IADD3 R0, P2, R0, UR8, RZ ;  /* 0x0000000800007c10 */ /* 0x004fca000ff5e0ff */
[----:B------:R0:W-:Y:S01]  /*1eb40*/  STL [R1+0x96c], R0 ;  /* 0x00096c0001007387 */ /* 0x0001e20000100800 */
        /* <DEDUP_REMOVED lines=28> */
[----:B------:R-:W-:Y:S02]  /*1ed10*/  STL [R1+0x930], R25 ;  /* 0x0009301901007387 */ /* 0x000fe40000100800 */
[----:B0-----:R-:W2:Y:S01]  /*1ed20*/  LDL.LU R0, [R1+0x918] ;  /* 0x0009180001007983 */ /* 0x001ea20000300800 */
[----:B------:R-:W-:-:S02]  /*1ed30*/  IADD3 R29, P3, R29, UR8, RZ ;  /* 0x000000081d1d7c10 */ /* 0x000fc4000ff7e0ff */
[----:B------:R-:W-:-:S03]  /*1ed40*/  IADD3.X R24, R24, UR5, RZ, P4, !PT ;  /* 0x0000000518187c10 */ /* 0x000fc6000a7fe4ff */
[----:B------:R-:W-:Y:S04]  /*1ed50*/  STL [R1+0x904], R29 ;  /* 0x0009041d01007387 */ /* 0x000fe80000100800 */
[----:B--2---:R0:W-:Y:S01]  /*1ed60*/  STL [R1+0xbb0], R0 ;  /* 0x000bb00001007387 */ /* 0x0041e20000100800 */
[----:B------:R-:W-:Y:S03]  /*1ed70*/  STL [R1+0x928], R24 ;  /* 0x0009281801007387 */ /* 0x000fe60000100800 */
[----:B0-----:R-:W2:Y:S01]  /*1ed80*/  LDL.LU R0, [R1+0x8f4] ;  /* 0x0008f40001007983 */ /* 0x001ea20000300800 */
[----:B------:R-:W-:-:S05]  /*1ed90*/  IADD3 R28, P4, R28, UR8, RZ ;  /* 0x000000081c1c7c10 */ /* 0x000fca000ff9e0ff */
        /* <DEDUP_REMOVED lines=31> */
[----:B--2---:R-:W-:-:S05]  /*1ef90*/  IADD3.X R0, R0, UR5, RZ, P5, !PT ;  /* 0x0000000500007c10 */ /* 0x004fca000affe4ff */
[----:B------:R0:W-:Y:S04]  /*1efa0*/  STL [R1+0x920], R0 ;  /* 0x0009200001007387 */ /* 0x0001e80000100800 */
[----:B0-----:R-:W2:Y:S02]  /*1efb0*/  LDL.LU R0, [R1+0xbb4] ;  /* 0x000bb40001007983 */ /* 0x001ea40000300800 */
[----:B--2---:R-:W-:-:S05]  /*1efc0*/  IADD3 R0, P5, R0, UR8, RZ ;  /* 0x0000000800007c10 */ /* 0x004fca000ffbe0ff */
[----:B------:R0:W-:Y:S04]  /*1efd0*/  STL [R1+0x8f4], R0 ;  /* 0x0008f40001007387 */ /* 0x0001e80000100800 */
[----:B0-----:R-:W2:Y:S01]  /*1efe0*/  LDL.LU R0, [R1+0xbb0] ;  /* 0x000bb00001007983 */ /* 0x001ea20000300800 */
[----:B----4-:R-:W-:Y:S01]  /*1eff0*/  IADD3.X R4, R4, UR5, RZ, P1, !PT ;  /* 0x0000000504047c10 */ /* 0x010fe20008ffe4ff */
[----:B---3--:R-:W-:Y:S01]  /*1f000*/  IADD3 R6, P1, R6, UR8, RZ ;  /* 0x0000000806067c10 */ /* 0x008fe2000ff3e0ff */
        /* <DEDUP_REMOVED lines=18> */
[----:B--2---:R-:W-:Y:S01]  /*1f130*/  IADD3.X R0, R0, UR5, RZ, P6, !PT ;  /* 0x0000000500007c10 */ /* 0x004fe2000b7fe4ff */
[----:B------:R-:W-:-:S04]  /*1f140*/  IADD3 R5, P6, R5, UR8, RZ ;  /* 0x0000000805057c10 */ /* 0x000fc8000ffde0ff */
[----:B------:R0:W-:Y:S01]  /*1f150*/  STL [R1+0x918], R0 ;  /* 0x0009180001007387 */ /* 0x0001e20000100800 */
[----:B------:R-:W-:Y:S02]  /*1f160*/  STL [R1+0x8ec], R5 ;  /* 0x0008ec0501007387 */ /* 0x000fe40000100800 */
[----:B------:R-:W-:Y:S02]  /*1f170*/  STL [R1+0x910], R4 ;  /* 0x0009100401007387 */ /* 0x000fe40000100800 */
[----:B------:R-:W-:Y:S01]  /*1f180*/  STL [R1+0x8e4], R6 ;  /* 0x0008e40601007387 */ /* 0x000fe20000100800 */
[----:B------:R-:W-:Y:S01]  /*1f190*/  STL [R1+0x908], R7 ;  /* 0x0009080701007387 */ /* 0x000fe20000100800 */
[----:B------:R-:W-:Y:S02]  /*1f1a0*/  STL [R1+0x8dc], R26 ;  /* 0x0008dc1a01007387 */ /* 0x000fe40000100800 */
        /* <DEDUP_REMOVED lines=79> */
[----:B------:R0:W-:Y:S04]  /*1f6a0*/  STL [R1+0x874], R0 ;  /* 0x0008740001007387 */ /* 0x0001e80000100800 */
[----:B0-----:R0:W5:Y:S01]  /*1f6b0*/  LDL.LU R0, [R1+0xba4] ;  /* 0x000ba40001007983 */ /* 0x0011620000300800 */
[----:B------:R1:W-:Y:S03]  /*1f6c0*/  STL [R1+0x898], R4 ;  /* 0x0008980401007387 */ /* 0x0003e60000100800 */
[----:B-1----:R0:W5:Y:S01]  /*1f6d0*/  LDL.LU R4, [R1+0xba0] ;  /* 0x000ba00001047983 */ /* 0x0021620000300800 */
[----:B------:R1:W-:Y:S03]  /*1f6e0*/  STL [R1+0x86c], R5 ;  /* 0x00086c0501007387 */ /* 0x0003e60000100800 */
[----:B-1----:R0:W5:Y:S01]  /*1f6f0*/  LDL.LU R5, [R1+0xb9c] ;  /* 0x000b9c0001057983 */ /* 0x0021620000300800 */
[----:B------:R1:W-:Y:S03]  /*1f700*/  STL [R1+0x890], R9 ;  /* 0x0008900901007387 */ /* 0x0003e60000100800 */
[----:B-1----:R-:W2:Y:S01]  /*1f710*/  LDL.LU R9, [R1+0xb98] ;  /* 0x000b980001097983 */ /* 0x002ea20000300800 */
[----:B------:R1:W-:Y:S03]  /*1f720*/  STL [R1+0xa00], R8 ;  /* 0x000a000801007387 */ /* 0x0003e60000100800 */
[----:B-1----:R-:W3:Y:S01]  /*1f730*/  LDL.LU R8, [R1+0xb94] ;  /* 0x000b940001087983 */ /* 0x002ee20000300800 */
[----:B------:R1:W-:Y:S03]  /*1f740*/  STL [R1+0x888], R3 ;  /* 0x0008880301007387 */ /* 0x0003e60000100800 */
[----:B-1----:R-:W4:Y:S01]  /*1f750*/  LDL.LU R3, [R1+0xb90] ;  /* 0x000b900001037983 */ /* 0x002f220000300800 */
[----:B------:R1:W-:Y:S03]  /*1f760*/  STL [R1+0xa08], R2 ;  /* 0x000a080201007387 */ /* 0x0003e60000100800 */
[----:B-1----:R-:W2:Y:S01]  /*1f770*/  LDL.LU R2, [R1+0xb8c] ;  /* 0x000b8c0001027983 */ /* 0x002ea20000300800 */
[----:B------:R1:W-:Y:S01]  /*1f780*/  STL [R1+0x880], R10 ;  /* 0x0008800a01007387 */ /* 0x0003e20000100800 */
[----:B------:R-:W-:-:S02]  /*1f790*/  IADD3 R15, P2, R15, UR8, RZ ;  /* 0x000000080f0f7c10 */ /* 0x000fc4000ff5e0ff */
[----:B------:R-:W-:Y:S01]  /*1f7a0*/  IADD3.X R18, R18, UR5, RZ, P3, !PT ;  /* 0x0000000512127c10 */ /* 0x000fe20009ffe4ff */
[----:B------:R-:W-:Y:S01]  /*1f7b0*/  IADD3 R14, P3, R14, UR8, RZ ;  /* 0x000000080e0e7c10 */ /* 0x000fe2000ff7e0ff */
[----:B------:R-:W-:Y:S01]  /*1f7c0*/  IADD3.X R17, R17, UR5, RZ, P4, !PT ;  /* 0x0000000511117c10 */ /* 0x000fe2000a7fe4ff */
[----:B-1----:R0:W5:Y:S01]  /*1f7d0*/  LDL.LU R10, [R1+0xb88] ;  /* 0x000b8800010a7983 */ /* 0x0021620000300800 */
[----:B------:R1:W-:Y:S01]  /*1f7e0*/  STL [R1+0xa10], R11 ;  /* 0x000a100b01007387 */ /* 0x0003e20000100800 */
[----:B------:R-:W-:Y:S02]  /*1f7f0*/  IADD3 R13, P4, R13, UR8, RZ ;  /* 0x000000080d0d7c10 */ /* 0x000fe4000ff9e0ff */
[----:B------:R-:W-:Y:S01]  /*1f800*/  IADD3.X R16, R16, UR5, RZ, P5, !PT ;  /* 0x0000000510107c10 */ /* 0x000fe2000affe4ff */
[----:B-1----:R0:W5:Y:S01]  /*1f810*/  LDL.LU R11, [R1+0xb84] ;  /* 0x000b8400010b7983 */ /* 0x0021620000300800 */
[----:B------:R1:W-:Y:S01]  /*1f820*/  STL [R1+0x878], R19 ;  /* 0x0008781301007387 */ /* 0x0003e20000100800 */
[----:B------:R-:W-:-:S02]  /*1f830*/  IADD3 R12, P5, R12, UR8, RZ ;  /* 0x000000080c0c7c10 */ /* 0x000fc4000ffbe0ff */
[----:B-1----:R0:W5:Y:S01]  /*1f840*/  LDL.LU R19, [R1+0xb80] ;  /* 0x000b800001137983 */ /* 0x0021620000300800 */
[----:B------:R1:W-:Y:S01]  /*1f850*/  STL [R1+0xa2c], R15 ;  /* 0x000a2c0f01007387 */ /* 0x0003e20000100800 */
[----:B------:R-:W-:Y:S02]  /*1f860*/  IADD3.X R25, R25, UR5, RZ, P6, !PT ;  /* 0x0000000519197c10 */ /* 0x000fe4000b7fe4ff */
[----:B-1----:R0:W5:Y:S01]  /*1f870*/  LDL.LU R15, [R1+0xb7c] ;  /* 0x000b7c00010f7983 */ /* 0x0021620000300800 */
[----:B------:R1:W-:Y:S01]  /*1f880*/  STL [R1+0x870], R18 ;  /* 0x0008701201007387 */ /* 0x0003e20000100800 */
[----:B------:R-:W-:Y:S02]  /*1f890*/  IADD3 R24, P6, R24, UR8, RZ ;  /* 0x0000000818187c10 */ /* 0x000fe4000ffde0ff */
[----:B-1----:R0:W5:Y:S01]  /*1f8a0*/  LDL.LU R18, [R1+0xb78] ;  /* 0x000b780001127983 */ /* 0x0021620000300800 */
[----:B------:R1:W-:Y:S01]  /*1f8b0*/  STL [R1+0xa28], R14 ;  /* 0x000a280e01007387 */ /* 0x0003e20000100800 */
[----:B------:R-:W-:-:S02]  /*1f8c0*/  IADD3.X R29, R29, UR5, RZ, P1, !PT ;  /* 0x000000051d1d7c10 */ /* 0x000fc40008ffe4ff */
[----:B-1----:R0:W5:Y:S01]  /*1f8d0*/  LDL.LU R14, [R1+0xb74] ;  /* 0x000b7400010e7983 */ /* 0x0021620000300800 */
[----:B------:R1:W-:Y:S01]  /*1f8e0*/  STL [R1+0x868], R17 ;  /* 0x0008681101007387 */ /* 0x0003e20000100800 */
[----:B------:R-:W-:Y:S02]  /*1f8f0*/  IADD3 R28, P1, R28, UR8, RZ ;  /* 0x000000081c1c7c10 */ /* 0x000fe4000ff3e0ff */
[----:B-1----:R0:W5:Y:S01]  /*1f900*/  LDL.LU R17, [R1+0xb70] ;  /* 0x000b700001117983 */ /* 0x0021620000300800 */
[----:B------:R1:W-:Y:S01]  /*1f910*/  STL [R1+0xa24], R13 ;  /* 0x000a240d01007387 */ /* 0x0003e20000100800 */
[----:B------:R-:W-:Y:S02]  /*1f920*/  IADD3.X R6, R6, UR5, RZ, P2, !PT ;  /* 0x0000000506067c10 */ /* 0x000fe400097fe4ff */
[----:B-1----:R0:W5:Y:S01]  /*1f930*/  LDL.LU R13, [R1+0xb6c] ;  /* 0x000b6c00010d7983 */ /* 0x0021620000300800 */
[----:B------:R1:W-:Y:S01]  /*1f940*/  STL [R1+0x864], R16 ;  /* 0x0008641001007387 */ /* 0x0003e20000100800 */
[----:B------:R-:W-:-:S02]  /*1f950*/  IADD3 R7, P2, R7, UR8, RZ ;  /* 0x0000000807077c10 */ /* 0x000fc4000ff5e0ff */
[----:B------:R-:W-:Y:S01]  /*1f960*/  IADD3.X R26, R26, UR5, RZ, P3, !PT ;  /* 0x000000051a1a7c10 */ /* 0x000fe20009ffe4ff */
[----:B-1----:R0:W5:Y:S01]  /*1f970*/  LDL.LU R16, [R1+0xb68] ;  /* 0x000b680001107983 */ /* 0x0021620000300800 */
[----:B------:R1:W-:Y:S01]  /*1f980*/  STL [R1+0xa20], R12 ;  /* 0x000a200c01007387 */ /* 0x0003e20000100800 */
[----:B------:R-:W-:Y:S02]  /*1f990*/  IADD3.X R27, R27, UR5, RZ, P4, !PT ;  /* 0x000000051b1b7c10 */ /* 0x000fe4000a7fe4ff */
[----:B------:R-:W-:Y:S01]  /*1f9a0*/  IADD3.X R20, R20, UR5, RZ, P5, !PT ;  /* 0x0000000514147c10 */ /* 0x000fe2000affe4ff */
[----:B-1----:R0:W5:Y:S01]  /*1f9b0*/  LDL.LU R12, [R1+0xb64] ;  /* 0x000b6400010c7983 */ /* 0x0021620000300800 */
[----:B------:R1:W-:Y:S01]  /*1f9c0*/  STL [R1+0x860], R25 ;  /* 0x0008601901007387 */ /* 0x0003e20000100800 */
[----:B------:R-:W-:Y:S02]  /*1f9d0*/  IADD3.X R21, R21, UR5, RZ, P6, !PT ;  /* 0x0000000515157c10 */ /* 0x000fe4000b7fe4ff */
[----:B------:R-:W-:Y:S01]  /*1f9e0*/  IADD3.X R22, R22, UR5, RZ, P1, !PT ;  /* 0x0000000516167c10 */ /* 0x000fe20008ffe4ff */
[----:B-1----:R0:W5:Y:S01]  /*1f9f0*/  LDL.LU R25, [R1+0xb60] ;  /* 0x000b600001197983 */ /* 0x0021620000300800 */
[----:B------:R1:W-:Y:S01]  /*1fa00*/  STL [R1+0xa1c], R24 ;  /* 0x000a1c1801007387 */ /* 0x0003e20000100800 */
[----:B------:R-:W-:-:S02]  /*1fa10*/  IADD3.X R23, R23, UR5, RZ, P2, !PT ;  /* 0x0000000517177c10 */ /* 0x000fc400097fe4ff */
[----:B-1----:R0:W5:Y:S01]  /*1fa20*/  LDL.LU R24, [R1+0xb5c] ;  /* 0x000b5c0001187983 */ /* 0x0021620000300800 */
[----:B------:R1:W-:Y:S03]  /*1fa30*/  STL [R1+0x85c], R29 ;  /* 0x00085c1d01007387 */ /* 0x0003e60000100800 */
[----:B-1----:R0:W5:Y:S01]  /*1fa40*/  LDL.LU R29, [R1+0xb58] ;  /* 0x000b5800011d7983 */ /* 0x0021620000300800 */
[----:B------:R1:W-:Y:S02]  /*1fa50*/  STL [R1+0xa18], R28 ;  /* 0x000a181c01007387 */ /* 0x0003e40000100800 */
[----:B------:R-:W-:Y:S02]  /*1fa60*/  STL [R1+0x858], R6 ;  /* 0x0008580601007387 */ /* 0x000fe40000100800 */
[----:B------:R3:W-:Y:S01]  /*1fa70*/  STL [R1+0xa14], R7 ;  /* 0x000a140701007387 */ /* 0x0007e20000100800 */
[----:B------:R0:W-:Y:S01]  /*1fa80*/  STL [R1+0x854], R26 ;  /* 0x0008541a01007387 */ /* 0x0001e20000100800 */
[----:B------:R0:W-:Y:S02]  /*1fa90*/  STL [R1+0x850], R27 ;  /* 0x0008501b01007387 */ /* 0x0001e40000100800 */
[----:B------:R0:W-:Y:S01]  /*1faa0*/  STL [R1+0x84c], R20 ;  /* 0x00084c1401007387 */ /* 0x0001e20000100800 */
[----:B-1----:R-:W1:Y:S01]  /*1fab0*/  S2R R28, SR_TID.X ;  /* 0x00000000001c7919 */ /* 0x002e620000002100 */
[----:B------:R0:W-:Y:S02]  /*1fac0*/  STL [R1+0x9fc], R21 ;  /* 0x0009fc1501007387 */ /* 0x0001e40000100800 */
[----:B------:R0:W-:Y:S01]  /*1fad0*/  STL [R1+0xa04], R22 ;  /* 0x000a041601007387 */ /* 0x0001e20000100800 */
[----:B-1----:R-:W-:-:S05]  /*1fae0*/  LOP3.LUT R28, R28, 0x3f, RZ, 0xc0, !PT ;  /* 0x0000003f1c1c7812 */ /* 0x002fca00078ec0ff */
[----:B------:R-:W-:Y:S02]  /*1faf0*/  IMAD.SHL.U32 R28, R28, 0x2, RZ ;  /* 0x000000021c1c7824 */ /* 0x000fe400078e00ff */
[----:B---3--:R-:W-:Y:S02]  /*1fb00*/  IMAD.MOV.U32 R7, RZ, RZ, R8 ;  /* 0x000000ffff077224 */ /* 0x008fe400078e0008 */
[----:B--2---:R-:W-:Y:S02]  /*1fb10*/  IMAD.MOV.U32 R6, RZ, RZ, R2 ;  /* 0x000000ffff067224 */ /* 0x004fe400078e0002 */
[----:B----4-:R-:W-:Y:S02]  /*1fb20*/  IMAD.MOV.U32 R2, RZ, RZ, R3 ;  /* 0x000000ffff027224 */ /* 0x010fe400078e0003 */
[----:B------:R-:W-:-:S05]  /*1fb30*/  IMAD.MOV.U32 R3, RZ, RZ, R9 ;  /* 0x000000ffff037224 */ /* 0x000fca00078e0009 */
[----:B------:R0:W-:Y:S01]  /*1fb40*/  STL.64 [R1+0x3b0], R2 ;  /* 0x0003b00201007387 */ /* 0x0001e20000100a00 */
[----:B------:R0:W-:Y:S02]  /*1fb50*/  STL [R1+0xa0c], R23 ;  /* 0x000a0c1701007387 */ /* 0x0001e40000100800 */
[----:B------:R0:W-:Y:S01]  /*1fb60*/  STL.64 [R1+0x3b8], R6 ;  /* 0x0003b80601007387 */ /* 0x0001e20000100a00 */
[----:B------:R-:W-:Y:S01]  /*1fb70*/  @!P0 CALL.REL.NOINC `(.L_x_2) ;  /* 0x0000001000008944 */ /* 0x000fe20003c00000 */
[----:B------:R-:W-:Y:S05]  /*1fb80*/  BRA `(.L_x_3) ;  /* 0xfffeb08000007947 */ /* 0x000fea000383ffff */
.L_x_2:
[----:B-----5:R1:W-:Y:S04]  /*1fb90*/  STL [R1+0xbe8], R11 ;  /* 0x000be80b01007387 */ /* 0x0203e80000100800 */
[----:B-1----:R-:W2:Y:S04]  /*1fba0*/  LDL.LU R11, [R1+0x148] ;  /* 0x00014800010b7983 */ /* 0x002ea80000300800 */
[----:B--2---:R1:W-:Y:S04]  /*1fbb0*/  STL [R1+0xbf0], R11 ;  /* 0x000bf00b01007387 */ /* 0x0043e80000100800 */
        /* <DEDUP_REMOVED lines=32> */
[----:B------:R2:W-:Y:S01]  /*1fdc0*/  STL [R1+0xbe4], R10 ;  /* 0x000be40a01007387 */ /* 0x0005e20000100800 */
[----:B-1----:R-:W-:-:S03]  /*1fdd0*/  IMAD.MOV.U32 R11, RZ, RZ, R5 ;  /* 0x000000ffff0b7224 */ /* 0x002fc600078e0005 */
[----:B--2---:R-:W2:Y:S04]  /*1fde0*/  LDL.LU R10, [R1+0x15c] ;  /* 0x00015c00010a7983 */ /* 0x004ea80000300800 */
        /* <DEDUP_REMOVED lines=35> */
[----:B------:R-:W2:Y:S04]  /*20020*/  LDL.LU R28, [R1+0x28c] ;  /* 0x00028c00011c7983 */ /* 0x000ea80000300800 */
[----:B------:R-:W2:Y:S01]  /*20030*/  LDL.LU R0, [R1+0x288] ;  /* 0x0002880001007983 */ /* 0x000ea20000300800 */
[----:B-1----:R-:W-:-:S03]  /*20040*/  IMAD.MOV.U32 R10, RZ, RZ, R4 ;  /* 0x000000ffff0a7224 */ /* 0x002fc600078e0004 */
[----:B0-----:R-:W3:Y:S04]  /*20050*/  LDL.LU R3, [R1+0x29c] ;  /* 0x00029c0001037983 */ /* 0x001ee80000300800 */
[----:B------:R-:W3:Y:S04]  /*20060*/  LDL.LU R9, [R1+0x298] ;  /* 0x0002980001097983 */ /* 0x000ee80000300800 */
[----:B------:R-:W4:Y:S04]  /*20070*/  LDL.LU R2, [R1+0x22c] ;  /* 0x00022c0001027983 */ /* 0x000f280000300800 */
[----:B------:R-:W4:Y:S04]  /*20080*/  LDL.LU R8, [R1+0x228] ;  /* 0x0002280001087983 */ /* 0x000f280000300800 */
[----:B------:R-:W2:Y:S04]  /*20090*/  LDL.LU R4, [R1+0x27c] ;  /* 0x00027c0001047983 */ /* 0x000ea80000300800 */
        /* <DEDUP_REMOVED lines=17> */
[----:B------:R0:W-:Y:S01]  /*201b0*/  STL [R1+0xb74], R19 ;  /* 0x000b741301007387 */ /* 0x0001e20000100800 */
[----:B------:R-:W-:-:S03]  /*201c0*/  F2FP.PACK_AB R11, R10, R11 ;  /* 0x0000000b0a0b723e */ /* 0x000fc600000000ff */
        /* <DEDUP_REMOVED lines=13> */
[----:B------:R-:W2:Y:S04]  /*202a0*/  LDL.LU R10, [R1+0xc74] ;  /* 0x000c7400010a7983 */ /* 0x000ea80000300800 */
[----:B------:R0:W-:Y:S04]  /*202b0*/  STL [R1+0xbc], R11 ;  /* 0x0000bc0b01007387 */ /* 0x0001e80000100800 */
[----:B0-----:R-:W2:Y:S02]  /*202c0*/  LDL.LU R11, [R1+0xc70] ;  /* 0x000c7000010b7983 */ /* 0x001ea40000300800 */
[----:B--2---:R-:W-:-:S02]  /*202d0*/  F2FP.PACK_AB R11, R10, R11 ;  /* 0x0000000b0a0b723e */ /* 0x004fc400000000ff */
        /* <DEDUP_REMOVED lines=64> */
[----:B------:R-:W2:Y:S01]  /*206e0*/  LDL.LU R10, [R1+0xbec] ;  /* 0x000bec00010a7983 */ /* 0x000ea20000300800 */
[----:B------:R-:W-:Y:S02]  /*206f0*/  F2FP.PACK_AB R25, R24, R25 ;  /* 0x000000191819723e */ /* 0x000fe400000000ff */
[----:B------:R-:W-:Y:S01]  /*20700*/  F2FP.PACK_AB R24, R16, R17 ;  /* 0x000000111018723e */ /* 0x000fe200000000ff */
[----:B------:R0:W-:Y:S01]  /*20710*/  STL [R1+0x78], R11 ;  /* 0x0000780b01007387 */ /* 0x0001e20000100800 */
[----:B------:R-:W-:Y:S02]  /*20720*/  F2FP.PACK_AB R17, R18, R19 ;  /* 0x000000131211723e */ /* 0x000fe400000000ff */
[----:B------:R-:W-:Y:S02]  /*20730*/  F2FP.PACK_AB R16, R12, R13 ;  /* 0x0000000d0c10723e */ /* 0x000fe400000000ff */
[----:B------:R-:W-:Y:S02]  /*20740*/  F2FP.PACK_AB R13, R14, R15 ;  /* 0x0000000f0e0d723e */ /* 0x000fe400000000ff */
[----:B------:R-:W-:Y:S01]  /*20750*/  F2FP.PACK_AB R12, R28, R0 ;  /* 0x000000001c0c723e */ /* 0x000fe200000000ff */
[----:B0-----:R-:W2:Y:S01]  /*20760*/  LDL.LU R11, [R1+0xbe8] ;  /* 0x000be800010b7983 */ /* 0x001ea20000300800 */
[----:B---3--:R-:W-:-:S02]  /*20770*/  F2FP.PACK_AB R0, R3, R9 ;  /* 0x000000090300723e */ /* 0x008fc400000000ff */
[----:B----4-:R-:W-:Y:S02]  /*20780*/  F2FP.PACK_AB R3, R2, R8 ;  /* 0x000000080203723e */ /* 0x010fe400000000ff */
[----:B------:R-:W-:Y:S02]  /*20790*/  F2FP.PACK_AB R2, R4, R5 ;  /* 0x000000050402723e */ /* 0x000fe400000000ff */
[----:B--2---:R-:W-:Y:S02]  /*207a0*/  F2FP.PACK_AB R29, R10, R29 ;  /* 0x0000001d0a1d723e */ /* 0x004fe400000000ff */
[----:B------:R-:W2:Y:S04]  /*207b0*/  LDL.LU R10, [R1+0xbe4] ;  /* 0x000be400010a7983 */ /* 0x000ea80000300800 */
        /* <DEDUP_REMOVED lines=8> */
[----:B------:R1:W-:Y:S01]  /*20840*/  STL [R1+0x34], R3 ;  /* 0x0000340301007387 */ /* 0x0003e20000100800 */
[----:B0-----:R-:W-:-:S03]  /*20850*/  F2FP.PACK_AB R0, R6, R7 ;  /* 0x000000070600723e */ /* 0x001fc600000000ff */
[----:B------:R0:W-:Y:S01]  /*20860*/  STL [R1+0x30], R2 ;  /* 0x0000300201007387 */ /* 0x0001e20000100800 */
[----:B-1----:R-:W-:-:S03]  /*20870*/  F2FP.PACK_AB R3, R26, R27 ;  /* 0x0000001b1a03723e */ /* 0x002fc600000000ff */
[----:B------:R1:W-:Y:S04]  /*20880*/  STL [R1+0x2c], R0 ;  /* 0x00002c0001007387 */ /* 0x0003e80000100800 */
[----:B------:R-:W-:Y:S04]  /*20890*/  STL [R1+0x28], R3 ;  /* 0x0000280301007387 */ /* 0x000fe80000100800 */
[----:B------:R-:W3:Y:S01]  /*208a0*/  LDL.LU R7, [R1+0x338] ;  /* 0x0003380001077983 */ /* 0x000ee20000300800 */
[----:B0-----:R-:W-:Y:S02]  /*208b0*/  F2FP.PACK_AB R2, R20, R21 ;  /* 0x000000151402723e */ /* 0x001fe400000000ff */
[----:B-1----:R-:W-:-:S03]  /*208c0*/  F2FP.PACK_AB R0, R22, R23 ;  /* 0x000000171600723e */ /* 0x002fc600000000ff */
[----:B------:R-:W-:Y:S04]  /*208d0*/  STL [R1+0x24], R2 ;  /* 0x0000240201007387 */ /* 0x000fe80000100800 */
[----:B---3--:R0:W-:Y:S04]  /*208e0*/  STL [R1+0xba4], R7 ;  /* 0x000ba40701007387 */ /* 0x0081e80000100800 */
[----:B------:R-:W-:Y:S04]  /*208f0*/  STL [R1+0x20], R0 ;  /* 0x0000200001007387 */ /* 0x000fe80000100800 */
[----:B0-----:R-:W3:Y:S04]  /*20900*/  LDL.LU R7, [R1+0x2a0] ;  /* 0x0002a00001077983 */ /* 0x001ee80000300800 */
[----:B---3--:R0:W-:Y:S04]  /*20910*/  STL [R1+0xbac], R7 ;  /* 0x000bac0701007387 */ /* 0x0081e80000100800 */
        /* <DEDUP_REMOVED lines=11> */
[----:B---3--:R-:W-:Y:S04]  /*209d0*/  STL [R1+0xbdc], R7 ;  /* 0x000bdc0701007387 */ /* 0x008fe80000100800 */
[----:B------:R-:W3:Y:S04]  /*209e0*/  LDL.LU R6, [R1+0x348] ;  /* 0x0003480001067983 */ /* 0x000ee80000300800 */
        /* <DEDUP_REMOVED lines=20> */
[----:B------:R-:W4:Y:S01]  /*20b30*/  LDL.LU R4, [R1+0x368] ;  /* 0x0003680001047983 */ /* 0x000f220000300800 */
[----:B------:R-:W-:-:S03]  /*20b40*/  IMAD.MOV.U32 R7, RZ, RZ, R11 ;  /* 0x000000ffff077224 */ /* 0x000fc600078e000b */
[----:B----4-:R0:W-:Y:S04]  /*20b50*/  STL [R1+0xb98], R4 ;  /* 0x000b980401007387 */ /* 0x0101e80000100800 */
[----:B0-----:R-:W4:Y:S04]  /*20b60*/  LDL.LU R4, [R1+0x35c] ;  /* 0x00035c0001047983 */ /* 0x001f280000300800 */
[----:B------:R-:W3:Y:S01]  /*20b70*/  LDL.LU R11, [R1+0x330] ;  /* 0x00033000010b7983 */ /* 0x000ee20000300800 */
[----:B--2---:R-:W-:-:S03]  /*20b80*/  IMAD.MOV.U32 R6, RZ, RZ, R10 ;  /* 0x000000ffff067224 */ /* 0x004fc600078e000a */
[----:B---3--:R0:W-:Y:S04]  /*20b90*/  STL [R1+0xb94], R11 ;  /* 0x000b940b01007387 */ /* 0x0081e80000100800 */
[----:B0-----:R-:W2:Y:S04]  /*20ba0*/  LDL.LU R11, [R1+0x36c] ;  /* 0x00036c00010b7983 */ /* 0x001ea80000300800 */
[----:B------:R-:W3:Y:S04]  /*20bb0*/  LDL.LU R10, [R1+0x340] ;  /* 0x00034000010a7983 */ /* 0x000ee80000300800 */
[----:B---3--:R0:W-:Y:S04]  /*20bc0*/  STL [R1+0xb90], R10 ;  /* 0x000b900a01007387 */ /* 0x0081e80000100800 */
[----:B0-----:R-:W3:Y:S04]  /*20bd0*/  LDL.LU R10, [R1+0x334] ;  /* 0x00033400010a7983 */ /* 0x001ee80000300800 */
[----:B------:R-:W2:Y:S04]  /*20be0*/  LDL.LU R9, [R1+0x350] ;  /* 0x0003500001097983 */ /* 0x000ea80000300800 */
[----:B--2---:R0:W-:Y:S04]  /*20bf0*/  STL [R1+0xb8c], R9 ;  /* 0x000b8c0901007387 */ /* 0x0041e80000100800 */
[----:B0-----:R-:W2:Y:S04]  /*20c00*/  LDL.LU R9, [R1+0x344] ;  /* 0x0003440001097983 */ /* 0x001ea80000300800 */
[----:B------:R-:W2:Y:S04]  /*20c10*/  LDL.LU R15, [R1+0x364] ;  /* 0x00036400010f7983 */ /* 0x000ea80000300800 */
[----:B--2---:R0:W-:Y:S04]  /*20c20*/  STL [R1+0xb88], R15 ;  /* 0x000b880f01007387 */ /* 0x0041e80000100800 */
[----:B0-----:R-:W2:Y:S04]  /*20c30*/  LDL.LU R15, [R1+0x354] ;  /* 0x00035400010f7983 */ /* 0x001ea80000300800 */
        /* <DEDUP_REMOVED lines=8> */
[----:B------:R-:W2:Y:S01]  /*20cc0*/  LDL.LU R25, [R1+0x2dc] ;  /* 0x0002dc0001197983 */ /* 0x000ea20000300800 */
[----:B------:R-:W-:-:S03]  /*20cd0*/  F2FP.PACK_AB R7, R6, R7 ;  /* 0x000000070607723e */ /* 0x000fc600000000ff */
        /* <DEDUP_REMOVED lines=43> */
[----:B------:R0:W-:Y:S04]  /*20f90*/  STL [R1], R7 ;  /* 0x0000000701007387 */ /* 0x0001e80000100800 */
[----:B0-----:R-:W2:Y:S02]  /*20fa0*/  LDL.LU R7, [R1+0xba4] ;  /* 0x000ba40001077983 */ /* 0x001ea40000300800 */
[----:B--2---:R-:W-:-:S02]  /*20fb0*/  F2FP.PACK_AB R7, R6, R7 ;  /* 0x000000070607723e */ /* 0x004fc400000000ff */
[----:B------:R-:W2:Y:S02]  /*20fc0*/  LDL.LU R6, [R1+0xba0] ;  /* 0x000ba00001067983 */ /* 0x000ea40000300800 */
[----:B--2---:R-:W-:Y:S02]  /*20fd0*/  F2FP.PACK_AB R6, R5, R6 ;  /* 0x000000060506723e */ /* 0x004fe400000000ff */
[----:B------:R-:W4:Y:S02]  /*20fe0*/  LDL.LU R5, [R1+0xb9c] ;  /* 0x000b9c0001057983 */ /* 0x000f240000300800 */
[----:B----4-:R-:W-:Y:S02]  /*20ff0*/  F2FP.PACK_AB R5, R4, R5 ;  /* 0x000000050405723e */ /* 0x010fe400000000ff */
[----:B------:R-:W2:Y:S02]  /*21000*/  LDL.LU R4, [R1+0xb98] ;  /* 0x000b980001047983 */ /* 0x000ea40000300800 */
[----:B--2---:R-:W-:-:S02]  /*21010*/  F2FP.PACK_AB R4, R11, R4 ;  /* 0x000000040b04723e */ /* 0x004fc400000000ff */
[----:B------:R-:W3:Y:S02]  /*21020*/  LDL.LU R11, [R1+0xb94] ;  /* 0x000b9400010b7983 */ /* 0x000ee40000300800 */
[----:B---3--:R-:W-:Y:S02]  /*21030*/  F2FP.PACK_AB R11, R10, R11 ;  /* 0x0000000b0a0b723e */ /* 0x008fe400000000ff */
[----:B------:R-:W2:Y:S02]  /*21040*/  LDL.LU R10, [R1+0xb90] ;  /* 0x000b9000010a7983 */ /* 0x000ea40000300800 */
[----:B--2---:R-:W-:Y:S02]  /*21050*/  F2FP.PACK_AB R10, R9, R10 ;  /* 0x0000000a090a723e */ /* 0x004fe400000000ff */
[----:B------:R-:W2:Y:S02]  /*21060*/  LDL.LU R9, [R1+0xb8c] ;  /* 0x000b8c0001097983 */ /* 0x000ea40000300800 */
[----:B--2---:R-:W-:-:S02]  /*21070*/  F2FP.PACK_AB R9, R15, R9 ;  /* 0x000000090f09723e */ /* 0x004fc400000000ff */
[----:B------:R-:W2:Y:S02]  /*21080*/  LDL.LU R15, [R1+0xb88] ;  /* 0x000b8800010f7983 */ /* 0x000ea40000300800 */
[----:B--2---:R-:W-:Y:S02]  /*21090*/  F2FP.PACK_AB R8, R15, R8 ;  /* 0x000000080f08723e */ /* 0x004fe400000000ff */
        /* <DEDUP_REMOVED lines=16> */
[----:B------:R-:W2:Y:S01]  /*211a0*/  LDL.LU R25, [R1+0xb64] ;  /* 0x000b640001197983 */ /* 0x000ea20000300800 */
[----:B------:R-:W-:Y:S02]  /*211b0*/  F2FP.PACK_AB R22, R24, R22 ;  /* 0x000000161816723e */ /* 0x000fe400000000ff */
[----:B------:R-:W-:Y:S02]  /*211c0*/  F2FP.PACK_AB R21, R29, R21 ;  /* 0x000000151d15723e */ /* 0x000fe400000000ff */
[----:B--2---:R-:W-:Y:S02]  /*211d0*/  F2FP.PACK_AB R23, R25, R23 ;  /* 0x000000171917723e */ /* 0x004fe400000000ff */
[----:B------:R-:W2:Y:S04]  /*211e0*/  LDL.LU R25, [R1+0xb60] ;  /* 0x000b600001197983 */ /* 0x000ea80000300800 */
[----:B------:R-:W3:Y:S04]  /*211f0*/  LDL.LU R24, [R1+0xb5c] ;  /* 0x000b5c0001187983 */ /* 0x000ee80000300800 */
[----:B------:R-:W3:Y:S01]  /*21200*/  LDL.LU R29, [R1+0xb58] ;  /* 0x000b5800011d7983 */ /* 0x000ee20000300800 */
[----:B------:R-:W-:-:S02]  /*21210*/  F2FP.PACK_AB R20, R28, R20 ;  /* 0x000000141c14723e */ /* 0x000fc400000000ff */
[----:B------:R-:W-:Y:S02]  /*21220*/  F2FP.PACK_AB R27, R0, R27 ;  /* 0x0000001b001b723e */ /* 0x000fe400000000ff */
[----:B------:R-:W-:Y:S02]  /*21230*/  F2FP.PACK_AB R26, R3, R26 ;  /* 0x0000001a031a723e */ /* 0x000fe400000000ff */
[----:B--2---:R-:W-:Y:S02]  /*21240*/  F2FP.PACK_AB R25, R2, R25 ;  /* 0x000000190219723e */ /* 0x004fe400000000ff */
[----:B---3--:R-:W-:Y:S02]  /*21250*/  F2FP.PACK_AB R24, R29, R24 ;  /* 0x000000181d18723e */ /* 0x008fe400000000ff */
.L_x_1:
[----:B0-----:R-:W2:Y:S04]  /*21260*/  LDL.LU R0, [R1+0xa58] ;  /* 0x000a580001007983 */ /* 0x001ea80000300800 */
[----:B------:R-:W0:Y:S04]  /*21270*/  S2R R3, SR_TID.X ;  /* 0x0000000000037919 */ /* 0x000e280000002100 */
[----:B------:R-:W3:Y:S04]  /*21280*/  LDL.LU R29, [R1+0xa64] ;  /* 0x000a6400011d7983 */ /* 0x000ee80000300800 */
[----:B------:R1:W-:Y:S04]  /*21290*/  STL [R1+0xc18], R7 ;  /* 0x000c180701007387 */ /* 0x0003e80000100800 */
[----:B-1----:R-:W4:Y:S01]  /*212a0*/  LDL.LU R7, [R1+0xa68] ;  /* 0x000a680001077983 */ /* 0x002f220000300800 */
[----:B0-----:R-:W-:-:S02]  /*212b0*/  IMAD.SHL.U32 R2, R3, 0x20, RZ ;  /* 0x0000002003027824 */ /* 0x001fc400078e00ff */
[C---:B------:R-:W-:Y:S02]  /*212c0*/  IMAD.SHL.U32 R28, R3.reuse, 0x4, RZ ;  /* 0x00000004031c7824 */ /* 0x040fe400078e00ff */
[----:B------:R-:W-:Y:S01]  /*212d0*/  IMAD.SHL.U32 R3, R3, 0x8, RZ ;  /* 0x0000000803037824 */ /* 0x000fe200078e00ff */
[----:B------:R-:W-:Y:S01]  /*212e0*/  BAR.SYNC.DEFER_BLOCKING 0x0 ;  /* 0x0000000000007b1d */ /* 0x000fe20000010000 */
[----:B--2---:R-:W-:-:S04]  /*212f0*/  LOP3.LUT R0, R0, 0xc00, RZ, 0xc0, !PT ;  /* 0x00000c0000007812 */ /* 0x004fc800078ec0ff */
[----:B------:R-:W-:Y:S02]  /*21300*/  LOP3.LUT R0, R0, 0x60, R2, 0xf8, !PT ;  /* 0x0000006000007812 */ /* 0x000fe400078ef802 */
[----:B------:R-:W2:Y:S01]  /*21310*/  LDL.LU R2, [R1+0xa5c] ;  /* 0x000a5c0001027983 */ /* 0x000ea20000300800 */
[----:B------:R-:W-:Y:S02]  /*21320*/  LOP3.LUT R3, R3, 0x100, RZ, 0xc0, !PT ;  /* 0x0000010003037812 */ /* 0x000fe400078ec0ff */
[----:B------:R-:W-:Y:S02]  /*21330*/  LOP3.LUT R0, R0, 0x70, R28, 0x78, !PT ;  /* 0x0000007000007812 */ /* 0x000fe400078e781c */
[----:B------:R-:W5:Y:S01]  /*21340*/  LDL.LU R28, [R1+0xa60] ;  /* 0x000a6000011c7983 */ /* 0x000f620000300800 */
[----:B---3--:R-:W-:Y:S02]  /*21350*/  ISETP.GE.AND P1, PT, R29, c[0x0][0x17c], PT ;  /* 0x00005f001d007a0c */ /* 0x008fe40003f26270 */
[----:B------:R-:W-:-:S05]  /*21360*/  IMAD.IADD R0, R3, 0x1, R0 ;  /* 0x0000000103007824 */ /* 0x000fca00078e0200 */
[----:B------:R-:W-:Y:S01]  /*21370*/  STS.128 [R0], R24 ;  /* 0x0000001800007388 */ /* 0x000fe20000000c00 */
[----:B----4-:R-:W-:-:S03]  /*21380*/  ISETP.GE.AND P5, PT, R7, c[0x0][0x17c], PT ;  /* 0x00005f0007007a0c */ /* 0x010fc60003fa6270 */
[----:B------:R0:W-:Y:S04]  /*21390*/  STS.128 [R0+0x80], R20 ;  /* 0x0000801400007388 */ /* 0x0001e80000000c00 */
[----:B------:R1:W-:Y:S04]  /*213a0*/  STS.128 [R0+0x200], R16 ;  /* 0x0002001000007388 */ /* 0x0003e80000000c00 */
[----:B------:R-:W-:Y:S04]  /*213b0*/  STS.128 [R0+0x280], R12 ;  /* 0x0002800c00007388 */ /* 0x000fe80000000c00 */
[----:B0-----:R-:W3:Y:S04]  /*213c0*/  LDL.LU R20, [R1+0x10] ;  /* 0x0000100001147983 */ /* 0x001ee80000300800 */
[----:B------:R-:W3:Y:S04]  /*213d0*/  LDL.LU R21, [R1+0x14] ;  /* 0x0000140001157983 */ /* 0x000ee80000300800 */
[----:B------:R-:W3:Y:S04]  /*213e0*/  LDL.LU R22, [R1+0x18] ;  /* 0x0000180001167983 */ /* 0x000ee80000300800 */
[----:B------:R-:W3:Y:S04]  /*213f0*/  LDL.LU R23, [R1+0x1c] ;  /* 0x00001c0001177983 */ /* 0x000ee80000300800 */
[----:B------:R-:W-:Y:S06]  /*21400*/  BAR.SYNC.DEFER_BLOCKING 0x0 ;  /* 0x0000000000007b1d */ /* 0x000fec0000010000 */
[----:B-1----:R-:W4:Y:S04]  /*21410*/  LDL.LU R16, [R1] ;  /* 0x0000000001107983 */ /* 0x002f280000300800 */
[----:B------:R-:W4:Y:S04]  /*21420*/  LDL.LU R17, [R1+0x4] ;  /* 0x0000040001117983 */ /* 0x000f280000300800 */
[----:B------:R-:W4:Y:S04]  /*21430*/  LDL.LU R18, [R1+0x8] ;  /* 0x0000080001127983 */ /* 0x000f280000300800 */
[----:B------:R-:W4:Y:S01]  /*21440*/  LDL.LU R19, [R1+0xc] ;  /* 0x00000c0001137983 */ /* 0x000f220000300800 */
[----:B--2---:R-:W-:-:S03]  /*21450*/  ISETP.GE.AND P4, PT, R2, c[0x0][0x17c], PT ;  /* 0x00005f0002007a0c */ /* 0x004fc60003f86270 */
[----:B------:R-:W0:Y:S01]  /*21460*/  S2R R2, SR_TID.X ;  /* 0x0000000000027919 */ /* 0x000e220000002100 */
[----:B-----5:R-:W-:-:S03]  /*21470*/  ISETP.GE.AND P6, PT, R28, c[0x0][0x17c], PT ;  /* 0x00005f001c007a0c */ /* 0x020fc60003fc6270 */
[----:B------:R-:W1:Y:S01]  /*21480*/  S2R R28, SR_TID.X ;  /* 0x00000000001c7919 */ /* 0x000e620000002100 */
[----:B0-----:R-:W-:-:S05]  /*21490*/  IMAD.SHL.U32 R2, R2, 0x200, RZ ;  /* 0x0000020002027824 */ /* 0x001fca00078e00ff */
[----:B------:R-:W-:Y:S02]  /*214a0*/  LOP3.LUT R2, R2, 0xc00, RZ, 0xc0, !PT ;  /* 0x00000c0002027812 */ /* 0x000fe400078ec0ff */
[----:B-1----:R-:W-:-:S05]  /*214b0*/  LOP3.LUT R3, R28, 0x3f, RZ, 0xc0, !PT ;  /* 0x0000003f1c037812 */ /* 0x002fca00078ec0ff */
[----:B------:R-:W-:-:S05]  /*214c0*/  IMAD R7, R3, 0x10, R2 ;  /* 0x0000001003077824 */ /* 0x000fca00078e0202 */
[C---:B------:R-:W-:Y:S01]  /*214d0*/  LOP3.LUT R2, R7.reuse, 0x20, RZ, 0x3c, !PT ;  /* 0x0000002007027812 */ /* 0x040fe200078e3cff */
[----:B------:R0:W-:Y:S04]  /*214e0*/  LDS.128 R12, [R7] ;  /* 0x00000000070c7984 */ /* 0x0001e80000000c00 */
[----:B------:R-:W1:Y:S01]  /*214f0*/  LDS.128 R24, [R2] ;  /* 0x0000000002187984 */ /* 0x000e620000000c00 */
[C---:B------:R-:W-:Y:S02]  /*21500*/  LOP3.LUT R29, R7.reuse, 0x40, RZ, 0x3c, !PT ;  /* 0x00000040071d7812 */ /* 0x040fe400078e3cff */
[----:B------:R-:W-:Y:S02]  /*21510*/  LOP3.LUT R28, R7, 0x60, RZ, 0x3c, !PT ;  /* 0x00000060071c7812 */ /* 0x000fe400078e3cff */
[----:B0-----:R-:W2:Y:S04]  /*21520*/  LDL.LU R7, [R1+0xc18] ;  /* 0x000c180001077983 */ /* 0x001ea80000300800 */
[----:B-1----:R-:W-:Y:S04]  /*21530*/  STL.64 [R1+0xb98], R24 ;  /* 0x000b981801007387 */ /* 0x002fe80000100a00 */
[----:B------:R-:W-:Y:S04]  /*21540*/  STL.64 [R1+0x50], R12 ;  /* 0x0000500c01007387 */ /* 0x000fe80000100a00 */
[----:B------:R-:W-:Y:S04]  /*21550*/  STL.64 [R1+0x58], R14 ;  /* 0x0000580e01007387 */ /* 0x000fe80000100a00 */
[----:B------:R-:W-:Y:S04]  /*21560*/  STL [R1+0xb90], R26 ;  /* 0x000b901a01007387 */ /* 0x000fe80000100800 */
[----:B------:R-:W-:Y:S04]  /*21570*/  STL [R1+0xb70], R27 ;  /* 0x000b701b01007387 */ /* 0x000fe80000100800 */
[----:B------:R-:W0:Y:S04]  /*21580*/  LDS.128 R12, [R28] ;  /* 0x000000001c0c7984 */ /* 0x000e280000000c00 */
[----:B------:R-:W1:Y:S04]  /*21590*/  LDS.128 R24, [R29] ;  /* 0x000000001d187984 */ /* 0x000e680000000c00 */
[----:B------:R-:W-:Y:S06]  /*215a0*/  BAR.SYNC.DEFER_BLOCKING 0x0 ;  /* 0x0000000000007b1d */ /* 0x000fec0000010000 */
[----:B0-----:R0:W-:Y:S04]  /*215b0*/  STL [R1+0xb6c], R15 ;  /* 0x000b6c0f01007387 */ /* 0x0011e80000100800 */
[----:B-1----:R-:W-:Y:S04]  /*215c0*/  STL.64 [R1+0x60], R24 ;  /* 0x0000601801007387 */ /* 0x002fe80000100a00 */
[----:B------:R-:W-:Y:S04]  /*215d0*/  STL.64 [R1+0x68], R26 ;  /* 0x0000681a01007387 */ /* 0x000fe80000100a00 */
[----:B0-----:R-:W5:Y:S04]  /*215e0*/  LDL R15, [R1+0x830] ;  /* 0x00083000010f7983 */ /* 0x001f680000100800 */
[----:B-----5:R-:W-:Y:S04]  /*215f0*/  STL.64 [R1+0xbf0], R14 ;  /* 0x000bf00e01007387 */ /* 0x020fe80000100a00 */
[----:B------:R0:W-:Y:S04]  /*21600*/  STL.64 [R1+0xbe8], R12 ;  /* 0x000be80c01007387 */ /* 0x0001e80000100a00 */
[----:B0-----:R-:W5:Y:S04]  /*21610*/  LDL.LU R12, [R1+0x40] ;  /* 0x00004000010c7983 */ /* 0x001f680000300800 */
[----:B------:R-:W5:Y:S04]  /*21620*/  LDL.LU R13, [R1+0x44] ;  /* 0x00004400010d7983 */ /* 0x000f680000300800 */
[----:B------:R-:W5:Y:S04]  /*21630*/  LDL.LU R14, [R1+0x48] ;  /* 0x00004800010e7983 */ /* 0x000f680000300800 */
[----:B------:R-:W5:Y:S04]  /*21640*/  LDL.LU R15, [R1+0x4c] ;  /* 0x00004c00010f7983 */ /* 0x000f680000300800 */
[----:B------:R-:W0:Y:S04]  /*21650*/  S2R R25, SR_TID.X ;  /* 0x0000000000197919 */ /* 0x000e280000002100 */
[----:B------:R-:W-:Y:S04]  /*21660*/  STS.128 [R0], R8 ;  /* 0x0000000800007388 */ /* 0x000fe80000000c00 */
[----:B--2---:R-:W-:Y:S04]  /*21670*/  STS.128 [R0+0x80], R4 ;  /* 0x0000800400007388 */ /* 0x004fe80000000c00 */
[----:B----4-:R-:W-:Y:S04]  /*21680*/  STS.128 [R0+0x200], R16 ;  /* 0x0002001000007388 */ /* 0x010fe80000000c00 */
[----:B---3--:R-:W-:Y:S04]  /*21690*/  STS.128 [R0+0x280], R20 ;  /* 0x0002801400007388 */ /* 0x008fe80000000c00 */
[----:B------:R-:W-:Y:S01]  /*216a0*/  BAR.SYNC.DEFER_BLOCKING 0x0 ;  /* 0x0000000000007b1d */ /* 0x000fe20000010000 */
[----:B0-----:R-:W-:-:S05]  /*216b0*/  IMAD.SHL.U32 R25, R25, 0x200, RZ ;  /* 0x0000020019197824 */ /* 0x001fca00078e00ff */
[----:B------:R-:W-:Y:S01]  /*216c0*/  LOP3.LUT R25, R25, 0xc00, RZ, 0xc0, !PT ;  /* 0x00000c0019197812 */ /* 0x000fe200078ec0ff */
[----:B-----5:R-:W-:Y:S04]  /*216d0*/  STL.64 [R1+0xc00], R14 ;  /* 0x000c000e01007387 */ /* 0x020fe80000100a00 */
[----:B------:R0:W-:Y:S04]  /*216e0*/  STL.64 [R1+0xbf8], R12 ;  /* 0x000bf80c01007387 */ /* 0x0001e80000100a00 */
[----:B------:R-:W-:Y:S04]  /*216f0*/  LDS.128 R8, [R2] ;  /* 0x0000000002087984 */ /* 0x000fe80000000c00 */
[----:B------:R-:W-:Y:S04]  /*21700*/  LDS.128 R16, [R29] ;  /* 0x000000001d107984 */ /* 0x000fe80000000c00 */
[----:B0-----:R-:W2:Y:S04]  /*21710*/  LDL.LU R12, [R1+0x30] ;  /* 0x00003000010c7983 */ /* 0x001ea80000300800 */
[----:B------:R-:W2:Y:S04]  /*21720*/  LDL.LU R13, [R1+0x34] ;  /* 0x00003400010d7983 */ /* 0x000ea80000300800 */
[----:B------:R-:W3:Y:S04]  /*21730*/  LDL.LU R14, [R1+0x38] ;  /* 0x00003800010e7983 */ /* 0x000ee80000300800 */
[----:B------:R-:W3:Y:S01]  /*21740*/  LDL.LU R15, [R1+0x3c] ;  /* 0x00003c00010f7983 */ /* 0x000ee20000300800 */
[----:B------:R-:W-:-:S03]  /*21750*/  IMAD R25, R3, 0x10, R25 ;  /* 0x0000001003197824 */ /* 0x000fc600078e0219 */
[----:B------:R-:W-:Y:S04]  /*21760*/  LDS.128 R20, [R28] ;  /* 0x000000001c147984 */ /* 0x000fe80000000c00 */
[----:B------:R-:W0:Y:S04]  /*21770*/  LDS.128 R4, [R25] ;  /* 0x0000000019047984 */ /* 0x000e280000000c00 */
[----:B------:R-:W-:Y:S06]  /*21780*/  BAR.SYNC.DEFER_BLOCKING 0x0 ;  /* 0x0000000000007b1d */ /* 0x000fec0000010000 */
[----:B---3--:R-:W-:Y:S04]  /*21790*/  STL.64 [R1+0xc10], R14 ;  /* 0x000c100e01007387 */ /* 0x008fe80000100a00 */
[----:B--2---:R1:W-:Y:S04]  /*217a0*/  STL.64 [R1+0xc08], R12 ;  /* 0x000c080c01007387 */ /* 0x0043e80000100a00 */
[----:B-1----:R-:W2:Y:S04]  /*217b0*/  LDL.LU R12, [R1+0x20] ;  /* 0x00002000010c7983 */ /* 0x002ea80000300800 */
[----:B------:R-:W2:Y:S04]  /*217c0*/  LDL.LU R13, [R1+0x24] ;  /* 0x00002400010d7983 */ /* 0x000ea80000300800 */
[----:B------:R-:W2:Y:S04]  /*217d0*/  LDL.LU R14, [R1+0x28] ;  /* 0x00002800010e7983 */ /* 0x000ea80000300800 */
[----:B------:R-:W2:Y:S04]  /*217e0*/  LDL.LU R15, [R1+0x2c] ;  /* 0x00002c00010f7983 */ /* 0x000ea80000300800 */
[----:B0-----:R-:W-:Y:S04]  /*217f0*/  STL.64 [R1+0xb78], R6 ;  /* 0x000b780601007387 */ /* 0x001fe80000100a00 */
[----:B------:R-:W-:Y:S04]  /*21800*/  STL.64 [R1+0xb80], R10 ;  /* 0x000b800a01007387 */ /* 0x000fe80000100a00 */
[----:B------:R-:W-:Y:S04]  /*21810*/  STL.64 [R1+0xb88], R18 ;  /* 0x000b881201007387 */ /* 0x000fe80000100a00 */
[----:B------:R0:W-:Y:S04]  /*21820*/  STL.64 [R1+0xba0], R16 ;  /* 0x000ba01001007387 */ /* 0x0001e80000100a00 */
[----:B0-----:R-:W3:Y:S04]  /*21830*/  LDL.LU R16, [R1+0xb0] ;  /* 0x0000b00001107983 */ /* 0x001ee80000300800 */
[----:B------:R-:W3:Y:S04]  /*21840*/  LDL.LU R17, [R1+0xb4] ;  /* 0x0000b40001117983 */ /* 0x000ee80000300800 */
[----:B------:R-:W4:Y:S04]  /*21850*/  LDL.LU R18, [R1+0xb8] ;  /* 0x0000b80001127983 */ /* 0x000f280000300800 */
[----:B------:R-:W4:Y:S04]  /*21860*/  LDL.LU R19, [R1+0xbc] ;  /* 0x0000bc0001137983 */ /* 0x000f280000300800 */
[----:B----4-:R-:W-:Y:S04]  /*21870*/  STL.64 [R1+0xbb0], R18 ;  /* 0x000bb01201007387 */ /* 0x010fe80000100a00 */
[----:B---3--:R0:W-:Y:S04]  /*21880*/  STL.64 [R1+0xba8], R16 ;  /* 0x000ba81001007387 */ /* 0x0081e80000100a00 */
        /* <DEDUP_REMOVED lines=16> */
[----:B--2---:R-:W-:Y:S04]  /*21990*/  STS.128 [R0], R12 ;  /* 0x0000000c00007388 */ /* 0x004fe80000000c00 */
[----:B----4-:R-:W-:Y:S04]  /*219a0*/  STL.64 [R1+0xbe0], R18 ;  /* 0x000be01201007387 */ /* 0x010fe80000100a00 */
[----:B---3--:R0:W-:Y:S04]  /*219b0*/  STL.64 [R1+0xbd8], R16 ;  /* 0x000bd81001007387 */ /* 0x0081e80000100a00 */
[----:B0-----:R-:W2:Y:S04]  /*219c0*/  LDL.LU R16, [R1+0x70] ;  /* 0x0000700001107983 */ /* 0x001ea80000300800 */
[----:B------:R-:W2:Y:S04]  /*219d0*/  LDL.LU R17, [R1+0x74] ;  /* 0x0000740001117983 */ /* 0x000ea80000300800 */
[----:B------:R-:W2:Y:S04]  /*219e0*/  LDL.LU R18, [R1+0x78] ;  /* 0x0000780001127983 */ /* 0x000ea80000300800 */
[----:B------:R-:W2:Y:S04]  /*219f0*/  LDL.LU R19, [R1+0x7c] ;  /* 0x00007c0001137983 */ /* 0x000ea80000300800 */
[----:B------:R-:W3:Y:S04]  /*21a00*/  LDL.LU.64 R14, [R1+0xc10] ;  /* 0x000c1000010e7983 */ /* 0x000ee80000300a00 */
[----:B------:R-:W3:Y:S04]  /*21a10*/  LDL.LU.64 R12, [R1+0xc08] ;  /* 0x000c0800010c7983 */ /* 0x000ee80000300a00 */
[----:B---3--:R0:W-:Y:S04]  /*21a20*/  STS.128 [R0+0x80], R12 ;  /* 0x0000800c00007388 */ /* 0x0081e80000000c00 */
[----:B0-----:R-:W3:Y:S04]  /*21a30*/  LDL.LU.64 R14, [R1+0xc00] ;  /* 0x000c0000010e7983 */ /* 0x001ee80000300a00 */
[----:B------:R-:W3:Y:S04]  /*21a40*/  LDL.LU.64 R12, [R1+0xbf8] ;  /* 0x000bf800010c7983 */ /* 0x000ee80000300a00 */
[----:B--2---:R-:W-:Y:S04]  /*21a50*/  STS.128 [R0+0x280], R16 ;  /* 0x0002801000007388 */ /* 0x004fe80000000c00 */
[----:B------:R-:W2:Y:S04]  /*21a60*/  LDL.LU R7, [R1+0x50] ;  /* 0x0000500001077983 */ /* 0x000ea80000300800 */
[----:B---3--:R0:W-:Y:S04]  /*21a70*/  STS.128 [R0+0x200], R12 ;  /* 0x0002000c00007388 */ /* 0x0081e80000000c00 */
[----:B------:R-:W-:Y:S06]  /*21a80*/  BAR.SYNC.DEFER_BLOCKING 0x0 ;  /* 0x0000000000007b1d */ /* 0x000fec0000010000 */
[----:B0-----:R-:W3:Y:S04]  /*21a90*/  LDL.LU.64 R14, [R1+0xbf0] ;  /* 0x000bf000010e7983 */ /* 0x001ee80000300a00 */
[----:B------:R-:W4:Y:S04]  /*21aa0*/  LDL.LU.64 R12, [R1+0xbe8] ;  /* 0x000be800010c7983 */ /* 0x000f280000300a00 */
[----:B------:R-:W5:Y:S04]  /*21ab0*/  LDL.LU R10, [R1+0x438] ;  /* 0x00043800010a7983 */ /* 0x000f680000300800 */
[----:B------:R-:W0:Y:S04]  /*21ac0*/  LDS.128 R16, [R25] ;  /* 0x0000000019107984 */ /* 0x000e280000000c00 */
[----:B------:R-:W2:Y:S04]  /*21ad0*/  LDL R27, [R1+0xa30] ;  /* 0x000a3000011b7983 */ /* 0x000ea80000100800 */
[----:B0-----:R-:W-:Y:S04]  /*21ae0*/  STL.64 [R1+0x40], R16 ;  /* 0x0000401001007387 */ /* 0x001fe80000100a00 */
[----:B------:R-:W-:Y:S04]  /*21af0*/  STL.64 [R1+0x48], R18 ;  /* 0x0000481201007387 */ /* 0x000fe80000100a00 */
[----:B------:R-:W0:Y:S04]  /*21b00*/  LDS.128 R16, [R2] ;  /* 0x0000000002107984 */ /* 0x000e280000000c00 */
[----:B0-----:R-:W-:Y:S04]  /*21b10*/  STL.64 [R1+0x70], R16 ;  /* 0x0000701001007387 */ /* 0x001fe80000100a00 */
[----:B------:R-:W-:Y:S04]  /*21b20*/  STL.64 [R1+0x78], R18 ;  /* 0x0000781201007387 */ /* 0x000fe80000100a00 */
[----:B------:R-:W0:Y:S04]  /*21b30*/  LDS.128 R16, [R29] ;  /* 0x000000001d107984 */ /* 0x000e280000000c00 */
[----:B0-----:R-:W-:Y:S04]  /*21b40*/  STL.64 [R1+0x30], R16 ;  /* 0x0000301001007387 */ /* 0x001fe80000100a00 */
[----:B------:R-:W-:Y:S04]  /*21b50*/  STL.64 [R1+0x38], R18 ;  /* 0x0000381201007387 */ /* 0x000fe80000100a00 */
[----:B------:R-:W0:Y:S04]  /*21b60*/  LDS.128 R16, [R28] ;  /* 0x000000001c107984 */ /* 0x000e280000000c00 */
[----:B0-----:R-:W-:Y:S04]  /*21b70*/  STL.64 [R1+0x20], R16 ;  /* 0x0000201001007387 */ /* 0x001fe80000100a00 */
[----:B------:R0:W-:Y:S04]  /*21b80*/  STL.64 [R1+0x28], R18 ;  /* 0x0000281201007387 */ /* 0x0001e80000100a00 */
[----:B0-----:R-:W2:Y:S04]  /*21b90*/  LDL.LU.64 R18, [R1+0xbe0] ;  /* 0x000be00001127983 */ /* 0x001ea80000300a00 */
[----:B------:R-:W2:Y:S04]  /*21ba0*/  LDL.LU.64 R16, [R1+0xbd8] ;  /* 0x000bd80001107983 */ /* 0x000ea80000300a00 */
[----:B------:R-:W-:Y:S06]  /*21bb0*/  BAR.SYNC.DEFER_BLOCKING 0x0 ;  /* 0x0000000000007b1d */ /* 0x000fec0000010000 */
[----:B--2---:R0:W-:Y:S04]  /*21bc0*/  STS.128 [R0], R16 ;  /* 0x0000001000007388 */ /* 0x0041e80000000c00 */
[----:B0-----:R-:W2:Y:S04]  /*21bd0*/  LDL.LU.64 R18, [R1+0xbd0] ;  /* 0x000bd00001127983 */ /* 0x001ea80000300a00 */
[----:B------:R-:W2:Y:S04]  /*21be0*/  LDL.LU.64 R16, [R1+0xbc8] ;  /* 0x000bc80001107983 */ /* 0x000ea80000300a00 */
[----:B--2---:R0:W-:Y:S04]  /*21bf0*/  STS.128 [R0+0x80], R16 ;  /* 0x0000801000007388 */ /* 0x0041e80000000c00 */
[----:B0-----:R-:W2:Y:S04]  /*21c00*/  LDL.LU.64 R18, [R1+0xbc0] ;  /* 0x000bc00001127983 */ /* 0x001ea80000300a00 */
[----:B------:R-:W2:Y:S04]  /*21c10*/  LDL.LU.64 R16, [R1+0xbb8] ;  /* 0x000bb80001107983 */ /* 0x000ea80000300a00 */
[----:B--2---:R0:W-:Y:S04]  /*21c20*/  STS.128 [R0+0x200], R16 ;  /* 0x0002001000007388 */ /* 0x0041e80000000c00 */
[----:B0-----:R-:W2:Y:S04]  /*21c30*/  LDL.LU.64 R18, [R1+0xbb0] ;  /* 0x000bb00001127983 */ /* 0x001ea80000300a00 */
[----:B------:R-:W2:Y:S01]  /*21c40*/  LDL.LU.64 R16, [R1+0xba8] ;  /* 0x000ba80001107983 */ /* 0x000ea20000300a00 */
[----:B---3--:R-:W-:-:S02]  /*21c50*/  IMAD R3, R15, c[0x0][0x194], RZ ;  /* 0x000065000f037a24 */ /* 0x008fc400078e02ff */
[----:B------:R-:W-:Y:S01]  /*21c60*/  IMAD.MOV.U32 R29, RZ, RZ, c[0x0][0x194] ;  /* 0x00006500ff1d7624 */ /* 0x000fe200078e00ff */
[----:B------:R-:W-:Y:S02]  /*21c70*/  ISETP.GE.AND P0, PT, R15, c[0x0][0x178], PT ;  /* 0x00005e000f007a0c */ /* 0x000fe40003f06270 */
[----:B------:R-:W-:Y:S01]  /*21c80*/  LEA R2, P2, R3, c[0x0][0x170], 0x1 ;  /* 0x00005c0003027a11 */ /* 0x000fe200078408ff */
[----:B------:R-:W-:Y:S01]  /*21c90*/  IMAD R29, R29, 0x40, R3 ;  /* 0x000000401d1d7824 */ /* 0x000fe200078e0203 */
[C---:B-----5:R-:W-:Y:S02]  /*21ca0*/  ISETP.GE.AND P3, PT, R10.reuse, c[0x0][0x17c], PT ;  /* 0x00005f000a007a0c */ /* 0x060fe40003f66270 */
[C---:B------:R-:W-:Y:S02]  /*21cb0*/  ISETP.LT.AND P0, PT, R10.reuse, c[0x0][0x17c], !P0 ;  /* 0x00005f000a007a0c */ /* 0x040fe40004701270 */
[----:B------:R-:W-:Y:S02]  /*21cc0*/  LEA.HI.X.SX32 R3, R3, c[0x0][0x174], 0x1, P2 ;  /* 0x00005d0003037a11 */ /* 0x000fe400010f0eff */
[----:B------:R-:W-:Y:S01]  /*21cd0*/  LEA R28, P2, R29, c[0x0][0x170], 0x1 ;  /* 0x00005c001d1c7a11 */ /* 0x000fe200078408ff */
[----:B------:R-:W-:Y:S01]  /*21ce0*/  IMAD R10, R10, c[0x0][0x198], RZ ;  /* 0x000066000a0a7a24 */ /* 0x000fe200078e02ff */
[----:B------:R-:W-:Y:S01]  /*21cf0*/  ISETP.LT.AND P3, PT, R27, c[0x0][0x178], !P3 ;  /* 0x00005e001b007a0c */ /* 0x000fe20005f61270 */
[----:B--2---:R0:W-:Y:S04]  /*21d00*/  STS.128 [R0+0x280], R16 ;  /* 0x0002801000007388 */ /* 0x0041e80000000c00 */
[----:B0-----:R-:W2:Y:S04]  /*21d10*/  LDL.LU.64 R16, [R1+0xba0] ;  /* 0x000ba00001107983 */ /* 0x001ea80000300a00 */
[----:B------:R-:W3:Y:S01]  /*21d20*/  LDL.LU R26, [R1+0xa6c] ;  /* 0x000a6c00011a7983 */ /* 0x000ee20000300800 */
[----:B------:R-:W-:Y:S01]  /*21d30*/  LEA.HI.X.SX32 R29, R29, c[0x0][0x174], 0x1, P2 ;  /* 0x00005d001d1d7a11 */ /* 0x000fe200010f0eff */
[----:B------:R-:W-:-:S02]  /*21d40*/  IMAD.WIDE R24, R10, 0x2, R2 ;  /* 0x000000020a187825 */ /* 0x000fc400078e0202 */
[----:B------:R-:W-:Y:S01]  /*21d50*/  BAR.SYNC.DEFER_BLOCKING 0x0 ;  /* 0x0000000000007b1d */ /* 0x000fe20000010000 */
[----:B------:R-:W-:Y:S01]  /*21d60*/  ISETP.LT.AND P2, PT, R15, c[0x0][0x178], !P6 ;  /* 0x00005e000f007a0c */ /* 0x000fe20007741270 */
[C---:B------:R-:W-:Y:S01]  /*21d70*/  IMAD.WIDE R18, R10.reuse, 0x2, R28 ;  /* 0x000000020a127825 */ /* 0x040fe200078e021c */
[----:B------:R-:W-:-:S03]  /*21d80*/  IADD3 R10, R10, c[0x0][0x198], RZ ;  /* 0x000066000a0a7a10 */ /* 0x000fc60007ffe0ff */
[----:B------:R0:W-:Y:S04]  /*21d90*/  @P0 STG.E.U16 [R24.64], R7 ;  /* 0x0000000718000986 */ /* 0x0001e8000c101506 */
[----:B------:R1:W-:Y:S04]  /*21da0*/  @P3 STG.E.U16 [R18.64], R4 ;  /* 0x0000000412003986 */ /* 0x0003e8000c101506 */
[----:B0-----:R-:W5:Y:S01]  /*21db0*/  LDL.LU.64 R24, [R1+0xb98] ;  /* 0x000b980001187983 */ /* 0x001f620000300a00 */
[----:B-1----:R-:W-:Y:S01]  /*21dc0*/  PRMT R4, R7, 0x7632, R4 ;  /* 0x0000763207047816 */ /* 0x002fe20000000004 */
[----:B------:R-:W-:-:S02]  /*21dd0*/  IMAD.WIDE R18, R10, 0x2, R2 ;  /* 0x000000020a127825 */ /* 0x000fc400078e0202 */
[----:B------:R-:W2:Y:S01]  /*21de0*/  LDL.LU R7, [R1+0x60] ;  /* 0x0000600001077983 */ /* 0x000ea20000300800 */
[----:B------:R-:W-:-:S03]  /*21df0*/  PRMT R6, R4, 0x7632, R6 ;  /* 0x0000763204067816 */ /* 0x000fc60000000006 */
[----:B------:R0:W-:Y:S01]  /*21e00*/  @P2 STG.E.U16 [R18.64], R4 ;  /* 0x0000000412002986 */ /* 0x0001e2000c101506 */
[----:B---3--:R-:W-:-:S03]  /*21e10*/  ISETP.GE.AND P3, PT, R26, c[0x0][0x17c], PT ;  /* 0x00005f001a007a0c */ /* 0x008fc60003f66270 */
[----:B------:R-:W3:Y:S04]  /*21e20*/  LDL.LU R26, [R1+0xb90] ;  /* 0x000b9000011a7983 */ /* 0x000ee80000300800 */
[----:B0-----:R-:W2:Y:S01]  /*21e30*/  LDL.LU R4, [R1+0xa70] ;  /* 0x000a700001047983 */ /* 0x001ea20000300800 */
[----:B------:R-:W-:Y:S02]  /*21e40*/  ISETP.LT.AND P0, PT, R27, c[0x0][0x178], !P6 ;  /* 0x00005e001b007a0c */ /* 0x000fe40007701270 */
[----:B------:R-:W-:Y:S02]  /*21e50*/  ISETP.LT.AND P6, PT, R15, c[0x0][0x178], !P4 ;  /* 0x00005e000f007a0c */ /* 0x000fe400067c1270 */
[----:B------:R-:W-:Y:S02]  /*21e60*/  ISETP.LT.AND P4, PT, R27, c[0x0][0x178], !P4 ;  /* 0x00005e001b007a0c */ /* 0x000fe40006781270 */
[C---:B------:R-:W-:Y:S01]  /*21e70*/  IADD3 R0, R10.reuse, c[0x0][0x198], RZ ;  /* 0x000066000a007a10 */ /* 0x040fe20007ffe0ff */
[----:B------:R-:W-:-:S04]  /*21e80*/  IMAD.WIDE R10, R10, 0x2, R28 ;  /* 0x000000020a0a7825 */ /* 0x000fc800078e021c */
[C---:B------:R-:W-:Y:S02]  /*21e90*/  IMAD.WIDE R18, R0.reuse, 0x2, R2 ;  /* 0x0000000200127825 */ /* 0x040fe400078e0202 */
[----:B------:R0:W-:Y:S01]  /*21ea0*/  @P0 STG.E.U16 [R10.64], R6 ;  /* 0x000000060a000986 */ /* 0x0001e2000c101506 */
[----:B------:R-:W-:Y:S02]  /*21eb0*/  ISETP.LT.AND P0, PT, R15, c[0x0][0x178], !P5 ;  /* 0x00005e000f007a0c */ /* 0x000fe40006f01270 */
[----:B------:R-:W-:Y:S01]  /*21ec0*/  ISETP.LT.AND P5, PT, R27, c[0x0][0x178], !P5 ;  /* 0x00005e001b007a0c */ /* 0x000fe20006fa1270 */
[C---:B0-----:R-:W-:Y:S01]  /*21ed0*/  IMAD.WIDE R10, R0.reuse, 0x2, R28 ;  /* 0x00000002000a7825 */ /* 0x041fe200078e021c */
[----:B------:R-:W3:Y:S01]  /*21ee0*/  LDL.LU R6, [R1+0xa78] ;  /* 0x000a780001067983 */ /* 0x000ee20000300800 */
[----:B------:R-:W-:-:S03]  /*21ef0*/  IADD3 R0, R0, c[0x0][0x198], RZ ;  /* 0x0000660000007a10 */ /* 0x000fc60007ffe0ff */
[----:B-----5:R0:W-:Y:S04]  /*21f00*/  @P6 STG.E.U16 [R18.64], R24 ;  /* 0x0000001812006986 */ /* 0x0201e8000c101506 */
[----:B------:R1:W-:Y:S01]  /*21f10*/  @P4 STG.E.U16 [R10.64], R8 ;  /* 0x000000080a004986 */ /* 0x0003e2000c101506 */
[----:B0-----:R-:W-:Y:S01]  /*21f20*/  IMAD.WIDE R18, R0, 0x2, R2 ;  /* 0x0000000200127825 */ /* 0x001fe200078e0202 */
[----:B-1----:R-:W-:-:S03]  /*21f30*/  PRMT R8, R24, 0x7632, R8 ;  /* 0x0000763218087816 */ /* 0x002fc60000000008 */
[----:B------:R-:W-:Y:S01]  /*21f40*/  IMAD.WIDE R10, R0, 0x2, R28 ;  /* 0x00000002000a7825 */ /* 0x000fe200078e021c */
[----:B------:R-:W-:Y:S01]  /*21f50*/  PRMT R24, R8, 0x7632, R24 ;  /* 0x0000763208187816 */ /* 0x000fe20000000018 */
[----:B------:R-:W-:Y:S04]  /*21f60*/  @P0 STG.E.U16 [R18.64], R8 ;  /* 0x0000000812000986 */ /* 0x000fe8000c101506 */
[----:B------:R0:W-:Y:S01]  /*21f70*/  @P5 STG.E.U16 [R10.64], R24 ;  /* 0x000000180a005986 */ /* 0x0001e2000c101506 */
[----:B--2---:R-:W-:Y:S02]  /*21f80*/  ISETP.GE.AND P2, PT, R4, c[0x0][0x17c], PT ;  /* 0x00005f0004007a0c */ /* 0x004fe40003f46270 */
[----:B------:R-:W-:Y:S02]  /*21f90*/  IADD3 R4, R0, c[0x0][0x198], RZ ;  /* 0x0000660000047a10 */ /* 0x000fe40007ffe0ff */
[----:B------:R-:W2:Y:S04]  /*21fa0*/  LDL.LU R0, [R1+0xa74] ;  /* 0x000a740001007983 */ /* 0x000ea80000300800 */
[----:B0-----:R-:W5:Y:S01]  /*21fb0*/  LDL.LU R24, [R1+0xa7c] ;  /* 0x000a7c0001187983 */ /* 0x001f620000300800 */
[----:B------:R-:W-:-:S02]  /*21fc0*/  ISETP.LT.AND P6, PT, R15, c[0x0][0x178], !P1 ;  /* 0x00005e000f007a0c */ /* 0x000fc40004fc1270 */
[----:B------:R-:W-:Y:S01]  /*21fd0*/  ISETP.LT.AND P1, PT, R27, c[0x0][0x178], !P1 ;  /* 0x00005e001b007a0c */ /* 0x000fe20004f21270 */
[----:B------:R-:W-:-:S04]  /*21fe0*/  IMAD.WIDE R18, R4, 0x2, R2 ;  /* 0x0000000204127825 */ /* 0x000fc800078e0202 */
[----:B------:R-:W-:Y:S01]  /*21ff0*/  IMAD.WIDE R10, R4, 0x2, R28 ;  /* 0x00000002040a7825 */ /* 0x000fe200078e021c */
[----:B---3--:R-:W-:Y:S02]  /*22000*/  ISETP.GE.AND P0, PT, R6, c[0x0][0x17c], PT ;  /* 0x00005f0006007a0c */ /* 0x008fe40003f06270 */
[----:B------:R-:W3:Y:S01]  /*22010*/  LDL.LU R6, [R1+0xa80] ;  /* 0x000a800001067983 */ /* 0x000ee20000300800 */
[----:B------:R-:W-:-:S03]  /*22020*/  PRMT R8, R7, 0x7632, R8 ;  /* 0x0000763207087816 */ /* 0x000fc60000000008 */
[----:B------:R0:W-:Y:S04]  /*22030*/  @P6 STG.E.U16 [R18.64], R7 ;  /* 0x0000000712006986 */ /* 0x0001e8000c101506 */
[----:B------:R1:W-:Y:S04]  /*22040*/  @P1 STG.E.U16 [R10.64], R16 ;  /* 0x000000100a001986 */ /* 0x0003e8000c101506 */
[----:B0-----:R-:W4:Y:S01]  /*22050*/  LDL.LU R7, [R1+0x54] ;  /* 0x0000540001077983 */ /* 0x001f220000300800 */
[----:B-----5:R-:W-:-:S03]  /*22060*/  ISETP.GE.AND P1, PT, R24, c[0x0][0x17c], PT ;  /* 0x00005f0018007a0c */ /* 0x020fc60003f26270 */
[----:B------:R-:W5:Y:S01]  /*22070*/  LDL.LU R24, [R1+0xa84] ;  /* 0x000a840001187983 */ /* 0x000f620000300800 */
[----:B------:R-:W-:Y:S02]  /*22080*/  ISETP.LT.AND P5, PT, R15, c[0x0][0x178], !P3 ;  /* 0x00005e000f007a0c */ /* 0x000fe40005fa1270 */
[----:B------:R-:W-:Y:S02]  /*22090*/  IADD3 R4, R4, c[0x0][0x198], RZ ;  /* 0x0000660004047a10 */ /* 0x000fe40007ffe0ff */
[----:B------:R-:W-:-:S03]  /*220a0*/  ISETP.LT.AND P3, PT, R27, c[0x0][0x178], !P3 ;  /* 0x00005e001b007a0c */ /* 0x000fc60005f61270 */
[----:B------:R-:W-:Y:S01]  /*220b0*/  IMAD.WIDE R18, R4, 0x2, R2 ;  /* 0x0000000204127825 */ /* 0x000fe200078e0202 */
[----:B------:R-:W-:Y:S02]  /*220c0*/  ISETP.LT.AND P6, PT, R15, c[0x0][0x178], !P2 ;  /* 0x00005e000f007a0c */ /* 0x000fe400057c1270 */
[----:B------:R-:W-:-:S03]  /*220d0*/  ISETP.LT.AND P2, PT, R27, c[0x0][0x178], !P2 ;  /* 0x00005e001b007a0c */ /* 0x000fc60005741270 */
[----:B------:R0:W-:Y:S01]  /*220e0*/  @P5 STG.E.U16 [R18.64], R8 ;  /* 0x0000000812005986 */ /* 0x0001e2000c101506 */
[----:B--2---:R-:W-:Y:S01]  /*220f0*/  ISETP.GE.AND P4, PT, R0, c[0x0][0x17c], PT ;  /* 0x00005f0000007a0c */ /* 0x004fe20003f86270 */
[C---:B-1----:R-:W-:Y:S01]  /*22100*/  IMAD.WIDE R10, R4.reuse, 0x2, R28 ;  /* 0x00000002040a7825 */ /* 0x042fe200078e021c */
[----:B------:R-:W-:Y:S02]  /*22110*/  IADD3 R0, R4, c[0x0][0x198], RZ ;  /* 0x0000660004007a10 */ /* 0x000fe40007ffe0ff */
[----:B---3--:R-:W-:Y:S02]  /*22120*/  ISETP.GE.AND P5, PT, R6, c[0x0][0x17c], PT ;  /* 0x00005f0006007a0c */ /* 0x008fe40003fa6270 */
[----:B------:R-:W2:Y:S01]  /*22130*/  LDL.LU R6, [R1+0xa88] ;  /* 0x000a880001067983 */ /* 0x000ea20000300800 */
[----:B------:R-:W-:Y:S01]  /*22140*/  PRMT R16, R16, 0x7632, R16 ;  /* 0x0000763210107816 */ /* 0x000fe20000000010 */
[----:B0-----:R-:W-:-:S04]  /*22150*/  IMAD.WIDE R18, R0, 0x2, R2 ;  /* 0x0000000200127825 */ /* 0x001fc800078e0202 */
[----:B------:R0:W-:Y:S04]  /*22160*/  @P3 STG.E.U16 [R10.64], R16 ;  /* 0x000000100a003986 */ /* 0x0001e8000c101506 */
[----:B----4-:R1:W-:Y:S01]  /*22170*/  @P6 STG.E.U16 [R18.64], R12 ;  /* 0x0000000c12006986 */ /* 0x0103e2000c101506 */
[----:B0-----:R-:W-:-:S05]  /*22180*/  IMAD.WIDE R10, R0, 0x2, R28 ;  /* 0x00000002000a7825 */ /* 0x001fca00078e021c */
[----:B------:R0:W-:Y:S01]  /*22190*/  @P2 STG.E.U16 [R10.64], R20 ;  /* 0x000000140a002986 */ /* 0x0001e2000c101506 */
[----:B-----5:R-:W-:-:S03]  /*221a0*/  ISETP.GE.AND P2, PT, R24, c[0x0][0x17c], PT ;  /* 0x00005f0018007a0c */ /* 0x020fc60003f46270 */
[----:B------:R-:W3:Y:S01]  /*221b0*/  LDL.LU R24, [R1+0xa90] ;  /* 0x000a900001187983 */ /* 0x000ee20000300800 */
[----:B------:R-:W-:Y:S02]  /*221c0*/  ISETP.LT.AND P3, PT, R15, c[0x0][0x178], !P4 ;  /* 0x00005e000f007a0c */ /* 0x000fe40006761270 */
[----:B------:R-:W-:Y:S02]  /*221d0*/  ISETP.LT.AND P4, PT, R27, c[0x0][0x178], !P4 ;  /* 0x00005e001b007a0c */ /* 0x000fe40006781270 */
[----:B------:R-:W-:Y:S02]  /*221e0*/  IADD3 R4, R0, c[0x0][0x198], RZ ;  /* 0x0000660000047a10 */ /* 0x000fe40007ffe0ff */
[----:B------:R-:W-:Y:S02]  /*221f0*/  ISETP.LT.AND P6, PT, R15, c[0x0][0x178], !P0 ;  /* 0x00005e000f007a0c */ /* 0x000fe400047c1270 */
[----:B------:R-:W-:Y:S01]  /*22200*/  ISETP.LT.AND P0, PT, R27, c[0x0][0x178], !P0 ;  /* 0x00005e001b007a0c */ /* 0x000fe20004701270 */
[----:B-1----:R-:W-:Y:S01]  /*22210*/  IMAD.WIDE R18, R4, 0x2, R2 ;  /* 0x0000000204127825 */ /* 0x002fe200078e0202 */
[----:B------:R-:W-:-:S02]  /*22220*/  PRMT R8, R12, 0x7632, R8 ;  /* 0x000076320c087816 */ /* 0x000fc40000000008 */
[C---:B------:R-:W-:Y:S01]  /*22230*/  IADD3 R0, R4.reuse, c[0x0][0x198], RZ ;  /* 0x0000660004007a10 */ /* 0x040fe20007ffe0ff */
[----:B0-----:R-:W-:Y:S01]  /*22240*/  IMAD.WIDE R10, R4, 0x2, R28 ;  /* 0x00000002040a7825 */ /* 0x001fe200078e021c */
[----:B------:R-:W-:Y:S01]  /*22250*/  PRMT R12, R20, 0x7632, R12 ;  /* 0x00007632140c7816 */ /* 0x000fe2000000000c */
[----:B------:R0:W-:Y:S04]  /*22260*/  @P3 STG.E.U16 [R18.64], R8 ;  /* 0x0000000812003986 */ /* 0x0001e8000c101506 */
[----:B------:R1:W-:Y:S01]  /*22270*/  @P4 STG.E.U16 [R10.64], R12 ;  /* 0x0000000c0a004986 */ /* 0x0003e2000c101506 */
[----:B------:R-:W-:Y:S02]  /*22280*/  ISETP.LT.AND P4, PT, R15, c[0x0][0x178], !P1 ;  /* 0x00005e000f007a0c */ /* 0x000fe40004f81270 */
[----:B------:R-:W-:Y:S01]  /*22290*/  ISETP.LT.AND P1, PT, R27, c[0x0][0x178], !P1 ;  /* 0x00005e001b007a0c */ /* 0x000fe20004f21270 */
[----:B0-----:R-:W-:-:S04]  /*222a0*/  IMAD.WIDE R18, R0, 0x2, R2 ;  /* 0x0000000200127825 */ /* 0x001fc800078e0202 */
[C---:B-1----:R-:W-:Y:S01]  /*222b0*/  IMAD.WIDE R10, R0.reuse, 0x2, R28 ;  /* 0x00000002000a7825 */ /* 0x042fe200078e021c */
[----:B------:R0:W-:Y:S01]  /*222c0*/  @P6 STG.E.U16 [R18.64], R7 ;  /* 0x0000000712006986 */ /* 0x0001e2000c101506 */
[----:B------:R-:W-:-:S03]  /*222d0*/  IADD3 R0, R0, c[0x0][0x198], RZ ;  /* 0x0000660000007a10 */ /* 0x000fc60007ffe0ff */
[----:B------:R1:W-:Y:S01]  /*222e0*/  @P0 STG.E.U16 [R10.64], R5 ;  /* 0x000000050a000986 */ /* 0x0003e2000c101506 */
[----:B--2---:R-:W-:Y:S02]  /*222f0*/  ISETP.GE.AND P3, PT, R6, c[0x0][0x17c], PT ;  /* 0x00005f0006007a0c */ /* 0x004fe40003f66270 */
[----:B------:R-:W-:Y:S02]  /*22300*/  ISETP.LT.AND P6, PT, R15, c[0x0][0x178], !P5 ;  /* 0x00005e000f007a0c */ /* 0x000fe40006fc1270 */
[C---:B------:R-:W-:Y:S01]  /*22310*/  IADD3 R4, R0.reuse, c[0x0][0x198], RZ ;  /* 0x0000660000047a10 */ /* 0x040fe20007ffe0ff */
[----:B0-----:R-:W2:Y:S01]  /*22320*/  LDL.LU.64 R18, [R1+0xb88] ;  /* 0x000b880001127983 */ /* 0x001ea20000300a00 */
[----:B-1----:R-:W-:Y:S01]  /*22330*/  PRMT R5, R7, 0x7632, R5 ;  /* 0x0000763207057816 */ /* 0x002fe20000000005 */
[C---:B------:R-:W-:Y:S01]  /*22340*/  IMAD.WIDE R10, R0.reuse, 0x2, R2 ;  /* 0x00000002000a7825 */ /* 0x040fe200078e0202 */
[----:B------:R-:W-:Y:S01]  /*22350*/  ISETP.LT.AND P5, PT, R27, c[0x0][0x178], !P5 ;  /* 0x00005e001b007a0c */ /* 0x000fe20006fa1270 */
[----:B------:R-:W4:Y:S01]  /*22360*/  LDL.LU R20, [R1+0x64] ;  /* 0x0000640001147983 */ /* 0x000f220000300800 */
[----:B------:R-:W-:Y:S01]  /*22370*/  PRMT R8, R5, 0x7632, R8 ;  /* 0x0000763205087816 */ /* 0x000fe20000000008 */
[----:B------:R-:W-:-:S02]  /*22380*/  IMAD.WIDE R6, R0, 0x2, R28 ;  /* 0x0000000200067825 */ /* 0x000fc400078e021c */
[----:B------:R0:W-:Y:S04]  /*22390*/  @P4 STG.E.U16 [R10.64], R5 ;  /* 0x000000050a004986 */ /* 0x0001e8000c101506 */
[----:B------:R1:W-:Y:S01]  /*223a0*/  @P1 STG.E.U16 [R6.64], R8 ;  /* 0x0000000806001986 */ /* 0x0003e2000c101506 */
[----:B------:R-:W-:-:S03]  /*223b0*/  ISETP.LT.AND P1, PT, R15, c[0x0][0x178], !P2 ;  /* 0x00005e000f007a0c */ /* 0x000fc60005721270 */
[----:B------:R-:W5:Y:S01]  /*223c0*/  LDL.LU R0, [R1+0xa8c] ;  /* 0x000a8c0001007983 */ /* 0x000f620000300800 */
[----:B0-----:R-:W-:-:S04]  /*223d0*/  IMAD.WIDE R10, R4, 0x2, R2 ;  /* 0x00000002040a7825 */ /* 0x001fc800078e0202 */
[C---:B-1----:R-:W-:Y:S01]  /*223e0*/  IMAD.WIDE R6, R4.reuse, 0x2, R28 ;  /* 0x0000000204067825 */ /* 0x042fe200078e021c */
[----:B------:R-:W-:Y:S01]  /*223f0*/  IADD3 R4, R4, c[0x0][0x198], RZ ;  /* 0x0000660004047a10 */ /* 0x000fe20007ffe0ff */
[----:B------:R0:W-:Y:S01]  /*22400*/  @P6 STG.E.U16 [R10.64], R25 ;  /* 0x000000190a006986 */ /* 0x0001e2000c101506 */
[----:B------:R-:W-:Y:S02]  /*22410*/  PRMT R8, R25, 0x7632, R8 ;  /* 0x0000763219087816 */ /* 0x000fe40000000008 */
[----:B------:R-:W-:Y:S01]  /*22420*/  PRMT R12, R9, 0x7632, R12 ;  /* 0x00007632090c7816 */ /* 0x000fe2000000000c */
[----:B------:R1:W-:Y:S04]  /*22430*/  @P5 STG.E.U16 [R6.64], R9 ;  /* 0x0000000906005986 */ /* 0x0003e8000c101506 */
[----:B0-----:R-:W2:Y:S04]  /*22440*/  LDL.LU.64 R10, [R1+0xb80] ;  /* 0x000b8000010a7983 */ /* 0x001ea80000300a00 */
[----:B-1----:R-:W2:Y:S04]  /*22450*/  LDL.LU.64 R6, [R1+0xb78] ;  /* 0x000b780001067983 */ /* 0x002ea80000300a00 */
[----:B------:R-:W2:Y:S01]  /*22460*/  LDL.LU R9, [R1+0xa94] ;  /* 0x000a940001097983 */ /* 0x000ea20000300800 */
[----:B---3--:R-:W-:Y:S01]  /*22470*/  ISETP.GE.AND P4, PT, R24, c[0x0][0x17c], PT ;  /* 0x00005f0018007a0c */ /* 0x008fe20003f86270 */
[----:B------:R-:W-:-:S05]  /*22480*/  IMAD.WIDE R24, R4, 0x2, R2 ;  /* 0x0000000204187825 */ /* 0x000fca00078e0202 */
[----:B------:R0:W-:Y:S04]  /*22490*/  @P1 STG.E.U16 [R24.64], R8 ;  /* 0x0000000818001986 */ /* 0x0001e8000c101506 */
[----:B0-----:R-:W3:Y:S01]  /*224a0*/  LDL.LU R25, [R1+0xa98] ;  /* 0x000a980001197983 */ /* 0x001ee20000300800 */
[----:B------:R-:W-:Y:S02]  /*224b0*/  ISETP.LT.AND P2, PT, R27, c[0x0][0x178], !P2 ;  /* 0x00005e001b007a0c */ /* 0x000fe40005741270 */
[----:B------:R-:W-:Y:S02]  /*224c0*/  ISETP.LT.AND P5, PT, R15, c[0x0][0x178], !P3 ;  /* 0x00005e000f007a0c */ /* 0x000fe40005fa1270 */
[----:B------:R-:W-:Y:S02]  /*224d0*/  ISETP.LT.AND P3, PT, R27, c[0x0][0x178], !P3 ;  /* 0x00005e001b007a0c */ /* 0x000fe40005f61270 */
[----:B---3--:R-:W-:-:S02]  /*224e0*/  ISETP.GE.AND P1, PT, R25, c[0x0][0x17c], PT ;  /* 0x00005f0019007a0c */ /* 0x008fc40003f26270 */
[----:B------:R-:W3:Y:S04]  /*224f0*/  LDL.LU R25, [R1+0xa9c] ;  /* 0x000a9c0001197983 */ /* 0x000ee80000300800 */
[----:B------:R-:W3:Y:S01]  /*22500*/  LDL.LU R24, [R1+0xaa0] ;  /* 0x000aa00001187983 */ /* 0x000ee20000300800 */
[----:B-----5:R-:W-:Y:S02]  /*22510*/  ISETP.GE.AND P0, PT, R0, c[0x0][0x17c], PT ;  /* 0x00005f0000007a0c */ /* 0x020fe40003f06270 */
[C---:B------:R-:W-:Y:S01]  /*22520*/  IADD3 R0, R4.reuse, c[0x0][0x198], RZ ;  /* 0x0000660004007a10 */ /* 0x040fe20007ffe0ff */
[----:B------:R-:W-:Y:S01]  /*22530*/  IMAD.WIDE R4, R4, 0x2, R28 ;  /* 0x0000000204047825 */ /* 0x000fe200078e021c */
[----:B--2---:R-:W-:-:S03]  /*22540*/  ISETP.GE.AND P6, PT, R9, c[0x0][0x17c], PT ;  /* 0x00005f0009007a0c */ /* 0x004fc60003fc6270 */
[----:B------:R-:W-:Y:S01]  /*22550*/  IMAD.WIDE R8, R0, 0x2, R2 ;  /* 0x0000000200087825 */ /* 0x000fe200078e0202 */
[----:B------:R0:W-:Y:S01]  /*22560*/  @P2 STG.E.U16 [R4.64], R12 ;  /* 0x0000000c04002986 */ /* 0x0001e2000c101506 */
[----:B------:R-:W-:-:S03]  /*22570*/  ISETP.LT.AND P2, PT, R15, c[0x0][0x178], !P0 ;  /* 0x00005e000f007a0c */ /* 0x000fc60004741270 */
[----:B----4-:R1:W-:Y:S01]  /*22580*/  @P5 STG.E.U16 [R8.64], R20 ;  /* 0x0000001408005986 */ /* 0x0103e2000c101506 */
[C---:B0-----:R-:W-:Y:S01]  /*22590*/  IMAD.WIDE R4, R0.reuse, 0x2, R28 ;  /* 0x0000000200047825 */ /* 0x041fe200078e021c */
[----:B-1----:R-:W-:-:S04]  /*225a0*/  IADD3 R8, R0, c[0x0][0x198], RZ ;  /* 0x0000660000087a10 */ /* 0x002fc80007ffe0ff */
[----:B------:R0:W-:Y:S01]  /*225b0*/  @P3 STG.E.U16 [R4.64], R17 ;  /* 0x0000001104003986 */ /* 0x0001e2000c101506 */
[----:B------:R-:W-:-:S03]  /*225c0*/  PRMT R12, R20, 0x7632, R12 ;  /* 0x00007632140c7816 */ /* 0x000fc6000000000c */
[----:B------:R-:W2:Y:S01]  /*225d0*/  LDL.LU R20, [R1+0x58] ;  /* 0x0000580001147983 */ /* 0x000ea20000300800 */
[----:B0-----:R-:W-:-:S05]  /*225e0*/  IMAD.WIDE R4, R8, 0x2, R2 ;  /* 0x0000000208047825 */ /* 0x001fca00078e0202 */
[----:B------:R0:W-:Y:S01]  /*225f0*/  @P2 STG.E.U16 [R4.64], R12 ;  /* 0x0000000c04002986 */ /* 0x0001e2000c101506 */
[----:B---3--:R-:W-:-:S03]  /*22600*/  ISETP.GE.AND P3, PT, R25, c[0x0][0x17c], PT ;  /* 0x00005f0019007a0c */ /* 0x008fc60003f66270 */
[----:B------:R-:W3:Y:S01]  /*22610*/  LDL.LU R25, [R1+0xaa4] ;  /* 0x000aa40001197983 */ /* 0x000ee20000300800 */
[----:B------:R-:W-:-:S03]  /*22620*/  ISETP.GE.AND P2, PT, R24, c[0x0][0x17c], PT ;  /* 0x00005f0018007a0c */ /* 0x000fc60003f46270 */
[----:B------:R-:W4:Y:S01]  /*22630*/  LDL.LU R24, [R1+0xaa8] ;  /* 0x000aa80001187983 */ /* 0x000f220000300800 */
[----:B------:R-:W-:Y:S02]  /*22640*/  ISETP.LT.AND P0, PT, R27, c[0x0][0x178], !P0 ;  /* 0x00005e001b007a0c */ /* 0x000fe40004701270 */
[----:B------:R-:W-:Y:S02]  /*22650*/  ISETP.LT.AND P5, PT, R15, c[0x0][0x178], !P4 ;  /* 0x00005e000f007a0c */ /* 0x000fe400067a1270 */
[C---:B------:R-:W-:Y:S01]  /*22660*/  IADD3 R0, R8.reuse, c[0x0][0x198], RZ ;  /* 0x0000660008007a10 */ /* 0x040fe20007ffe0ff */
[----:B------:R-:W-:Y:S01]  /*22670*/  IMAD.WIDE R8, R8, 0x2, R28 ;  /* 0x0000000208087825 */ /* 0x000fe200078e021c */
[----:B------:R-:W-:Y:S02]  /*22680*/  ISETP.LT.AND P4, PT, R27, c[0x0][0x178], !P4 ;  /* 0x00005e001b007a0c */ /* 0x000fe40006781270 */
[----:B------:R-:W-:Y:S01]  /*22690*/  PRMT R17, R17, 0x7632, R17 ;  /* 0x0000763211117816 */ /* 0x000fe20000000011 */
[----:B0-----:R-:W-:-:S04]  /*226a0*/  IMAD.WIDE R4, R0, 0x2, R2 ;  /* 0x0000000200047825 */ /* 0x001fc800078e0202 */
[----:B------:R0:W-:Y:S01]  /*226b0*/  @P0 STG.E.U16 [R8.64], R17 ;  /* 0x0000001108000986 */ /* 0x0001e2000c101506 */
[----:B------:R-:W-:-:S03]  /*226c0*/  ISETP.LT.AND P0, PT, R15, c[0x0][0x178], !P6 ;  /* 0x00005e000f007a0c */ /* 0x000fc60007701270 */
[----:B------:R1:W-:Y:S01]  /*226d0*/  @P5 STG.E.U16 [R4.64], R13 ;  /* 0x0000000d04005986 */ /* 0x0003e2000c101506 */
[C---:B0-----:R-:W-:Y:S01]  /*226e0*/  IMAD.WIDE R8, R0.reuse, 0x2, R28 ;  /* 0x0000000200087825 */ /* 0x041fe200078e021c */
[----:B------:R-:W-:Y:S02]  /*226f0*/  IADD3 R0, R0, c[0x0][0x198], RZ ;  /* 0x0000660000007a10 */ /* 0x000fe40007ffe0ff */
[----:B-1----:R-:W-:Y:S02]  /*22700*/  PRMT R5, R13, 0x7632, R5 ;  /* 0x000076320d057816 */ /* 0x002fe40000000005 */
[----:B------:R0:W-:Y:S01]  /*22710*/  @P4 STG.E.U16 [R8.64], R21 ;  /* 0x0000001508004986 */ /* 0x0001e2000c101506 */
[----:B------:R-:W-:Y:S01]  /*22720*/  PRMT R16, R21, 0x7632, R16 ;  /* 0x0000763215107816 */ /* 0x000fe20000000010 */
[----:B0-----:R-:W-:-:S05]  /*22730*/  IMAD.WIDE R8, R0, 0x2, R2 ;  /* 0x0000000200087825 */ /* 0x001fca00078e0202 */
[----:B------:R0:W-:Y:S01]  /*22740*/  @P0 STG.E.U16 [R8.64], R5 ;  /* 0x0000000508000986 */ /* 0x0001e2000c101506 */
[----:B------:R-:W-:Y:S02]  /*22750*/  ISETP.LT.AND P6, PT, R27, c[0x0][0x178], !P6 ;  /* 0x00005e001b007a0c */ /* 0x000fe400077c1270 */
[----:B------:R-:W-:Y:S02]  /*22760*/  ISETP.LT.AND P5, PT, R15, c[0x0][0x178], !P1 ;  /* 0x00005e000f007a0c */ /* 0x000fe40004fa1270 */
[C---:B------:R-:W-:Y:S01]  /*22770*/  IADD3 R4, R0.reuse, c[0x0][0x198], RZ ;  /* 0x0000660000047a10 */ /* 0x040fe20007ffe0ff */
[----:B------:R-:W-:-:S04]  /*22780*/  IMAD.WIDE R12, R0, 0x2, R28 ;  /* 0x00000002000c7825 */ /* 0x000fc800078e021c */
[----:B0-----:R-:W-:Y:S01]  /*22790*/  IMAD.WIDE R8, R4, 0x2, R2 ;  /* 0x0000000204087825 */ /* 0x001fe200078e0202 */
[----:B--2---:R-:W-:-:S03]  /*227a0*/  PRMT R5, R20, 0x7632, R5 ;  /* 0x0000763214057816 */ /* 0x004fc60000000005 */
[----:B------:R-:W-:Y:S01]  /*227b0*/  @P6 STG.E.U16 [R12.64], R16 ;  /* 0x000000100c006986 */ /* 0x000fe2000c101506 */
[----:B----4-:R-:W-:-:S03]  /*227c0*/  ISETP.GE.AND P0, PT, R24, c[0x0][0x17c], PT ;  /* 0x00005f0018007a0c */ /* 0x010fc60003f06270 */
[----:B------:R-:W2:Y:S04]  /*227d0*/  LDL.LU R24, [R1+0xaac] ;  /* 0x000aac0001187983 */ /* 0x000ea80000300800 */
[----:B------:R-:W4:Y:S04]  /*227e0*/  LDL.LU R21, [R1+0xab0] ;  /* 0x000ab00001157983 */ /* 0x000f280000300800 */
[----:B------:R-:W5:Y:S04]  /*227f0*/  LDL.LU R17, [R1+0xab4] ;  /* 0x000ab40001117983 */ /* 0x000f680000300800 */
[----:B------:R0:W-:Y:S04]  /*22800*/  @P5 STG.E.U16 [R8.64], R20 ;  /* 0x0000001408005986 */ /* 0x0001e8000c101506 */
[----:B0-----:R-:W2:Y:S04]  /*22810*/  LDL.LU R20, [R1+0x68] ;  /* 0x0000680001147983 */ /* 0x001ea80000300800 */
[----:B------:R-:W2:Y:S01]  /*22820*/  LDL.LU R16, [R1+0xab8] ;  /* 0x000ab80001107983 */ /* 0x000ea20000300800 */
[----:B------:R-:W-:-:S02]  /*22830*/  ISETP.LT.AND P1, PT, R27, c[0x0][0x178], !P1 ;  /* 0x00005e001b007a0c */ /* 0x000fc40004f21270 */
[----:B------:R-:W-:Y:S02]  /*22840*/  ISETP.LT.AND P6, PT, R15, c[0x0][0x178], !P3 ;  /* 0x00005e000f007a0c */ /* 0x000fe40005fc1270 */
[----:B------:R-:W-:Y:S01]  /*22850*/  ISETP.LT.AND P3, PT, R27, c[0x0][0x178], !P3 ;  /* 0x00005e001b007a0c */ /* 0x000fe20005f61270 */
[C---:B------:R-:W-:Y:S01]  /*22860*/  IMAD.WIDE R12, R4.reuse, 0x2, R28 ;  /* 0x00000002040c7825 */ /* 0x040fe200078e021c */
[----:B------:R-:W-:Y:S02]  /*22870*/  IADD3 R0, R4, c[0x0][0x198], RZ ;  /* 0x0000660004007a10 */ /* 0x000fe40007ffe0ff */
[----:B------:R-:W-:Y:S02]  /*22880*/  ISETP.LT.AND P5, PT, R15, c[0x0][0x178], !P2 ;  /* 0x00005e000f007a0c */ /* 0x000fe400057a1270 */
[----:B------:R-:W-:Y:S01]  /*22890*/  ISETP.LT.AND P2, PT, R27, c[0x0][0x178], !P2 ;  /* 0x00005e001b007a0c */ /* 0x000fe20005741270 */
[C---:B------:R-:W-:Y:S01]  /*228a0*/  IMAD.WIDE R8, R0.reuse, 0x2, R2 ;  /* 0x0000000200087825 */ /* 0x040fe200078e0202 */
[----:B------:R-:W-:Y:S01]  /*228b0*/  IADD3 R4, R0, c[0x0][0x198], RZ ;  /* 0x0000660000047a10 */ /* 0x000fe20007ffe0ff */
[----:B------:R0:W-:Y:S01]  /*228c0*/  @P1 STG.E.U16 [R12.64], R6 ;  /* 0x000000060c001986 */ /* 0x0001e2000c101506 */
[----:B---3--:R-:W-:-:S03]  /*228d0*/  ISETP.GE.AND P4, PT, R25, c[0x0][0x17c], PT ;  /* 0x00005f0019007a0c */ /* 0x008fc60003f86270 */
[----:B------:R1:W-:Y:S01]  /*228e0*/  @P6 STG.E.U16 [R8.64], R5 ;  /* 0x0000000508006986 */ /* 0x0003e2000c101506 */
[----:B0-----:R-:W-:Y:S01]  /*228f0*/  PRMT R6, R6, 0x7632, R6 ;  /* 0x0000763206067816 */ /* 0x001fe20000000006 */
[----:B------:R-:W-:-:S04]  /*22900*/  IMAD.WIDE R12, R0, 0x2, R28 ;  /* 0x00000002000c7825 */ /* 0x000fc800078e021c */
[C---:B-1----:R-:W-:Y:S01]  /*22910*/  IMAD.WIDE R8, R4.reuse, 0x2, R2 ;  /* 0x0000000204087825 */ /* 0x042fe200078e0202 */
[----:B------:R0:W-:Y:S01]  /*22920*/  @P3 STG.E.U16 [R12.64], R6 ;  /* 0x000000060c003986 */ /* 0x0001e2000c101506 */
[----:B------:R-:W-:Y:S02]  /*22930*/  ISETP.LT.AND P3, PT, R15, c[0x0][0x178], !P4 ;  /* 0x00005e000f007a0c */ /* 0x000fe40006761270 */
[----:B------:R-:W-:Y:S01]  /*22940*/  ISETP.LT.AND P4, PT, R27, c[0x0][0x178], !P4 ;  /* 0x00005e001b007a0c */ /* 0x000fe20006781270 */
[----:B------:R-:W-:Y:S04]  /*22950*/  @P5 STG.E.U16 [R8.64], R26 ;  /* 0x0000001a08005986 */ /* 0x000fe8000c101506 */
[----:B------:R-:W3:Y:S01]  /*22960*/  LDL.LU R27, [R1+0xb70] ;  /* 0x000b7000011b7983 */ /* 0x000ee20000300800 */
[----:B0-----:R-:W-:-:S05]  /*22970*/  IMAD.WIDE R12, R4, 0x2, R28 ;  /* 0x00000002040c7825 */ /* 0x001fca00078e021c */
[----:B------:R0:W-:Y:S02]  /*22980*/  @P2 STG.E.U16 [R12.64], R10 ;  /* 0x0000000a0c002986 */ /* 0x0001e4000c101506 */
[----:B0-----:R-:W-:Y:S02]  /*22990*/  PRMT R10, R26, 0x7632, R10 ;  /* 0x000076321a0a7816 */ /* 0x001fe4000000000a */
[----:B------:R-:W3:Y:S01]  /*229a0*/  LDL R26, [R1+0xa30] ;  /* 0x000a3000011a7983 */ /* 0x000ee20000100800 */
[----:B----4-:R-:W-:-:S03]  /*229b0*/  ISETP.GE.AND P6, PT, R21, c[0x0][0x17c], PT ;  /* 0x00005f0015007a0c */ /* 0x010fc60003fc6270 */
[----:B------:R-:W4:Y:S01]  /*229c0*/  LDL.LU R21, [R1+0xabc] ;  /* 0x000abc0001157983 */ /* 0x000f220000300800 */
[----:B-----5:R-:W-:-:S03]  /*229d0*/  ISETP.GE.AND P5, PT, R17, c[0x0][0x17c], PT ;  /* 0x00005f0011007a0c */ /* 0x020fc60003fa6270 */
[----:B------:R-:W5:Y:S04]  /*229e0*/  LDL.LU R17, [R1+0xac0] ;  /* 0x000ac00001117983 */ /* 0x000f680000300800 */
[----:B------:R-:W4:Y:S01]  /*229f0*/  LDL.LU R13, [R1+0xac4] ;  /* 0x000ac400010d7983 */ /* 0x000f220000300800 */
[----:B------:R-:W-:Y:S02]  /*22a00*/  IADD3 R4, R4, c[0x0][0x198], RZ ;  /* 0x0000660004047a10 */ /* 0x000fe40007ffe0ff */
[----:B------:R-:W-:Y:S02]  /*22a10*/  ISETP.LT.AND P2, PT, R15, c[0x0][0x178], !P0 ;  /* 0x00005e000f007a0c */ /* 0x000fe40004741270 */
[C---:B------:R-:W-:Y:S01]  /*22a20*/  IADD3 R0, R4.reuse, c[0x0][0x198], RZ ;  /* 0x0000660004007a10 */ /* 0x040fe20007ffe0ff */
[----:B------:R-:W-:Y:S01]  /*22a30*/  IMAD.WIDE R8, R4, 0x2, R2 ;  /* 0x0000000204087825 */ /* 0x000fe200078e0202 */
[----:B------:R-:W-:-:S03]  /*22a40*/  PRMT R6, R10, 0x7632, R6 ;  /* 0x000076320a067816 */ /* 0x000fc60000000006 */
[----:B------:R-:W-:Y:S01]  /*22a50*/  IMAD.WIDE R4, R4, 0x2, R28 ;  /* 0x0000000204047825 */ /* 0x000fe200078e021c */
[----:B------:R0:W-:Y:S01]  /*22a60*/  @P3 STG.E.U16 [R8.64], R10 ;  /* 0x0000000a08003986 */ /* 0x0001e2000c101506 */
[----:B--2---:R-:W-:Y:S02]  /*22a70*/  PRMT R12, R20, 0x7632, R12 ;  /* 0x00007632140c7816 */ /* 0x004fe4000000000c */
[----:B------:R-:W-:Y:S01]  /*22a80*/  ISETP.GE.AND P3, PT, R16, c[0x0][0x17c], PT ;  /* 0x00005f0010007a0c */ /* 0x000fe20003f66270 */
[----:B------:R-:W-:Y:S04]  /*22a90*/  @P4 STG.E.U16 [R4.64], R6 ;  /* 0x0000000604004986 */ /* 0x000fe8000c101506 */
[----:B------:R-:W2:Y:S01]  /*22aa0*/  LDL.LU R16, [R1+0xac8] ;  /* 0x000ac80001107983 */ /* 0x000ea20000300800 */
[----:B0-----:R-:W-:-:S05]  /*22ab0*/  IMAD.WIDE R8, R0, 0x2, R2 ;  /* 0x0000000200087825 */ /* 0x001fca00078e0202 */
[----:B------:R0:W-:Y:S04]  /*22ac0*/  @P2 STG.E.U16 [R8.64], R20 ;  /* 0x0000001408002986 */ /* 0x0001e8000c101506 */
[----:B0-----:R-:W2:Y:S01]  /*22ad0*/  LDL.LU R20, [R1+0x5c] ;  /* 0x00005c0001147983 */ /* 0x001ea20000300800 */
[----:B------:R-:W-:Y:S01]  /*22ae0*/  ISETP.GE.AND P1, PT, R24, c[0x0][0x17c], PT ;  /* 0x00005f0018007a0c */ /* 0x000fe20003f26270 */
[----:B------:R-:W-:-:S03]  /*22af0*/  IMAD.WIDE R4, R0, 0x2, R28 ;  /* 0x0000000200047825 */ /* 0x000fc600078e021c */
[----:B------:R-:W-:Y:S02]  /*22b00*/  ISETP.LT.AND P4, PT, R15, c[0x0][0x178], !P1 ;  /* 0x00005e000f007a0c */ /* 0x000fe40004f81270 */
[----:B------:R-:W-:-:S04]  /*22b10*/  IADD3 R6, R0, c[0x0][0x198], RZ ;  /* 0x0000660000067a10 */ /* 0x000fc80007ffe0ff */
[C---:B------:R-:W-:Y:S01]  /*22b20*/  IADD3 R0, R6.reuse, c[0x0][0x198], RZ ;  /* 0x0000660006007a10 */ /* 0x040fe20007ffe0ff */
[----:B------:R-:W-:Y:S01]  /*22b30*/  IMAD.WIDE R8, R6, 0x2, R2 ;  /* 0x0000000206087825 */ /* 0x000fe200078e0202 */
[----:B------:R-:W-:Y:S02]  /*22b40*/  PRMT R10, R18, 0x7632, R10 ;  /* 0x00007632120a7816 */ /* 0x000fe4000000000a */
[C---:B---3--:R-:W-:Y:S02]  /*22b50*/  ISETP.LT.AND P0, PT, R26.reuse, c[0x0][0x178], !P0 ;  /* 0x00005e001a007a0c */ /* 0x048fe40004701270 */
[----:B------:R-:W-:-:S11]  /*22b60*/  ISETP.LT.AND P1, PT, R26, c[0x0][0x178], !P1 ;  /* 0x00005e001a007a0c */ /* 0x000fd60004f21270 */
[----:B------:R0:W-:Y:S01]  /*22b70*/  @P0 STG.E.U16 [R4.64], R18 ;  /* 0x0000001204000986 */ /* 0x0001e2000c101506 */
[----:B------:R-:W-:-:S03]  /*22b80*/  ISETP.LT.AND P0, PT, R15, c[0x0][0x178], !P6 ;  /* 0x00005e000f007a0c */ /* 0x000fc60007701270 */
[----:B------:R1:W-:Y:S01]  /*22b90*/  @P4 STG.E.U16 [R8.64], R12 ;  /* 0x0000000c08004986 */ /* 0x0003e2000c101506 */
[----:B0-----:R-:W-:-:S03]  /*22ba0*/  IMAD.WIDE R4, R6, 0x2, R28 ;  /* 0x0000000206047825 */ /* 0x001fc600078e021c */
[----:B------:R-:W3:Y:S01]  /*22bb0*/  LDL.LU R18, [R1+0xacc] ;  /* 0x000acc0001127983 */ /* 0x000ee20000300800 */
[----:B-1----:R-:W-:-:S03]  /*22bc0*/  IMAD.WIDE R8, R0, 0x2, R2 ;  /* 0x0000000200087825 */ /* 0x002fc600078e0202 */
[----:B------:R0:W-:Y:S04]  /*22bd0*/  @P1 STG.E.U16 [R4.64], R10 ;  /* 0x0000000a04001986 */ /* 0x0001e8000c101506 */
[----:B------:R1:W-:Y:S01]  /*22be0*/  @P0 STG.E.U16 [R8.64], R14 ;  /* 0x0000000e08000986 */ /* 0x0003e2000c101506 */
[----:B----4-:R-:W-:-:S03]  /*22bf0*/  ISETP.GE.AND P0, PT, R13, c[0x0][0x17c], PT ;  /* 0x00005f000d007a0c */ /* 0x010fc60003f06270 */
[----:B------:R-:W4:Y:S01]  /*22c00*/  LDL.LU R13, [R1+0xad0] ;  /* 0x000ad000010d7983 */ /* 0x000f220000300800 */
[----:B------:R-:W-:Y:S01]  /*22c10*/  ISETP.LT.AND P6, PT, R26, c[0x0][0x178], !P6 ;  /* 0x00005e001a007a0c */ /* 0x000fe200077c1270 */
[----:B0-----:R-:W-:Y:S01]  /*22c20*/  IMAD.WIDE R4, R0, 0x2, R28 ;  /* 0x0000000200047825 */ /* 0x001fe200078e021c */
[----:B------:R-:W-:Y:S02]  /*22c30*/  ISETP.LT.AND P1, PT, R15, c[0x0][0x178], !P5 ;  /* 0x00005e000f007a0c */ /* 0x000fe40006f21270 */
[----:B------:R-:W-:Y:S02]  /*22c40*/  ISETP.LT.AND P5, PT, R26, c[0x0][0x178], !P5 ;  /* 0x00005e001a007a0c */ /* 0x000fe40006fa1270 */
[----:B------:R-:W-:Y:S01]  /*22c50*/  IADD3 R0, R0, c[0x0][0x198], RZ ;  /* 0x0000660000007a10 */ /* 0x000fe20007ffe0ff */
[----:B------:R-:W0:Y:S01]  /*22c60*/  S2R R25, SR_TID.X ;  /* 0x0000000000197919 */ /* 0x000e220000002100 */
[----:B------:R-:W-:-:S05]  /*22c70*/  PRMT R10, R14, 0x7632, R10 ;  /* 0x000076320e0a7816 */ /* 0x000fca000000000a */
[----:B------:R5:W-:Y:S01]  /*22c80*/  @P6 STG.E.U16 [R4.64], R22 ;  /* 0x0000001604006986 */ /* 0x000be2000c101506 */
[----:B------:R-:W-:Y:S01]  /*22c90*/  ISETP.LT.AND P6, PT, R15, c[0x0][0x178], !P3 ;  /* 0x00005e000f007a0c */ /* 0x000fe20005fc1270 */
[----:B-1----:R-:W-:Y:S01]  /*22ca0*/  IMAD.WIDE R8, R0, 0x2, R28 ;  /* 0x0000000200087825 */ /* 0x002fe200078e021c */
[----:B------:R-:W-:Y:S02]  /*22cb0*/  PRMT R12, R22, 0x7632, R12 ;  /* 0x00007632160c7816 */ /* 0x000fe4000000000c */
[C---:B------:R-:W-:Y:S02]  /*22cc0*/  IADD3 R6, R0.reuse, c[0x0][0x198], RZ ;  /* 0x0000660000067a10 */ /* 0x040fe40007ffe0ff */
[----:B------:R-:W-:Y:S01]  /*22cd0*/  ISETP.GE.AND P2, PT, R21, c[0x0][0x17c], PT ;  /* 0x00005f0015007a0c */ /* 0x000fe20003f46270 */
[----:B-----5:R-:W-:Y:S01]  /*22ce0*/  IMAD.WIDE R4, R0, 0x2, R2 ;  /* 0x0000000200047825 */ /* 0x020fe200078e0202 */
[----:B------:R-:W-:-:S04]  /*22cf0*/  ISETP.LT.AND P3, PT, R26, c[0x0][0x178], !P3 ;  /* 0x00005e001a007a0c */ /* 0x000fc80005f61270 */
[----:B------:R1:W-:Y:S01]  /*22d00*/  @P1 STG.E.U16 [R4.64], R10 ;  /* 0x0000000a04001986 */ /* 0x0003e2000c101506 */
[----:B------:R-:W-:-:S03]  /*22d10*/  ISETP.GE.AND P4, PT, R17, c[0x0][0x17c], PT ;  /* 0x00005f0011007a0c */ /* 0x000fc60003f86270 */
[----:B------:R5:W-:Y:S01]  /*22d20*/  @P5 STG.E.U16 [R8.64], R12 ;  /* 0x0000000c08005986 */ /* 0x000be2000c101506 */
[----:B------:R-:W-:Y:S02]  /*22d30*/  ISETP.LT.AND P5, PT, R15, c[0x0][0x178], !P2 ;  /* 0x00005e000f007a0c */ /* 0x000fe400057a1270 */
[----:B------:R-:W-:Y:S01]  /*22d40*/  ISETP.LT.AND P2, PT, R26, c[0x0][0x178], !P2 ;  /* 0x00005e001a007a0c */ /* 0x000fe20005741270 */
[----:B------:R-:W4:Y:S01]  /*22d50*/  LDL.LU R17, [R1+0xad4] ;  /* 0x000ad40001117983 */ /* 0x000f220000300800 */
[----:B-1----:R-:W-:-:S04]  /*22d60*/  IMAD.WIDE R4, R6, 0x2, R2 ;  /* 0x0000000206047825 */ /* 0x002fc800078e0202 */
[C---:B-----5:R-:W-:Y:S01]  /*22d70*/  IMAD.WIDE R8, R6.reuse, 0x2, R28 ;  /* 0x0000000206087825 */ /* 0x060fe200078e021c */
[----:B------:R-:W-:Y:S01]  /*22d80*/  IADD3 R6, R6, c[0x0][0x198], RZ ;  /* 0x0000660006067a10 */ /* 0x000fe20007ffe0ff */
[----:B--2---:R1:W-:Y:S01]  /*22d90*/  @P6 STG.E.U16 [R4.64], R20 ;  /* 0x0000001404006986 */ /* 0x0043e2000c101506 */
[----:B------:R-:W-:Y:S02]  /*22da0*/  ISETP.LT.AND P6, PT, R15, c[0x0][0x178], !P4 ;  /* 0x00005e000f007a0c */ /* 0x000fe400067c1270 */
[----:B------:R-:W-:Y:S02]  /*22db0*/  PRMT R0, R20, 0x7632, R0 ;  /* 0x0000763214007816 */ /* 0x000fe40000000000 */
[C---:B------:R-:W-:Y:S01]  /*22dc0*/  IADD3 R12, R6.reuse, c[0x0][0x198], RZ ;  /* 0x00006600060c7a10 */ /* 0x040fe20007ffe0ff */
[----:B------:R2:W-:Y:S01]  /*22dd0*/  @P3 STG.E.U16 [R8.64], R7 ;  /* 0x0000000708003986 */ /* 0x0005e2000c101506 */
[----:B------:R-:W-:Y:S01]  /*22de0*/  PRMT R10, R7, 0x7632, R10 ;  /* 0x00007632070a7816 */ /* 0x000fe2000000000a */
[----:B-1----:R-:W-:Y:S01]  /*22df0*/  IMAD.WIDE R4, R6, 0x2, R2 ;  /* 0x0000000206047825 */ /* 0x002fe200078e0202 */
[----:B------:R-:W-:-:S04]  /*22e00*/  ISETP.LT.AND P4, PT, R26, c[0x0][0x178], !P4 ;  /* 0x00005e001a007a0c */ /* 0x000fc80006781270 */
[----:B------:R1:W-:Y:S01]  /*22e10*/  @P5 STG.E.U16 [R4.64], R0 ;  /* 0x0000000004005986 */ /* 0x0003e2000c101506 */
[----:B--2---:R-:W-:Y:S01]  /*22e20*/  IMAD.WIDE R6, R6, 0x2, R28 ;  /* 0x0000000206067825 */ /* 0x004fe200078e021c */
[----:B------:R-:W-:-:S03]  /*22e30*/  ISETP.LT.AND P5, PT, R15, c[0x0][0x178], !P0 ;  /* 0x00005e000f007a0c */ /* 0x000fc600047a1270 */
[C---:B------:R-:W-:Y:S01]  /*22e40*/  IMAD.WIDE R8, R12.reuse, 0x2, R2 ;  /* 0x000000020c087825 */ /* 0x040fe200078e0202 */
[----:B------:R2:W-:Y:S01]  /*22e50*/  @P2 STG.E.U16 [R6.64], R10 ;  /* 0x0000000a06002986 */ /* 0x0005e2000c101506 */
[C---:B0-----:R-:W-:Y:S02]  /*22e60*/  LOP3.LUT R24, R25.reuse, 0x3f, RZ, 0xc0, !PT ;  /* 0x0000003f19187812 */ /* 0x041fe400078ec0ff */
[----:B------:R-:W-:Y:S01]  /*22e70*/  IMAD.SHL.U32 R25, R25, 0x200, RZ ;  /* 0x0000020019197824 */ /* 0x000fe200078e00ff */
[----:B------:R0:W-:Y:S01]  /*22e80*/  @P6 STG.E.U16 [R8.64], R27 ;  /* 0x0000001b08006986 */ /* 0x0001e2000c101506 */
[----:B-1----:R-:W-:Y:S02]  /*22e90*/  IADD3 R0, R12, c[0x0][0x198], RZ ;  /* 0x000066000c007a10 */ /* 0x002fe40007ffe0ff */
[----:B------:R-:W-:Y:S01]  /*22ea0*/  ISETP.LT.AND P6, PT, R26, c[0x0][0x178], !P0 ;  /* 0x00005e001a007a0c */ /* 0x000fe200047c1270 */
[----:B------:R-:W-:Y:S01]  /*22eb0*/  IMAD.WIDE R4, R12, 0x2, R28 ;  /* 0x000000020c047825 */ /* 0x000fe200078e021c */
[----:B------:R-:W-:-:S03]  /*22ec0*/  LOP3.LUT R25, R25, 0xc00, RZ, 0xc0, !PT ;  /* 0x00000c0019197812 */ /* 0x000fc600078ec0ff */
[----:B--2---:R-:W-:Y:S01]  /*22ed0*/  IMAD.WIDE R6, R0, 0x2, R2 ;  /* 0x0000000200067825 */ /* 0x004fe200078e0202 */
[----:B0-----:R-:W-:Y:S01]  /*22ee0*/  PRMT R9, R27, 0x7632, R9 ;  /* 0x000076321b097816 */ /* 0x001fe20000000009 */
[----:B------:R0:W-:Y:S01]  /*22ef0*/  @P4 STG.E.U16 [R4.64], R11 ;  /* 0x0000000b04004986 */ /* 0x0001e2000c101506 */
[----:B------:R-:W-:Y:S01]  /*22f00*/  PRMT R8, R11, 0x7632, R8 ;  /* 0x000076320b087816 */ /* 0x000fe20000000008 */
[----:B------:R-:W-:Y:S02]  /*22f10*/  IMAD R25, R24, 0x10, R25 ;  /* 0x0000001018197824 */ /* 0x000fe400078e0219 */
[----:B------:R1:W-:Y:S01]  /*22f20*/  @P5 STG.E.U16 [R6.64], R9 ;  /* 0x0000000906005986 */ /* 0x0003e2000c101506 */
[C---:B0-----:R-:W-:Y:S01]  /*22f30*/  IMAD.WIDE R4, R0.reuse, 0x2, R28 ;  /* 0x0000000200047825 */ /* 0x041fe200078e021c */
[----:B-1----:R-:W-:-:S04]  /*22f40*/  IADD3 R6, R0, c[0x0][0x198], RZ ;  /* 0x0000660000067a10 */ /* 0x002fc80007ffe0ff */
[----:B------:R0:W-:Y:S01]  /*22f50*/  @P6 STG.E.U16 [R4.64], R8 ;  /* 0x0000000804006986 */ /* 0x0001e2000c101506 */
[C---:B------:R-:W-:Y:S01]  /*22f60*/  IADD3 R12, R6.reuse, c[0x0][0x198], RZ ;  /* 0x00006600060c7a10 */ /* 0x040fe20007ffe0ff */
[----:B------:R-:W-:-:S04]  /*22f70*/  IMAD.WIDE R10, R6, 0x2, R28 ;  /* 0x00000002060a7825 */ /* 0x000fc800078e021c */
[----:B0-----:R-:W-:Y:S02]  /*22f80*/  IMAD.WIDE R8, R6, 0x2, R2 ;  /* 0x0000000206087825 */ /* 0x001fe400078e0202 */
[----:B------:R-:W0:Y:S01]  /*22f90*/  LDS.128 R4, [R25] ;  /* 0x0000000019047984 */ /* 0x000e220000000c00 */
[----:B------:R-:W-:Y:S02]  /*22fa0*/  ISETP.GE.AND P1, PT, R16, c[0x0][0x17c], PT ;  /* 0x00005f0010007a0c */ /* 0x000fe40003f26270 */
[----:B---3--:R-:W-:Y:S01]  /*22fb0*/  ISETP.GE.AND P3, PT, R18, c[0x0][0x17c], PT ;  /* 0x00005f0012007a0c */ /* 0x008fe20003f66270 */
[----:B------:R-:W2:Y:S01]  /*22fc0*/  LDL.LU R16, [R1+0xad8] ;  /* 0x000ad80001107983 */ /* 0x000ea20000300800 */
[----:B------:R-:W-:-:S03]  /*22fd0*/  ISETP.LT.AND P4, PT, R15, c[0x0][0x178], !P1 ;  /* 0x00005e000f007a0c */ /* 0x000fc60004f81270 */
[----:B------:R-:W3:Y:S01]  /*22fe0*/  LDL.LU R20, [R1+0x6c] ;  /* 0x00006c0001147983 */ /* 0x000ee20000300800 */
[----:B------:R-:W-:Y:S02]  /*22ff0*/  ISETP.LT.AND P6, PT, R15, c[0x0][0x178], !P3 ;  /* 0x00005e000f007a0c */ /* 0x000fe40005fc1270 */
[----:B----4-:R-:W-:Y:S02]  /*23000*/  ISETP.GE.AND P2, PT, R13, c[0x0][0x17c], PT ;  /* 0x00005f000d007a0c */ /* 0x010fe40003f46270 */
[----:B------:R-:W4:Y:S04]  /*23010*/  LDL.LU R13, [R1+0xadc] ;  /* 0x000adc00010d7983 */ /* 0x000f280000300800 */
[----:B------:R-:W5:Y:S04]  /*23020*/  LDL.LU R14, [R1+0xae0] ;  /* 0x000ae000010e7983 */ /* 0x000f680000300800 */
[----:B------:R-:W5:Y:S04]  /*23030*/  LDL.LU R15, [R1+0xb6c] ;  /* 0x000b6c00010f7983 */ /* 0x000f680000300800 */
[----:B0-----:R-:W-:Y:S04]  /*23040*/  STL [R1+0xb64], R5 ;  /* 0x000b640501007387 */ /* 0x001fe80000100800 */
[----:B------:R-:W-:Y:S04]  /*23050*/  STL [R1+0xb60], R6 ;  /* 0x000b600601007387 */ /* 0x000fe80000100800 */
[----:B------:R0:W-:Y:S04]  /*23060*/  STL [R1+0xb5c], R7 ;  /* 0x000b5c0701007387 */ /* 0x0001e80000100800 */
[----:B0-----:R-:W5:Y:S04]  /*23070*/  LDL R7, [R1+0x830] ;  /* 0x0008300001077983 */ /* 0x001f680000100800 */
[----:B------:R-:W0:Y:S01]  /*23080*/  S2R R25, SR_TID.X ;  /* 0x0000000000197919 */ /* 0x000e220000002100 */
[----:B------:R-:W-:-:S02]  /*23090*/  ISETP.LT.AND P1, PT, R26, c[0x0][0x178], !P1 ;  /* 0x00005e001a007a0c */ /* 0x000fc40004f21270 */
[----:B------:R-:W-:Y:S01]  /*230a0*/  ISETP.LT.AND P3, PT, R26, c[0x0][0x178], !P3 ;  /* 0x00005e001a007a0c */ /* 0x000fe20005f61270 */
[----:B------:R-:W5:Y:S01]  /*230b0*/  LDL.LU R21, [R1+0xae8] ;  /* 0x000ae80001157983 */ /* 0x000f620000300800 */
[C---:B0-----:R-:W-:Y:S01]  /*230c0*/  LOP3.LUT R24, R25.reuse, 0x3f, RZ, 0xc0, !PT ;  /* 0x0000003f19187812 */ /* 0x041fe200078ec0ff */
[----:B------:R-:W-:-:S05]  /*230d0*/  IMAD.SHL.U32 R25, R25, 0x200, RZ ;  /* 0x0000020019197824 */ /* 0x000fca00078e00ff */
[----:B------:R-:W-:-:S05]  /*230e0*/  LOP3.LUT R25, R25, 0xc00, RZ, 0xc0, !PT ;  /* 0x00000c0019197812 */ /* 0x000fca00078ec0ff */
[----:B------:R-:W-:-:S05]  /*230f0*/  IMAD R25, R24, 0x10, R25 ;  /* 0x0000001018197824 */ /* 0x000fca00078e0219 */
[----:B------:R-:W-:Y:S01]  /*23100*/  LOP3.LUT R25, R25, 0x20, RZ, 0x3c, !PT ;  /* 0x0000002019197812 */ /* 0x000fe200078e3cff */
[----:B---3--:R0:W-:Y:S01]  /*23110*/  @P4 STG.E.U16 [R8.64], R20 ;  /* 0x0000001408004986 */ /* 0x0081e2000c101506 */
[----:B------:R-:W-:-:S03]  /*23120*/  PRMT R0, R20, 0x7632, R0 ;  /* 0x0000763214007816 */ /* 0x000fc60000000000 */
[----:B------:R1:W-:Y:S01]  /*23130*/  @P1 STG.E.U16 [R10.64], R19 ;  /* 0x000000130a001986 */ /* 0x0003e2000c101506 */
[----:B0-----:R-:W-:Y:S01]  /*23140*/  IMAD.WIDE R8, R12, 0x2, R2 ;  /* 0x000000020c087825 */ /* 0x001fe200078e0202 */
[----:B--2---:R-:W-:Y:S02]  /*23150*/  ISETP.GE.AND P5, PT, R16, c[0x0][0x17c], PT ;  /* 0x00005f0010007a0c */ /* 0x004fe40003fa6270 */
[----:B------:R-:W2:Y:S01]  /*23160*/  LDL.LU R20, [R1+0xae4] ;  /* 0x000ae40001147983 */ /* 0x000ea20000300800 */
[----:B-1----:R-:W-:Y:S02]  /*23170*/  IADD3 R10, R12, c[0x0][0x198], RZ ;  /* 0x000066000c0a7a10 */ /* 0x002fe40007ffe0ff */
[----:B------:R-:W-:Y:S01]  /*23180*/  PRMT R11, R19, 0x7632, R11 ;  /* 0x00007632130b7816 */ /* 0x000fe2000000000b */
[----:B------:R0:W-:Y:S01]  /*23190*/  @P6 STG.E.U16 [R8.64], R0 ;  /* 0x0000000008006986 */ /* 0x0001e2000c101506 */
[----:B------:R-:W-:-:S03]  /*231a0*/  IADD3 R16, R10, c[0x0][0x198], RZ ;  /* 0x000066000a107a10 */ /* 0x000fc60007ffe0ff */
[----:B------:R-:W3:Y:S01]  /*231b0*/  LDL.LU R22, [R1+0x40] ;  /* 0x0000400001167983 */ /* 0x000ee20000300800 */
[----:B0-----:R-:W-:Y:S01]  /*231c0*/  IMAD.WIDE R8, R10, 0x2, R2 ;  /* 0x000000020a087825 */ /* 0x001fe200078e0202 */
[----:B----4-:R-:W-:-:S03]  /*231d0*/  ISETP.GE.AND P1, PT, R13, c[0x0][0x17c], PT ;  /* 0x00005f000d007a0c */ /* 0x010fc60003f26270 */
[----:B------:R-:W-:Y:S01]  /*231e0*/  IMAD.WIDE R12, R12, 0x2, R28 ;  /* 0x000000020c0c7825 */ /* 0x000fe200078e021c */
[----:B-----5:R-:W-:-:S04]  /*231f0*/  ISETP.GE.AND P6, PT, R14, c[0x0][0x17c], PT ;  /* 0x00005f000e007a0c */ /* 0x020fc80003fc6270 */
[----:B------:R-:W-:Y:S01]  /*23200*/  @P3 STG.E.U16 [R12.64], R11 ;  /* 0x0000000b0c003986 */ /* 0x000fe2000c101506 */
[----:B------:R-:W-:Y:S02]  /*23210*/  PRMT R0, R15, 0x7632, R0 ;  /* 0x000076320f007816 */ /* 0x000fe40000000000 */
[----:B------:R-:W-:-:S13]  /*23220*/  ISETP.LT.AND P4, PT, R7, c[0x0][0x178], !P2 ;  /* 0x00005e0007007a0c */ /* 0x000fda0005781270 */
[----:B------:R0:W-:Y:S02]  /*23230*/  @P4 STG.E.U16 [R8.64], R15 ;  /* 0x0000000f08004986 */ /* 0x0001e4000c101506 */
[----:B0-----:R-:W-:Y:S02]  /*23240*/  IMAD.WIDE R14, R10, 0x2, R28 ;  /* 0x000000020a0e7825 */ /* 0x001fe400078e021c */
[----:B------:R0:W1:Y:S04]  /*23250*/  LDS.128 R8, [R25] ;  /* 0x0000000019087984 */ /* 0x0000680000000c00 */
[----:B0-----:R-:W4:Y:S04]  /*23260*/  LDL.LU R25, [R1+0x70] ;  /* 0x0000700001197983 */ /* 0x001f280000300800 */
[----:B-1----:R-:W-:Y:S04]  /*23270*/  STL [R1+0xb68], R11 ;  /* 0x000b680b01007387 */ /* 0x002fe80000100800 */
[----:B------:R-:W5:Y:S04]  /*23280*/  LDL.LU R27, [R1+0xaf0] ;  /* 0x000af000011b7983 */ /* 0x000f680000300800 */
[----:B------:R-:W4:Y:S01]  /*23290*/  LDL.LU R24, [R1+0xaec] ;  /* 0x000aec0001187983 */ /* 0x000f220000300800 */
[----:B------:R-:W-:-:S02]  /*232a0*/  ISETP.LT.AND P2, PT, R26, c[0x0][0x178], !P2 ;  /* 0x00005e001a007a0c */ /* 0x000fc40005741270 */
[----:B------:R-:W-:-:S04]  /*232b0*/  ISETP.GE.AND P0, PT, R17, c[0x0][0x17c], PT ;  /* 0x00005f0011007a0c */ /* 0x000fc80003f06270 */
[----:B------:R-:W-:Y:S02]  /*232c0*/  ISETP.LT.AND P3, PT, R7, c[0x0][0x178], !P0 ;  /* 0x00005e0007007a0c */ /* 0x000fe40004761270 */
[----:B------:R-:W-:Y:S02]  /*232d0*/  ISETP.LT.AND P0, PT, R26, c[0x0][0x178], !P0 ;  /* 0x00005e001a007a0c */ /* 0x000fe40004701270 */
[----:B------:R-:W-:-:S03]  /*232e0*/  IADD3 R12, R16, c[0x0][0x198], RZ ;  /* 0x00006600100c7a10 */ /* 0x000fc60007ffe0ff */
[----:B------:R0:W-:Y:S01]  /*232f0*/  @P2 STG.E.U16 [R14.64], R23 ;  /* 0x000000170e002986 */ /* 0x0001e2000c101506 */
[----:B------:R-:W-:Y:S02]  /*23300*/  PRMT R13, R23, 0x7632, R13 ;  /* 0x00007632170d7816 */ /* 0x000fe4000000000d */
[----:B------:R-:W-:Y:S02]  /*23310*/  ISETP.LT.AND P4, PT, R7, c[0x0][0x178], !P5 ;  /* 0x00005e0007007a0c */ /* 0x000fe40006f81270 */
[----:B------:R-:W-:Y:S01]  /*23320*/  ISETP.LT.AND P5, PT, R26, c[0x0][0x178], !P5 ;  /* 0x00005e001a007a0c */ /* 0x000fe20006fa1270 */
[----:B0-----:R-:W-:-:S04]  /*23330*/  IMAD.WIDE R14, R16, 0x2, R2 ;  /* 0x00000002100e7825 */ /* 0x001fc800078e0202 */
[----:B------:R-:W-:Y:S01]  /*23340*/  IMAD.WIDE R16, R16, 0x2, R28 ;  /* 0x0000000210107825 */ /* 0x000fe200078e021c */
[----:B------:R0:W-:Y:S04]  /*23350*/  @P3 STG.E.U16 [R14.64], R0 ;  /* 0x000000000e003986 */ /* 0x0001e8000c101506 */
[----:B------:R1:W-:Y:S01]  /*23360*/  @P0 STG.E.U16 [R16.64], R13 ;  /* 0x0000000d10000986 */ /* 0x0003e2000c101506 */
[----:B------:R-:W-:Y:S01]  /*23370*/  ISETP.LT.AND P0, PT, R7, c[0x0][0x178], !P1 ;  /* 0x00005e0007007a0c */ /* 0x000fe20004f01270 */
[----:B------:R-:W-:Y:S01]  /*23380*/  IMAD.WIDE R18, R12, 0x2, R2 ;  /* 0x000000020c127825 */ /* 0x000fe200078e0202 */
[----:B------:R-:W-:Y:S02]  /*23390*/  ISETP.GE.AND P2, PT, R21, c[0x0][0x17c], PT ;  /* 0x00005f0015007a0c */ /* 0x000fe40003f46270 */
[----:B--2---:R-:W-:-:S02]  /*233a0*/  ISETP.GE.AND P3, PT, R20, c[0x0][0x17c], PT ;  /* 0x00005f0014007a0c */ /* 0x004fc40003f66270 */
[C---:B0-----:R-:W-:Y:S01]  /*233b0*/  IADD3 R14, R12.reuse, c[0x0][0x198], RZ ;  /* 0x000066000c0e7a10 */ /* 0x041fe20007ffe0ff */
[----:B------:R-:W-:Y:S01]  /*233c0*/  IMAD.WIDE R20, R12, 0x2, R28 ;  /* 0x000000020c147825 */ /* 0x000fe200078e021c */
[----:B---3--:R-:W-:-:S03]  /*233d0*/  PRMT R0, R22, 0x7632, R0 ;  /* 0x0000763216007816 */ /* 0x008fc60000000000 */
[----:B-1----:R-:W-:Y:S01]  /*233e0*/  IMAD.WIDE R12, R14, 0x2, R2 ;  /* 0x000000020e0c7825 */ /* 0x002fe200078e0202 */
[----:B------:R-:W-:Y:S04]  /*233f0*/  @P4 STG.E.U16 [R18.64], R22 ;  /* 0x0000001612004986 */ /* 0x000fe8000c101506 */
[----:B------:R0:W-:Y:S04]  /*23400*/  @P5 STG.E.U16 [R20.64], R4 ;  /* 0x0000000414005986 */ /* 0x0001e8000c101506 */
[----:B------:R-:W-:Y:S04]  /*23410*/  @P0 STG.E.U16 [R12.64], R0 ;  /* 0x000000000c000986 */ /* 0x000fe8000c101506 */
[----:B------:R-:W1:Y:S01]  /*23420*/  S2R R23, SR_TID.X ;  /* 0x0000000000177919 */ /* 0x000e620000002100 */
[----:B------:R-:W-:-:S02]  /*23430*/  ISETP.LT.AND P1, PT, R26, c[0x0][0x178], !P1 ;  /* 0x00005e001a007a0c */ /* 0x000fc40004f21270 */
[----:B0-----:R-:W-:Y:S02]  /*23440*/  IADD3 R20, R14, c[0x0][0x198], RZ ;  /* 0x000066000e147a10 */ /* 0x001fe40007ffe0ff */
[----:B------:R-:W-:Y:S02]  /*23450*/  PRMT R4, R4, 0x7632, R4 ;  /* 0x0000763204047816 */ /* 0x000fe40000000004 */
[C---:B-1----:R-:W-:Y:S01]  /*23460*/  LOP3.LUT R15, R23.reuse, 0x3f, RZ, 0xc0, !PT ;  /* 0x0000003f170f7812 */ /* 0x042fe200078ec0ff */
[----:B------:R-:W-:-:S05]  /*23470*/  IMAD.SHL.U32 R23, R23, 0x200, RZ ;  /* 0x0000020017177824 */ /* 0x000fca00078e00ff */
[----:B------:R-:W-:-:S05]  /*23480*/  LOP3.LUT R23, R23, 0xc00, RZ, 0xc0, !PT ;  /* 0x00000c0017177812 */ /* 0x000fca00078ec0ff */
[----:B------:R-:W-:Y:S02]  /*23490*/  IMAD R23, R15, 0x10, R23 ;  /* 0x000000100f177824 */ /* 0x000fe400078e0217 */
[----:B------:R-:W-:-:S05]  /*234a0*/  IMAD.WIDE R14, R14, 0x2, R28 ;  /* 0x000000020e0e7825 */ /* 0x000fca00078e021c */
[----:B------:R0:W-:Y:S01]  /*234b0*/  @P1 STG.E.U16 [R14.64], R4 ;  /* 0x000000040e001986 */ /* 0x0001e2000c101506 */
[----:B------:R-:W-:Y:S02]  /*234c0*/  ISETP.LT.AND P4, PT, R7, c[0x0][0x178], !P6 ;  /* 0x00005e0007007a0c */ /* 0x000fe40007781270 */
[----:B------:R-:W-:Y:S02]  /*234d0*/  LOP3.LUT R23, R23, 0x40, RZ, 0x3c, !PT ;  /* 0x0000004017177812 */ /* 0x000fe400078e3cff */
[----:B------:R-:W-:-:S03]  /*234e0*/  ISETP.LT.AND P6, PT, R26, c[0x0][0x178], !P6 ;  /* 0x00005e001a007a0c */ /* 0x000fc600077c1270 */
[----:B------:R1:W-:Y:S01]  /*234f0*/  LDS.128 R16, [R23] ;  /* 0x0000000017107984 */ /* 0x0003e20000000c00 */
[C---:B0-----:R-:W-:Y:S01]  /*23500*/  IADD3 R4, R20.reuse, c[0x0][0x198], RZ ;  /* 0x0000660014047a10 */ /* 0x041fe20007ffe0ff */
[----:B-1----:R-:W-:-:S04]  /*23510*/  IMAD.WIDE R22, R20, 0x2, R2 ;  /* 0x0000000214167825 */ /* 0x002fc800078e0202 */
[----:B------:R-:W-:Y:S01]  /*23520*/  IMAD.WIDE R20, R20, 0x2, R28 ;  /* 0x0000000214147825 */ /* 0x000fe200078e021c */
[----:B------:R-:W-:Y:S02]  /*23530*/  IADD3 R0, R4, c[0x0][0x198], RZ ;  /* 0x0000660004007a10 */ /* 0x000fe40007ffe0ff */
[----:B----4-:R-:W-:Y:S02]  /*23540*/  ISETP.GE.AND P0, PT, R24, c[0x0][0x17c], PT ;  /* 0x00005f0018007a0c */ /* 0x010fe40003f06270 */
[----:B------:R-:W0:Y:S01]  /*23550*/  S2R R24, SR_TID.X ;  /* 0x0000000000187919 */ /* 0x000e220000002100 */
[----:B-----5:R-:W-:Y:S02]  /*23560*/  ISETP.GE.AND P5, PT, R27, c[0x0][0x17c], PT ;  /* 0x00005f001b007a0c */ /* 0x020fe40003fa6270 */
[C---:B0-----:R-:W-:Y:S01]  /*23570*/  LOP3.LUT R27, R24.reuse, 0x3f, RZ, 0xc0, !PT ;  /* 0x0000003f181b7812 */ /* 0x041fe200078ec0ff */
[----:B------:R-:W-:-:S05]  /*23580*/  IMAD.SHL.U32 R24, R24, 0x200, RZ ;  /* 0x0000020018187824 */ /* 0x000fca00078e00ff */
[----:B------:R-:W-:-:S05]  /*23590*/  LOP3.LUT R24, R24, 0xc00, RZ, 0xc0, !PT ;  /* 0x00000c0018187812 */ /* 0x000fca00078ec0ff */
[----:B------:R-:W-:-:S05]  /*235a0*/  IMAD R24, R27, 0x10, R24 ;  /* 0x000000101b187824 */ /* 0x000fca00078e0218 */
[----:B------:R-:W-:-:S05]  /*235b0*/  LOP3.LUT R24, R24, 0x60, RZ, 0x3c, !PT ;  /* 0x0000006018187812 */ /* 0x000fca00078e3cff */
[----:B------:R-:W0:Y:S01]  /*235c0*/  LDS.128 R12, [R24] ;  /* 0x00000000180c7984 */ /* 0x000e220000000c00 */
[----:B------:R-:W-:-:S03]  /*235d0*/  PRMT R11, R25, 0x7632, R11 ;  /* 0x00007632190b7816 */ /* 0x000fc6000000000b */
[----:B------:R1:W-:Y:S04]  /*235e0*/  @P4 STG.E.U16 [R22.64], R25 ;  /* 0x0000001916004986 */ /* 0x0003e8000c101506 */
[----:B------:R-:W-:Y:S01]  /*235f0*/  @P6 STG.E.U16 [R20.64], R8 ;  /* 0x0000000814006986 */ /* 0x000fe2000c101506 */
[----:B-1----:R-:W-:-:S04]  /*23600*/  IMAD.WIDE R22, R4, 0x2, R2 ;  /* 0x0000000204167825 */ /* 0x002fc800078e0202 */
[----:B------:R-:W-:Y:S01]  /*23610*/  IMAD.WIDE R24, R4, 0x2, R28 ;  /* 0x0000000204187825 */ /* 0x000fe200078e021c */
[----:B0-----:R0:W-:Y:S04]  /*23620*/  STL [R1+0xb58], R15 ;  /* 0x000b580f01007387 */ /* 0x0011e80000100800 */
[----:B0-----:R-:W2:Y:S04]  /*23630*/  LDL.LU R15, [R1+0xa30] ;  /* 0x000a3000010f7983 */ /* 0x001ea80000300800 */
[----:B------:R-:W3:Y:S04]  /*23640*/  LDL.LU R4, [R1+0x30] ;  /* 0x0000300001047983 */ /* 0x000ee80000300800 */
[----:B------:R-:W4:Y:S04]  /*23650*/  LDL.LU R20, [R1+0xaf4] ;  /* 0x000af40001147983 */ /* 0x000f280000300800 */
[----:B------:R-:W5:Y:S01]  /*23660*/  LDL.LU R21, [R1+0xaf8] ;  /* 0x000af80001157983 */ /* 0x000f620000300800 */
[----:B------:R-:W-:-:S02]  /*23670*/  ISETP.LT.AND P1, PT, R7, c[0x0][0x178], !P2 ;  /* 0x00005e0007007a0c */ /* 0x000fc40005721270 */
[----:B------:R-:W-:Y:S02]  /*23680*/  ISETP.LT.AND P2, PT, R26, c[0x0][0x178], !P2 ;  /* 0x00005e001a007a0c */ /* 0x000fe40005741270 */
[----:B------:R-:W-:Y:S01]  /*23690*/  ISETP.LT.AND P4, PT, R7, c[0x0][0x178], !P3 ;  /* 0x00005e0007007a0c */ /* 0x000fe20005f81270 */
[----:B------:R-:W-:Y:S01]  /*236a0*/  IMAD.WIDE R26, R0, 0x2, R2 ;  /* 0x00000002001a7825 */ /* 0x000fe200078e0202 */
[----:B------:R-:W-:-:S07]  /*236b0*/  PRMT R5, R8, 0x7632, R5 ;  /* 0x0000763208057816 */ /* 0x000fce0000000005 */
[----:B------:R0:W-:Y:S04]  /*236c0*/  @P1 STG.E.U16 [R22.64], R11 ;  /* 0x0000000b16001986 */ /* 0x0001e8000c101506 */
[----:B------:R1:W-:Y:S04]  /*236d0*/  @P2 STG.E.U16 [R24.64], R5 ;  /* 0x0000000518002986 */ /* 0x0003e8000c101506 */
[----:B0-----:R-:W3:Y:S04]  /*236e0*/  LDL.LU R11, [R1+0xb68] ;  /* 0x000b6800010b7983 */ /* 0x001ee80000300800 */
[----:B-1----:R-:W3:Y:S01]  /*236f0*/  LDL.LU R5, [R1+0xafc] ;  /* 0x000afc0001057983 */ /* 0x002ee20000300800 */
[----:B--2---:R-:W-:-:S02]  /*23700*/  ISETP.LT.AND P3, PT, R15, c[0x0][0x178], !P3 ;  /* 0x00005e000f007a0c */ /* 0x004fc40005f61270 */
[----:B----4-:R-:W-:Y:S02]  /*23710*/  ISETP.GE.AND P6, PT, R20, c[0x0][0x17c], PT ;  /* 0x00005f0014007a0c */ /* 0x010fe40003fc6270 */
[----:B-----5:R-:W-:Y:S01]  /*23720*/  ISETP.GE.AND P1, PT, R21, c[0x0][0x17c], PT ;  /* 0x00005f0015007a0c */ /* 0x020fe20003f26270 */
[----:B------:R-:W-:Y:S01]  /*23730*/  IMAD.WIDE R20, R0, 0x2, R28 ;  /* 0x0000000200147825 */ /* 0x000fe200078e021c */
[----:B---3--:R-:W-:Y:S07]  /*23740*/  @P4 STG.E.U16 [R26.64], R4 ;  /* 0x000000041a004986 */ /* 0x008fee000c101506 */
[----:B------:R0:W-:Y:S04]  /*23750*/  @P3 STG.E.U16 [R20.64], R16 ;  /* 0x0000001014003986 */ /* 0x0001e8000c101506 */
[----:B0-----:R-:W2:Y:S04]  /*23760*/  LDL.LU R20, [R1+0xb00] ;  /* 0x000b000001147983 */ /* 0x001ea80000300800 */
[----:B------:R-:W3:Y:S01]  /*23770*/  LDL.LU R21, [R1+0x20] ;  /* 0x0000200001157983 */ /* 0x000ee20000300800 */
[----:B------:R-:W-:-:S02]  /*23780*/  ISETP.LT.AND P2, PT, R7, c[0x0][0x178], !P5 ;  /* 0x00005e0007007a0c */ /* 0x000fc40006f41270 */
[----:B------:R-:W-:Y:S02]  /*23790*/  ISETP.LT.AND P5, PT, R15, c[0x0][0x178], !P5 ;  /* 0x00005e000f007a0c */ /* 0x000fe40006fa1270 */
[----:B------:R-:W-:Y:S02]  /*237a0*/  IADD3 R8, R0, c[0x0][0x198], RZ ;  /* 0x0000660000087a10 */ /* 0x000fe40007ffe0ff */
[----:B------:R-:W-:Y:S02]  /*237b0*/  ISETP.LT.AND P4, PT, R7, c[0x0][0x178], !P0 ;  /* 0x00005e0007007a0c */ /* 0x000fe40004781270 */
[----:B------:R-:W-:Y:S02]  /*237c0*/  PRMT R6, R4, 0x7632, R6 ;  /* 0x0000763204067816 */ /* 0x000fe40000000006 */
[C---:B------:R-:W-:Y:S01]  /*237d0*/  IADD3 R4, R8.reuse, c[0x0][0x198], RZ ;  /* 0x0000660008047a10 */ /* 0x040fe20007ffe0ff */
[----:B------:R-:W-:Y:S01]  /*237e0*/  IMAD.WIDE R22, R8, 0x2, R2 ;  /* 0x0000000208167825 */ /* 0x000fe200078e0202 */
[----:B------:R-:W-:-:S02]  /*237f0*/  ISETP.LT.AND P0, PT, R15, c[0x0][0x178], !P0 ;  /* 0x00005e000f007a0c */ /* 0x000fc40004701270 */
[----:B------:R-:W-:Y:S01]  /*23800*/  PRMT R0, R16, 0x7632, R0 ;  /* 0x0000763210007816 */ /* 0x000fe20000000000 */
[----:B------:R-:W-:Y:S01]  /*23810*/  IMAD.WIDE R24, R8, 0x2, R28 ;  /* 0x0000000208187825 */ /* 0x000fe200078e021c */
[----:B------:R0:W-:Y:S03]  /*23820*/  @P2 STG.E.U16 [R22.64], R6 ;  /* 0x0000000616002986 */ /* 0x0001e6000c101506 */
[----:B------:R-:W-:Y:S01]  /*23830*/  IMAD.WIDE R26, R4, 0x2, R2 ;  /* 0x00000002041a7825 */ /* 0x000fe200078e0202 */
[----:B------:R-:W-:Y:S01]  /*23840*/  @P5 STG.E.U16 [R24.64], R0 ;  /* 0x0000000018005986 */ /* 0x000fe2000c101506 */
[----:B------:R-:W-:-:S03]  /*23850*/  ISETP.GE.AND P3, PT, R5, c[0x0][0x17c], PT ;  /* 0x00005f0005007a0c */ /* 0x000fc60003f66270 */
[----:B------:R-:W4:Y:S04]  /*23860*/  LDL.LU R5, [R1+0xb64] ;  /* 0x000b640001057983 */ /* 0x000f280000300800 */
[----:B0-----:R-:W5:Y:S01]  /*23870*/  LDL.LU R6, [R1+0xb04] ;  /* 0x000b040001067983 */ /* 0x001f620000300800 */
[----:B--2---:R-:W-:-:S03]  /*23880*/  ISETP.GE.AND P2, PT, R20, c[0x0][0x17c], PT ;  /* 0x00005f0014007a0c */ /* 0x004fc60003f46270 */
[----:B---3--:R0:W-:Y:S01]  /*23890*/  @P4 STG.E.U16 [R26.64], R21 ;  /* 0x000000151a004986 */ /* 0x0081e2000c101506 */
[----:B------:R-:W-:Y:S01]  /*238a0*/  PRMT R8, R21, 0x7632, R8 ;  /* 0x0000763215087816 */ /* 0x000fe20000000008 */
[----:B0-----:R-:W-:-:S05]  /*238b0*/  IMAD.WIDE R20, R4, 0x2, R28 ;  /* 0x0000000204147825 */ /* 0x001fca00078e021c */
[----:B------:R0:W-:Y:S04]  /*238c0*/  @P0 STG.E.U16 [R20.64], R12 ;  /* 0x0000000c14000986 */ /* 0x0001e8000c101506 */
[----:B0-----:R-:W2:Y:S04]  /*238d0*/  LDL.LU R20, [R1+0xb08] ;  /* 0x000b080001147983 */ /* 0x001ea80000300800 */
[----:B------:R-:W3:Y:S01]  /*238e0*/  LDL.LU R21, [R1+0x44] ;  /* 0x0000440001157983 */ /* 0x000ee20000300800 */
[----:B------:R-:W-:Y:S02]  /*238f0*/  ISETP.LT.AND P4, PT, R7, c[0x0][0x178], !P6 ;  /* 0x00005e0007007a0c */ /* 0x000fe40007781270 */
[----:B------:R-:W-:-:S02]  /*23900*/  ISETP.LT.AND P6, PT, R15, c[0x0][0x178], !P6 ;  /* 0x00005e000f007a0c */ /* 0x000fc400077c1270 */
[----:B------:R-:W-:Y:S02]  /*23910*/  IADD3 R24, R4, c[0x0][0x198], RZ ;  /* 0x0000660004187a10 */ /* 0x000fe40007ffe0ff */
[----:B------:R-:W-:Y:S02]  /*23920*/  ISETP.LT.AND P5, PT, R7, c[0x0][0x178], !P1 ;  /* 0x00005e0007007a0c */ /* 0x000fe40004fa1270 */
[C---:B------:R-:W-:Y:S01]  /*23930*/  IADD3 R0, R24.reuse, c[0x0][0x198], RZ ;  /* 0x0000660018007a10 */ /* 0x040fe20007ffe0ff */
[----:B------:R-:W-:Y:S01]  /*23940*/  IMAD.WIDE R22, R24, 0x2, R2 ;  /* 0x0000000218167825 */ /* 0x000fe200078e0202 */
[----:B------:R-:W-:Y:S02]  /*23950*/  PRMT R4, R12, 0x7632, R4 ;  /* 0x000076320c047816 */ /* 0x000fe40000000004 */
[C---:B------:R-:W-:Y:S01]  /*23960*/  ISETP.LT.AND P1, PT, R15.reuse, c[0x0][0x178], !P1 ;  /* 0x00005e000f007a0c */ /* 0x040fe20004f21270 */
[----:B------:R-:W-:Y:S01]  /*23970*/  IMAD.WIDE R24, R24, 0x2, R28 ;  /* 0x0000000218187825 */ /* 0x000fe200078e021c */
[----:B------:R-:W-:Y:S03]  /*23980*/  @P4 STG.E.U16 [R22.64], R8 ;  /* 0x0000000816004986 */ /* 0x000fe6000c101506 */
[----:B------:R-:W-:Y:S01]  /*23990*/  IMAD.WIDE R26, R0, 0x2, R2 ;  /* 0x00000002001a7825 */ /* 0x000fe200078e0202 */
[----:B------:R0:W-:Y:S01]  /*239a0*/  @P6 STG.E.U16 [R24.64], R4 ;  /* 0x0000000418006986 */ /* 0x0001e2000c101506 */
[----:B------:R-:W-:-:S02]  /*239b0*/  ISETP.LT.AND P4, PT, R15, c[0x0][0x178], !P3 ;  /* 0x00005e000f007a0c */ /* 0x000fc40005f81270 */
[----:B-----5:R-:W-:Y:S02]  /*239c0*/  ISETP.GE.AND P0, PT, R6, c[0x0][0x17c], PT ;  /* 0x00005f0006007a0c */ /* 0x020fe40003f06270 */
[----:B------:R-:W5:Y:S01]  /*239d0*/  LDL.LU R6, [R1+0xb60] ;  /* 0x000b600001067983 */ /* 0x000f620000300800 */
[----:B0-----:R-:W-:-:S03]  /*239e0*/  IADD3 R24, R0, c[0x0][0x198], RZ ;  /* 0x0000660000187a10 */ /* 0x001fc60007ffe0ff */
[----:B---3--:R0:W-:Y:S01]  /*239f0*/  @P5 STG.E.U16 [R26.64], R21 ;  /* 0x000000151a005986 */ /* 0x0081e2000c101506 */
[----:B------:R-:W-:Y:S02]  /*23a00*/  ISETP.LT.AND P5, PT, R7, c[0x0][0x178], !P3 ;  /* 0x00005e0007007a0c */ /* 0x000fe40005fa1270 */
[----:B--2---:R-:W-:Y:S02]  /*23a10*/  ISETP.GE.AND P3, PT, R20, c[0x0][0x17c], PT ;  /* 0x00005f0014007a0c */ /* 0x004fe40003f66270 */
[----:B------:R-:W-:Y:S01]  /*23a20*/  PRMT R8, R21, 0x7632, R8 ;  /* 0x0000763215087816 */ /* 0x000fe20000000008 */
[----:B0-----:R-:W-:Y:S01]  /*23a30*/  IMAD.WIDE R20, R0, 0x2, R28 ;  /* 0x0000000200147825 */ /* 0x001fe200078e021c */
[----:B----4-:R-:W-:-:S04]  /*23a40*/  PRMT R0, R5, 0x7632, R0 ;  /* 0x0000763205007816 */ /* 0x010fc80000000000 */
[----:B------:R0:W-:Y:S04]  /*23a50*/  @P1 STG.E.U16 [R20.64], R5 ;  /* 0x0000000514001986 */ /* 0x0001e8000c101506 */
[----:B0-----:R-:W2:Y:S04]  /*23a60*/  LDL.LU R5, [R1+0xb0c] ;  /* 0x000b0c0001057983 */ /* 0x001ea80000300800 */
[----:B------:R-:W3:Y:S04]  /*23a70*/  LDL.LU R20, [R1+0xb10] ;  /* 0x000b100001147983 */ /* 0x000ee80000300800 */
[----:B------:R-:W4:Y:S01]  /*23a80*/  LDL.LU R21, [R1+0x74] ;  /* 0x0000740001157983 */ /* 0x000f220000300800 */
[----:B------:R-:W-:-:S02]  /*23a90*/  ISETP.LT.AND P6, PT, R7, c[0x0][0x178], !P2 ;  /* 0x00005e0007007a0c */ /* 0x000fc400057c1270 */
[C---:B------:R-:W-:Y:S01]  /*23aa0*/  IADD3 R4, R24.reuse, c[0x0][0x198], RZ ;  /* 0x0000660018047a10 */ /* 0x040fe20007ffe0ff */
[----:B------:R-:W-:-:S04]  /*23ab0*/  IMAD.WIDE R22, R24, 0x2, R2 ;  /* 0x0000000218167825 */ /* 0x000fc800078e0202 */
[----:B------:R-:W-:Y:S01]  /*23ac0*/  IMAD.WIDE R24, R24, 0x2, R28 ;  /* 0x0000000218187825 */ /* 0x000fe200078e021c */
[----:B------:R-:W-:Y:S03]  /*23ad0*/  @P5 STG.E.U16 [R22.64], R8 ;  /* 0x0000000816005986 */ /* 0x000fe6000c101506 */
[----:B------:R-:W-:Y:S01]  /*23ae0*/  IMAD.WIDE R26, R4, 0x2, R2 ;  /* 0x00000002041a7825 */ /* 0x000fe200078e0202 */
[----:B------:R-:W-:Y:S01]  /*23af0*/  @P4 STG.E.U16 [R24.64], R0 ;  /* 0x0000000018004986 */ /* 0x000fe2000c101506 */
[----:B------:R-:W-:-:S03]  /*23b00*/  ISETP.LT.AND P2, PT, R15, c[0x0][0x178], !P2 ;  /* 0x00005e000f007a0c */ /* 0x000fc60005741270 */
[----:B----4-:R0:W-:Y:S04]  /*23b10*/  @P6 STG.E.U16 [R26.64], R21 ;  /* 0x000000151a006986 */ /* 0x0101e8000c101506 */
[----:B0-----:R-:W4:Y:S01]  /*23b20*/  LDL.LU R26, [R1+0x34] ;  /* 0x00003400011a7983 */ /* 0x001f220000300800 */
[----:B------:R-:W-:Y:S02]  /*23b30*/  ISETP.LT.AND P5, PT, R7, c[0x0][0x178], !P0 ;  /* 0x00005e0007007a0c */ /* 0x000fe400047a1270 */
[----:B------:R-:W-:Y:S02]  /*23b40*/  ISETP.LT.AND P4, PT, R15, c[0x0][0x178], !P0 ;  /* 0x00005e000f007a0c */ /* 0x000fe40004781270 */
[----:B------:R-:W-:Y:S02]  /*23b50*/  IADD3 R22, R4, c[0x0][0x198], RZ ;  /* 0x0000660004167a10 */ /* 0x000fe40007ffe0ff */
[----:B------:R-:W-:-:S02]  /*23b60*/  ISETP.LT.AND P6, PT, R7, c[0x0][0x178], !P3 ;  /* 0x00005e0007007a0c */ /* 0x000fc40005fc1270 */
[----:B------:R-:W-:Y:S01]  /*23b70*/  IADD3 R0, R22, c[0x0][0x198], RZ ;  /* 0x0000660016007a10 */ /* 0x000fe20007ffe0ff */
[----:B------:R-:W5:Y:S01]  /*23b80*/  LDL.LU R7, [R1+0xb5c] ;  /* 0x000b5c0001077983 */ /* 0x000f620000300800 */
[----:B--2---:R-:W-:Y:S01]  /*23b90*/  ISETP.GE.AND P1, PT, R5, c[0x0][0x17c], PT ;  /* 0x00005f0005007a0c */ /* 0x004fe20003f26270 */
[----:B------:R-:W-:Y:S01]  /*23ba0*/  IMAD.WIDE R4, R4, 0x2, R28 ;  /* 0x0000000204047825 */ /* 0x000fe200078e021c */
[----:B---3--:R-:W-:Y:S01]  /*23bb0*/  ISETP.GE.AND P0, PT, R20, c[0x0][0x17c], PT ;  /* 0x00005f0014007a0c */ /* 0x008fe20003f06270 */
[----:B------:R-:W2:Y:S01]  /*23bc0*/  LDL.LU R27, [R1+0x24] ;  /* 0x00002400011b7983 */ /* 0x000ea20000300800 */
[----:B------:R-:W-:Y:S01]  /*23bd0*/  PRMT R8, R21, 0x7632, R8 ;  /* 0x0000763215087816 */ /* 0x000fe20000000008 */
[----:B------:R-:W-:Y:S01]  /*23be0*/  IMAD.WIDE R20, R22, 0x2, R2 ;  /* 0x0000000216147825 */ /* 0x000fe200078e0202 */
[----:B------:R-:W-:-:S03]  /*23bf0*/  PRMT R12, R9, 0x7632, R12 ;  /* 0x00007632090c7816 */ /* 0x000fc6000000000c */
[----:B------:R-:W-:Y:S01]  /*23c00*/  IMAD.WIDE R22, R22, 0x2, R28 ;  /* 0x0000000216167825 */ /* 0x000fe200078e021c */
[----:B------:R0:W-:Y:S03]  /*23c10*/  @P2 STG.E.U16 [R4.64], R9 ;  /* 0x0000000904002986 */ /* 0x0001e6000c101506 */
[----:B------:R-:W-:Y:S01]  /*23c20*/  IMAD.WIDE R24, R0, 0x2, R2 ;  /* 0x0000000200187825 */ /* 0x000fe200078e0202 */
[----:B------:R-:W-:Y:S04]  /*23c30*/  @P5 STG.E.U16 [R20.64], R8 ;  /* 0x0000000814005986 */ /* 0x000fe8000c101506 */
[----:B------:R-:W-:Y:S04]  /*23c40*/  @P4 STG.E.U16 [R22.64], R12 ;  /* 0x0000000c16004986 */ /* 0x000fe8000c101506 */
[----:B0-----:R-:W3:Y:S04]  /*23c50*/  LDL.LU R4, [R1+0xb14] ;  /* 0x000b140001047983 */ /* 0x001ee80000300800 */
[----:B------:R-:W2:Y:S04]  /*23c60*/  LDL.LU R5, [R1+0xb18] ;  /* 0x000b180001057983 */ /* 0x000ea80000300800 */
[----:B----4-:R0:W-:Y:S04]  /*23c70*/  @P6 STG.E.U16 [R24.64], R26 ;  /* 0x0000001a18006986 */ /* 0x0101e8000c101506 */
[----:B0-----:R-:W4:Y:S04]  /*23c80*/  LDL.LU R25, [R1+0xb1c] ;  /* 0x000b1c0001197983 */ /* 0x001f280000300800 */
[----:B------:R-:W2:Y:S01]  /*23c90*/  LDL.LU R24, [R1+0x830] ;  /* 0x0008300001187983 */ /* 0x000ea20000300800 */
[----:B------:R-:W-:-:S02]  /*23ca0*/  ISETP.LT.AND P3, PT, R15, c[0x0][0x178], !P3 ;  /* 0x00005e000f007a0c */ /* 0x000fc40005f61270 */
[----:B------:R-:W-:Y:S02]  /*23cb0*/  ISETP.LT.AND P4, PT, R15, c[0x0][0x178], !P1 ;  /* 0x00005e000f007a0c */ /* 0x000fe40004f81270 */
[----:B------:R-:W-:Y:S02]  /*23cc0*/  PRMT R16, R26, 0x7632, R16 ;  /* 0x000076321a107816 */ /* 0x000fe40000000010 */
[----:B------:R-:W4:Y:S01]  /*23cd0*/  LDL.LU R26, [R1+0x48] ;  /* 0x00004800011a7983 */ /* 0x000f220000300800 */
[----:B---3--:R-:W-:Y:S02]  /*23ce0*/  ISETP.GE.AND P2, PT, R4, c[0x0][0x17c], PT ;  /* 0x00005f0004007a0c */ /* 0x008fe40003f46270 */
[----:B--2---:R-:W-:Y:S02]  /*23cf0*/  ISETP.LT.AND P5, PT, R24, c[0x0][0x178], !P1 ;  /* 0x00005e0018007a0c */ /* 0x004fe40004fa1270 */
[----:B------:R-:W-:Y:S01]  /*23d00*/  ISETP.GE.AND P1, PT, R5, c[0x0][0x17c], PT ;  /* 0x00005f0005007a0c */ /* 0x000fe20003f26270 */
[----:B------:R-:W-:-:S05]  /*23d10*/  IMAD.WIDE R4, R0, 0x2, R28 ;  /* 0x0000000200047825 */ /* 0x000fca00078e021c */
[----:B------:R0:W-:Y:S01]  /*23d20*/  @P3 STG.E.U16 [R4.64], R17 ;  /* 0x0000001104003986 */ /* 0x0001e2000c101506 */
[----:B----4-:R-:W-:-:S03]  /*23d30*/  ISETP.GE.AND P3, PT, R25, c[0x0][0x17c], PT ;  /* 0x00005f0019007a0c */ /* 0x010fc60003f66270 */
[----:B0-----:R-:W2:Y:S04]  /*23d40*/  LDL.LU R5, [R1+0xb20] ;  /* 0x000b200001057983 */ /* 0x001ea80000300800 */
[----:B------:R-:W3:Y:S01]  /*23d50*/  LDL.LU R25, [R1+0xb24] ;  /* 0x000b240001197983 */ /* 0x000ee20000300800 */
[----:B------:R-:W-:Y:S02]  /*23d60*/  IADD3 R20, R0, c[0x0][0x198], RZ ;  /* 0x0000660000147a10 */ /* 0x000fe40007ffe0ff */
[----:B------:R-:W-:Y:S02]  /*23d70*/  ISETP.LT.AND P6, PT, R24, c[0x0][0x178], !P0 ;  /* 0x00005e0018007a0c */ /* 0x000fe400047c1270 */
[C---:B------:R-:W-:Y:S01]  /*23d80*/  IADD3 R12, R20.reuse, c[0x0][0x198], RZ ;  /* 0x00006600140c7a10 */ /* 0x040fe20007ffe0ff */
[----:B------:R-:W-:Y:S01]  /*23d90*/  IMAD.WIDE R8, R20, 0x2, R2 ;  /* 0x0000000214087825 */ /* 0x000fe200078e0202 */
[----:B------:R-:W-:-:S03]  /*23da0*/  PRMT R0, R17, 0x7632, R0 ;  /* 0x0000763211007816 */ /* 0x000fc60000000000 */
[----:B------:R-:W-:Y:S01]  /*23db0*/  IMAD.WIDE R20, R20, 0x2, R28 ;  /* 0x0000000214147825 */ /* 0x000fe200078e021c */
[----:B------:R0:W-:Y:S03]  /*23dc0*/  @P5 STG.E.U16 [R8.64], R16 ;  /* 0x0000001008005986 */ /* 0x0001e6000c101506 */
[----:B------:R-:W-:Y:S01]  /*23dd0*/  IMAD.WIDE R22, R12, 0x2, R2 ;  /* 0x000000020c167825 */ /* 0x000fe200078e0202 */
[C---:B------:R-:W-:Y:S01]  /*23de0*/  ISETP.LT.AND P0, PT, R15.reuse, c[0x0][0x178], !P0 ;  /* 0x00005e000f007a0c */ /* 0x040fe20004701270 */
[----:B------:R1:W-:Y:S01]  /*23df0*/  @P4 STG.E.U16 [R20.64], R0 ;  /* 0x0000000014004986 */ /* 0x0003e2000c101506 */
[C---:B------:R-:W-:Y:S02]  /*23e00*/  ISETP.LT.AND P5, PT, R24.reuse, c[0x0][0x178], !P2 ;  /* 0x00005e0018007a0c */ /* 0x040fe400057a1270 */
[----:B------:R-:W-:Y:S01]  /*23e10*/  ISETP.LT.AND P4, PT, R15, c[0x0][0x178], !P2 ;  /* 0x00005e000f007a0c */ /* 0x000fe20005781270 */
[----:B------:R4:W-:Y:S01]  /*23e20*/  @P6 STG.E.U16 [R22.64], R27 ;  /* 0x0000001b16006986 */ /* 0x0009e2000c101506 */
[----:B------:R-:W-:-:S02]  /*23e30*/  ISETP.LT.AND P6, PT, R24, c[0x0][0x178], !P1 ;  /* 0x00005e0018007a0c */ /* 0x000fc40004fc1270 */
[----:B0-----:R-:W-:Y:S02]  /*23e40*/  IADD3 R16, R12, c[0x0][0x198], RZ ;  /* 0x000066000c107a10 */ /* 0x001fe40007ffe0ff */
[----:B-1----:R-:W-:-:S03]  /*23e50*/  PRMT R0, R27, 0x7632, R0 ;  /* 0x000076321b007816 */ /* 0x002fc60000000000 */
[C---:B------:R-:W-:Y:S01]  /*23e60*/  IMAD.WIDE R8, R16.reuse, 0x2, R2 ;  /* 0x0000000210087825 */ /* 0x040fe200078e0202 */
[C---:B----4-:R-:W-:Y:S01]  /*23e70*/  IADD3 R22, R16.reuse, c[0x0][0x198], RZ ;  /* 0x0000660010167a10 */ /* 0x050fe20007ffe0ff */
[----:B------:R-:W4:Y:S02]  /*23e80*/  LDL.LU R23, [R1+0xb28] ;  /* 0x000b280001177983 */ /* 0x000f240000300800 */
[----:B------:R-:W-:Y:S02]  /*23e90*/  IMAD.WIDE R16, R16, 0x2, R28 ;  /* 0x0000000210107825 */ /* 0x000fe400078e021c */
[----:B------:R-:W4:Y:S02]  /*23ea0*/  LDL.LU R27, [R1+0x78] ;  /* 0x00007800011b7983 */ /* 0x000f240000300800 */
[----:B------:R-:W-:Y:S01]  /*23eb0*/  IMAD.WIDE R20, R22, 0x2, R2 ;  /* 0x0000000216147825 */ /* 0x000fe200078e0202 */
[----:B--2---:R-:W-:-:S03]  /*23ec0*/  ISETP.GE.AND P2, PT, R5, c[0x0][0x17c], PT ;  /* 0x00005f0005007a0c */ /* 0x004fc60003f46270 */
[----:B------:R-:W-:Y:S01]  /*23ed0*/  IMAD.WIDE R4, R12, 0x2, R28 ;  /* 0x000000020c047825 */ /* 0x000fe200078e021c */
[----:B------:R-:W-:-:S04]  /*23ee0*/  PRMT R12, R13, 0x7632, R12 ;  /* 0x000076320d0c7816 */ /* 0x000fc8000000000c */
[----:B------:R-:W-:Y:S01]  /*23ef0*/  @P0 STG.E.U16 [R4.64], R13 ;  /* 0x0000000d04000986 */ /* 0x000fe2000c101506 */
[----:B---3--:R-:W-:-:S03]  /*23f00*/  ISETP.GE.AND P0, PT, R25, c[0x0][0x17c], PT ;  /* 0x00005f0019007a0c */ /* 0x008fc60003f06270 */
[----:B------:R-:W-:Y:S04]  /*23f10*/  @P5 STG.E.U16 [R8.64], R0 ;  /* 0x0000000008005986 */ /* 0x000fe8000c101506 */
[----:B------:R-:W-:Y:S04]  /*23f20*/  @P4 STG.E.U16 [R16.64], R12 ;  /* 0x0000000c10004986 */ /* 0x000fe8000c101506 */
[----:B------:R-:W2:Y:S04]  /*23f30*/  LDL.LU R25, [R1+0xb2c] ;  /* 0x000b2c0001197983 */ /* 0x000ea80000300800 */
[----:B------:R0:W-:Y:S04]  /*23f40*/  @P6 STG.E.U16 [R20.64], R26 ;  /* 0x0000001a14006986 */ /* 0x0001e8000c101506 */
[----:B0-----:R-:W3:Y:S01]  /*23f50*/  LDL.LU R21, [R1+0xb30] ;  /* 0x000b300001157983 */ /* 0x001ee20000300800 */
[----:B------:R-:W-:-:S02]  /*23f60*/  ISETP.LT.AND P1, PT, R15, c[0x0][0x178], !P1 ;  /* 0x00005e000f007a0c */ /* 0x000fc40004f21270 */
[----:B------:R-:W-:Y:S02]  /*23f70*/  ISETP.LT.AND P5, PT, R24, c[0x0][0x178], !P3 ;  /* 0x00005e0018007a0c */ /* 0x000fe40005fa1270 */
[----:B------:R-:W-:Y:S02]  /*23f80*/  ISETP.LT.AND P4, PT, R15, c[0x0][0x178], !P3 ;  /* 0x00005e000f007a0c */ /* 0x000fe40005f81270 */
[----:B------:R-:W-:Y:S02]  /*23f90*/  IADD3 R8, R22, c[0x0][0x198], RZ ;  /* 0x0000660016087a10 */ /* 0x000fe40007ffe0ff */
[----:B------:R-:W-:Y:S02]  /*23fa0*/  PRMT R16, R26, 0x7632, R16 ;  /* 0x000076321a107816 */ /* 0x000fe40000000010 */
[----:B------:R-:W-:Y:S01]  /*23fb0*/  ISETP.LT.AND P6, PT, R24, c[0x0][0x178], !P2 ;  /* 0x00005e0018007a0c */ /* 0x000fe200057c1270 */
[----:B------:R-:W2:Y:S01]  /*23fc0*/  LDL.LU R26, [R1+0x38] ;  /* 0x00003800011a7983 */ /* 0x000ea20000300800 */
[----:B----4-:R-:W-:Y:S01]  /*23fd0*/  ISETP.GE.AND P3, PT, R23, c[0x0][0x17c], PT ;  /* 0x00005f0017007a0c */ /* 0x010fe20003f66270 */
[----:B------:R-:W-:Y:S01]  /*23fe0*/  IMAD.WIDE R22, R22, 0x2, R28 ;  /* 0x0000000216167825 */ /* 0x000fe200078e021c */
[----:B------:R-:W-:-:S02]  /*23ff0*/  IADD3 R0, R8, c[0x0][0x198], RZ ;  /* 0x0000660008007a10 */ /* 0x000fc40007ffe0ff */
[----:B-----5:R-:W-:Y:S01]  /*24000*/  PRMT R17, R6, 0x7632, R17 ;  /* 0x0000763206117816 */ /* 0x020fe20000000011 */
[C---:B------:R-:W-:Y:S01]  /*24010*/  IMAD.WIDE R4, R8.reuse, 0x2, R2 ;  /* 0x0000000208047825 */ /* 0x040fe200078e0202 */
[----:B------:R0:W-:Y:S03]  /*24020*/  @P1 STG.E.U16 [R22.64], R6 ;  /* 0x0000000616001986 */ /* 0x0001e6000c101506 */
[----:B------:R-:W-:Y:S01]  /*24030*/  IMAD.WIDE R8, R8, 0x2, R28 ;  /* 0x0000000208087825 */ /* 0x000fe200078e021c */
[----:B------:R-:W-:Y:S01]  /*24040*/  @P5 STG.E.U16 [R4.64], R16 ;  /* 0x0000001004005986 */ /* 0x000fe2000c101506 */
[----:B------:R-:W-:Y:S02]  /*24050*/  ISETP.LT.AND P5, PT, R24, c[0x0][0x178], !P0 ;  /* 0x00005e0018007a0c */ /* 0x000fe400047a1270 */
[----:B------:R-:W-:Y:S01]  /*24060*/  IMAD.WIDE R12, R0, 0x2, R2 ;  /* 0x00000002000c7825 */ /* 0x000fe200078e0202 */
[----:B------:R-:W-:Y:S01]  /*24070*/  @P4 STG.E.U16 [R8.64], R17 ;  /* 0x0000001108004986 */ /* 0x000fe2000c101506 */
[----:B------:R-:W-:-:S03]  /*24080*/  ISETP.LT.AND P4, PT, R15, c[0x0][0x178], !P0 ;  /* 0x00005e000f007a0c */ /* 0x000fc60004781270 */
[----:B0-----:R-:W4:Y:S01]  /*24090*/  LDL.LU R22, [R1+0xb38] ;  /* 0x000b380001167983 */ /* 0x001f220000300800 */
[----:B------:R-:W-:-:S03]  /*240a0*/  PRMT R20, R27, 0x7632, R20 ;  /* 0x000076321b147816 */ /* 0x000fc60000000014 */
[----:B------:R0:W-:Y:S01]  /*240b0*/  @P6 STG.E.U16 [R12.64], R27 ;  /* 0x0000001b0c006986 */ /* 0x0001e2000c101506 */
[----:B---3--:R-:W-:-:S03]  /*240c0*/  ISETP.GE.AND P0, PT, R21, c[0x0][0x17c], PT ;  /* 0x00005f0015007a0c */ /* 0x008fc60003f06270 */
[----:B------:R-:W3:Y:S04]  /*240d0*/  LDL.LU R21, [R1+0xb34] ;  /* 0x000b340001157983 */ /* 0x000ee80000300800 */
[----:B0-----:R-:W5:Y:S01]  /*240e0*/  LDL.LU R27, [R1+0x28] ;  /* 0x00002800011b7983 */ /* 0x001f620000300800 */
[----:B------:R-:W-:Y:S02]  /*240f0*/  ISETP.LT.AND P2, PT, R15, c[0x0][0x178], !P2 ;  /* 0x00005e000f007a0c */ /* 0x000fe40005741270 */
[C---:B------:R-:W-:Y:S01]  /*24100*/  IADD3 R12, R0.reuse, c[0x0][0x198], RZ ;  /* 0x00006600000c7a10 */ /* 0x040fe20007ffe0ff */
[----:B------:R-:W-:Y:S01]  /*24110*/  IMAD.WIDE R4, R0, 0x2, R28 ;  /* 0x0000000200047825 */ /* 0x000fe200078e021c */
[----:B------:R-:W-:Y:S01]  /*24120*/  ISETP.LT.AND P6, PT, R24, c[0x0][0x178], !P3 ;  /* 0x00005e0018007a0c */ /* 0x000fe20005fc1270 */
[----:B------:R-:W5:Y:S01]  /*24130*/  LDL.LU R23, [R1+0xb40] ;  /* 0x000b400001177983 */ /* 0x000f620000300800 */
[C---:B------:R-:W-:Y:S01]  /*24140*/  IADD3 R6, R12.reuse, c[0x0][0x198], RZ ;  /* 0x000066000c067a10 */ /* 0x040fe20007ffe0ff */
[----:B------:R-:W-:Y:S01]  /*24150*/  IMAD.WIDE R8, R12, 0x2, R2 ;  /* 0x000000020c087825 */ /* 0x000fe200078e0202 */
[----:B------:R-:W-:-:S02]  /*24160*/  PRMT R0, R10, 0x7632, R0 ;  /* 0x000076320a007816 */ /* 0x000fc40000000000 */
[----:B--2---:R-:W-:Y:S01]  /*24170*/  ISETP.GE.AND P1, PT, R25, c[0x0][0x17c], PT ;  /* 0x00005f0019007a0c */ /* 0x004fe20003f26270 */
[----:B------:R-:W-:Y:S01]  /*24180*/  IMAD.WIDE R12, R12, 0x2, R28 ;  /* 0x000000020c0c7825 */ /* 0x000fe200078e021c */
[----:B------:R-:W-:Y:S01]  /*24190*/  ISETP.LT.AND P3, PT, R15, c[0x0][0x178], !P3 ;  /* 0x00005e000f007a0c */ /* 0x000fe20005f61270 */
[----:B------:R0:W-:Y:S02]  /*241a0*/  @P2 STG.E.U16 [R4.64], R10 ;  /* 0x0000000a04002986 */ /* 0x0001e4000c101506 */
[----:B------:R-:W-:Y:S02]  /*241b0*/  IMAD.WIDE R16, R6, 0x2, R2 ;  /* 0x0000000206107825 */ /* 0x000fe400078e0202 */
[----:B------:R-:W-:Y:S01]  /*241c0*/  @P5 STG.E.U16 [R8.64], R20 ;  /* 0x0000001408005986 */ /* 0x000fe2000c101506 */
[----:B------:R-:W-:-:S03]  /*241d0*/  ISETP.LT.AND P5, PT, R24, c[0x0][0x178], !P1 ;  /* 0x00005e0018007a0c */ /* 0x000fc60004fa1270 */
[----:B------:R1:W-:Y:S01]  /*241e0*/  @P4 STG.E.U16 [R12.64], R0 ;  /* 0x000000000c004986 */ /* 0x0003e2000c101506 */
[----:B------:R-:W-:-:S03]  /*241f0*/  ISETP.LT.AND P4, PT, R15, c[0x0][0x178], !P1 ;  /* 0x00005e000f007a0c */ /* 0x000fc60004f81270 */
[----:B------:R2:W-:Y:S01]  /*24200*/  @P6 STG.E.U16 [R16.64], R26 ;  /* 0x0000001a10006986 */ /* 0x0005e2000c101506 */
[----:B------:R-:W-:Y:S01]  /*24210*/  ISETP.LT.AND P6, PT, R24, c[0x0][0x178], !P0 ;  /* 0x00005e0018007a0c */ /* 0x000fe200047c1270 */
[C---:B0-----:R-:W-:Y:S01]  /*24220*/  IMAD.WIDE R4, R6.reuse, 0x2, R28 ;  /* 0x0000000206047825 */ /* 0x041fe200078e021c */
[----:B-1----:R-:W-:-:S04]  /*24230*/  IADD3 R12, R6, c[0x0][0x198], RZ ;  /* 0x00006600060c7a10 */ /* 0x002fc80007ffe0ff */
[C---:B------:R-:W-:Y:S01]  /*24240*/  IADD3 R0, R12.reuse, c[0x0][0x198], RZ ;  /* 0x000066000c007a10 */ /* 0x040fe20007ffe0ff */
[----:B------:R-:W-:Y:S01]  /*24250*/  IMAD.WIDE R8, R12, 0x2, R2 ;  /* 0x000000020c087825 */ /* 0x000fe200078e0202 */
[----:B------:R-:W-:Y:S02]  /*24260*/  PRMT R10, R26, 0x7632, R10 ;  /* 0x000076321a0a7816 */ /* 0x000fe4000000000a */
[----:B------:R-:W-:Y:S01]  /*24270*/  PRMT R6, R18, 0x7632, R6 ;  /* 0x0000763212067816 */ /* 0x000fe20000000006 */
[----:B------:R-:W-:Y:S01]  /*24280*/  IMAD.WIDE R12, R12, 0x2, R28 ;  /* 0x000000020c0c7825 */ /* 0x000fe200078e021c */
[----:B----4-:R-:W-:Y:S01]  /*24290*/  ISETP.GE.AND P2, PT, R22, c[0x0][0x17c], PT ;  /* 0x00005f0016007a0c */ /* 0x010fe20003f46270 */
[----:B------:R-:W-:Y:S02]  /*242a0*/  @P3 STG.E.U16 [R4.64], R18 ;  /* 0x0000001204003986 */ /* 0x000fe4000c101506 */
[----:B--2---:R-:W-:Y:S02]  /*242b0*/  IMAD.WIDE R16, R0, 0x2, R2 ;  /* 0x0000000200107825 */ /* 0x004fe400078e0202 */
[----:B------:R-:W2:Y:S04]  /*242c0*/  LDL.LU R22, [R1+0xb3c] ;  /* 0x000b3c0001167983 */ /* 0x000ea80000300800 */
[----:B------:R5:W-:Y:S04]  /*242d0*/  @P5 STG.E.U16 [R8.64], R10 ;  /* 0x0000000a08005986 */ /* 0x000be8000c101506 */
[----:B------:R-:W-:Y:S01]  /*242e0*/  @P4 STG.E.U16 [R12.64], R6 ;  /* 0x000000060c004986 */ /* 0x000fe2000c101506 */
[----:B---3--:R-:W-:-:S03]  /*242f0*/  ISETP.GE.AND P1, PT, R21, c[0x0][0x17c], PT ;  /* 0x00005f0015007a0c */ /* 0x008fc60003f26270 */
[----:B------:R-:W3:Y:S01]  /*24300*/  LDL.LU R21, [R1+0xb48] ;  /* 0x000b480001157983 */ /* 0x000ee20000300800 */
[----:B-----5:R-:W-:-:S03]  /*24310*/  PRMT R10, R27, 0x7632, R10 ;  /* 0x000076321b0a7816 */ /* 0x020fc6000000000a */
[----:B------:R-:W4:Y:S04]  /*24320*/  LDL.LU R25, [R1+0x4c] ;  /* 0x00004c0001197983 */ /* 0x000f280000300800 */
[----:B------:R-:W5:Y:S04]  /*24330*/  LDL.LU R20, [R1+0xb44] ;  /* 0x000b440001147983 */ /* 0x000f680000300800 */
[----:B------:R0:W-:Y:S04]  /*24340*/  @P6 STG.E.U16 [R16.64], R27 ;  /* 0x0000001b10006986 */ /* 0x0001e8000c101506 */
[----:B0-----:R-:W2:Y:S04]  /*24350*/  LDL.LU R27, [R1+0x7c] ;  /* 0x00007c00011b7983 */ /* 0x001ea80000300800 */
[----:B------:R-:W2:Y:S01]  /*24360*/  LDL.LU R18, [R1+0xb54] ;  /* 0x000b540001127983 */ /* 0x000ea20000300800 */
[----:B------:R-:W-:-:S02]  /*24370*/  ISETP.LT.AND P0, PT, R15, c[0x0][0x178], !P0 ;  /* 0x00005e000f007a0c */ /* 0x000fc40004701270 */
[----:B------:R-:W-:Y:S02]  /*24380*/  ISETP.LT.AND P5, PT, R24, c[0x0][0x178], !P2 ;  /* 0x00005e0018007a0c */ /* 0x000fe400057a1270 */
[C---:B------:R-:W-:Y:S02]  /*24390*/  ISETP.LT.AND P4, PT, R15.reuse, c[0x0][0x178], !P2 ;  /* 0x00005e000f007a0c */ /* 0x040fe40005781270 */
[----:B------:R-:W-:Y:S02]  /*243a0*/  IADD3 R12, R0, c[0x0][0x198], RZ ;  /* 0x00006600000c7a10 */ /* 0x000fe40007ffe0ff */
[----:B------:R-:W-:Y:S02]  /*243b0*/  ISETP.LT.AND P6, PT, R24, c[0x0][0x178], !P1 ;  /* 0x00005e0018007a0c */ /* 0x000fe40004fc1270 */
[----:B------:R-:W-:Y:S01]  /*243c0*/  ISETP.LT.AND P1, PT, R15, c[0x0][0x178], !P1 ;  /* 0x00005e000f007a0c */ /* 0x000fe20004f21270 */
[----:B------:R-:W-:Y:S01]  /*243d0*/  IMAD.WIDE R4, R0, 0x2, R28 ;  /* 0x0000000200047825 */ /* 0x000fe200078e021c */
[----:B------:R-:W-:-:S02]  /*243e0*/  IADD3 R6, R12, c[0x0][0x198], RZ ;  /* 0x000066000c067a10 */ /* 0x000fc40007ffe0ff */
[----:B------:R-:W-:Y:S01]  /*243f0*/  PRMT R0, R14, 0x7632, R0 ;  /* 0x000076320e007816 */ /* 0x000fe20000000000 */
[C---:B------:R-:W-:Y:S01]  /*24400*/  IMAD.WIDE R8, R12.reuse, 0x2, R2 ;  /* 0x000000020c087825 */ /* 0x040fe200078e0202 */
[----:B------:R-:W-:Y:S01]  /*24410*/  ISETP.GE.AND P3, PT, R23, c[0x0][0x17c], PT ;  /* 0x00005f0017007a0c */ /* 0x000fe20003f66270 */
[----:B------:R0:W-:Y:S02]  /*24420*/  @P0 STG.E.U16 [R4.64], R14 ;  /* 0x0000000e04000986 */ /* 0x0001e4000c101506 */
[----:B------:R-:W-:Y:S02]  /*24430*/  IMAD.WIDE R12, R12, 0x2, R28 ;  /* 0x000000020c0c7825 */ /* 0x000fe400078e021c */
[----:B------:R1:W-:Y:S02]  /*24440*/  @P5 STG.E.U16 [R8.64], R10 ;  /* 0x0000000a08005986 */ /* 0x0003e4000c101506 */
[----:B------:R-:W-:Y:S01]  /*24450*/  IMAD.WIDE R16, R6, 0x2, R2 ;  /* 0x0000000206107825 */ /* 0x000fe200078e0202 */
[----:B------:R-:W-:Y:S01]  /*24460*/  ISETP.LT.AND P5, PT, R24, c[0x0][0x178], !P3 ;  /* 0x00005e0018007a0c */ /* 0x000fe20005fa1270 */
[----:B------:R1:W-:Y:S01]  /*24470*/  @P4 STG.E.U16 [R12.64], R0 ;  /* 0x000000000c004986 */ /* 0x0003e2000c101506 */
[----:B------:R-:W-:Y:S01]  /*24480*/  ISETP.LT.AND P4, PT, R15, c[0x0][0x178], !P3 ;  /* 0x00005e000f007a0c */ /* 0x000fe20005f81270 */
[----:B0-----:R-:W-:-:S02]  /*24490*/  IMAD.WIDE R4, R6, 0x2, R28 ;  /* 0x0000000206047825 */ /* 0x001fc400078e021c */
[----:B----4-:R0:W-:Y:S01]  /*244a0*/  @P6 STG.E.U16 [R16.64], R25 ;  /* 0x0000001910006986 */ /* 0x0101e2000c101506 */
[----:B-----5:R-:W-:-:S03]  /*244b0*/  ISETP.GE.AND P3, PT, R20, c[0x0][0x17c], PT ;  /* 0x00005f0014007a0c */ /* 0x020fc60003f66270 */
[----:B------:R4:W-:Y:S04]  /*244c0*/  @P1 STG.E.U16 [R4.64], R7 ;  /* 0x0000000704001986 */ /* 0x0009e8000c101506 */
[----:B------:R-:W5:Y:S04]  /*244d0*/  LDL.LU R20, [R1+0xb50] ;  /* 0x000b500001147983 */ /* 0x000f680000300800 */
[----:B------:R-:W5:Y:S01]  /*244e0*/  LDL.LU R26, [R1+0x3c] ;  /* 0x00003c00011a7983 */ /* 0x000f620000300800 */
[----:B--2---:R-:W-:-:S03]  /*244f0*/  ISETP.GE.AND P1, PT, R18, c[0x0][0x17c], PT ;  /* 0x00005f0012007a0c */ /* 0x004fc60003f26270 */
[----:B------:R-:W2:Y:S01]  /*24500*/  LDL.LU R18, [R1+0xb4c] ;  /* 0x000b4c0001127983 */ /* 0x000ea20000300800 */
[----:B------:R-:W-:Y:S02]  /*24510*/  ISETP.GE.AND P2, PT, R22, c[0x0][0x17c], PT ;  /* 0x00005f0016007a0c */ /* 0x000fe40003f46270 */
[----:B------:R-:W-:Y:S02]  /*24520*/  IADD3 R23, R6, c[0x0][0x198], RZ ;  /* 0x0000660006177a10 */ /* 0x000fe40007ffe0ff */
[----:B------:R-:W-:Y:S02]  /*24530*/  ISETP.LT.AND P6, PT, R24, c[0x0][0x178], !P2 ;  /* 0x00005e0018007a0c */ /* 0x000fe400057c1270 */
[----:B---3--:R-:W-:Y:S02]  /*24540*/  ISETP.GE.AND P0, PT, R21, c[0x0][0x17c], PT ;  /* 0x00005f0015007a0c */ /* 0x008fe40003f06270 */
[C---:B------:R-:W-:Y:S01]  /*24550*/  IADD3 R21, R23.reuse, c[0x0][0x198], RZ ;  /* 0x0000660017157a10 */ /* 0x040fe20007ffe0ff */
[----:B-1----:R-:W-:Y:S01]  /*24560*/  IMAD.WIDE R8, R23, 0x2, R2 ;  /* 0x0000000217087825 */ /* 0x002fe200078e0202 */
[----:B------:R-:W-:-:S02]  /*24570*/  PRMT R14, R25, 0x7632, R14 ;  /* 0x00007632190e7816 */ /* 0x000fc4000000000e */
[----:B------:R-:W-:Y:S01]  /*24580*/  PRMT R6, R7, 0x7632, R6 ;  /* 0x0000763207067816 */ /* 0x000fe20000000006 */
[----:B------:R-:W-:Y:S01]  /*24590*/  IMAD.WIDE R12, R23, 0x2, R28 ;  /* 0x00000002170c7825 */ /* 0x000fe200078e021c */
[----:B------:R-:W-:-:S03]  /*245a0*/  ISETP.LT.AND P2, PT, R15, c[0x0][0x178], !P2 ;  /* 0x00005e000f007a0c */ /* 0x000fc60005741270 */
[C---:B0-----:R-:W-:Y:S01]  /*245b0*/  IMAD.WIDE R16, R21.reuse, 0x2, R2 ;  /* 0x0000000215107825 */ /* 0x041fe200078e0202 */
[----:B------:R0:W-:Y:S01]  /*245c0*/  @P5 STG.E.U16 [R8.64], R14 ;  /* 0x0000000e08005986 */ /* 0x0001e2000c101506 */
[----:B------:R-:W-:Y:S02]  /*245d0*/  ISETP.LT.AND P5, PT, R24, c[0x0][0x178], !P0 ;  /* 0x00005e0018007a0c */ /* 0x000fe400047a1270 */
[----:B------:R-:W-:Y:S01]  /*245e0*/  IADD3 R23, R21, c[0x0][0x198], RZ ;  /* 0x0000660015177a10 */ /* 0x000fe20007ffe0ff */
[----:B------:R1:W-:Y:S01]  /*245f0*/  @P4 STG.E.U16 [R12.64], R6 ;  /* 0x000000060c004986 */ /* 0x0003e2000c101506 */
[----:B------:R-:W-:-:S03]  /*24600*/  ISETP.LT.AND P4, PT, R15, c[0x0][0x178], !P0 ;  /* 0x00005e000f007a0c */ /* 0x000fc60004781270 */
[----:B------:R3:W-:Y:S01]  /*24610*/  @P6 STG.E.U16 [R16.64], R27 ;  /* 0x0000001b10006986 */ /* 0x0007e2000c101506 */
[----:B------:R-:W-:Y:S01]  /*24620*/  ISETP.LT.AND P6, PT, R24, c[0x0][0x178], !P3 ;  /* 0x00005e0018007a0c */ /* 0x000fe20005fc1270 */
[----:B----4-:R-:W-:Y:S01]  /*24630*/  IMAD.WIDE R4, R21, 0x2, R28 ;  /* 0x0000000215047825 */ /* 0x010fe200078e021c */
[----:B------:R-:W-:Y:S02]  /*24640*/  IADD3 R25, R23, c[0x0][0x198], RZ ;  /* 0x0000660017197a10 */ /* 0x000fe40007ffe0ff */
[----:B------:R-:W-:Y:S01]  /*24650*/  PRMT R0, R27, 0x7632, R0 ;  /* 0x000076321b007816 */ /* 0x000fe20000000000 */
[----:B0-----:R-:W-:Y:S01]  /*24660*/  IMAD.WIDE R8, R23, 0x2, R28 ;  /* 0x0000000217087825 */ /* 0x001fe200078e021c */
[----:B------:R-:W-:-:S03]  /*24670*/  PRMT R10, R11, 0x7632, R10 ;  /* 0x000076320b0a7816 */ /* 0x000fc6000000000a */
[--C-:B-1----:R-:W-:Y:S01]  /*24680*/  IMAD.WIDE R6, R23, 0x2, R2.reuse ;  /* 0x0000000217067825 */ /* 0x102fe200078e0202 */
[----:B------:R0:W-:Y:S03]  /*24690*/  @P2 STG.E.U16 [R4.64], R11 ;  /* 0x0000000b04002986 */ /* 0x0001e6000c101506 */
[----:B------:R-:W-:Y:S01]  /*246a0*/  IMAD.WIDE R12, R25, 0x2, R2 ;  /* 0x00000002190c7825 */ /* 0x000fe200078e0202 */
[----:B------:R1:W-:Y:S01]  /*246b0*/  @P5 STG.E.U16 [R6.64], R0 ;  /* 0x0000000006005986 */ /* 0x0003e2000c101506 */
[----:B------:R-:W-:-:S03]  /*246c0*/  ISETP.LT.AND P3, PT, R15, c[0x0][0x178], !P3 ;  /* 0x00005e000f007a0c */ /* 0x000fc60005f61270 */
[----:B---3--:R-:W3:Y:S04]  /*246d0*/  LDL.LU R27, [R1+0x2c] ;  /* 0x00002c00011b7983 */ /* 0x008ee80000300800 */
[----:B------:R4:W-:Y:S01]  /*246e0*/  @P4 STG.E.U16 [R8.64], R10 ;  /* 0x0000000a08004986 */ /* 0x0009e2000c101506 */
[----:B-----5:R-:W-:-:S03]  /*246f0*/  ISETP.GE.AND P0, PT, R20, c[0x0][0x17c], PT ;  /* 0x00005f0014007a0c */ /* 0x020fc60003f06270 */
[----:B------:R5:W-:Y:S01]  /*24700*/  @P6 STG.E.U16 [R12.64], R26 ;  /* 0x0000001a0c006986 */ /* 0x000be2000c101506 */
[C---:B------:R-:W-:Y:S02]  /*24710*/  ISETP.LT.AND P6, PT, R24.reuse, c[0x0][0x178], !P1 ;  /* 0x00005e0018007a0c */ /* 0x040fe40004fc1270 */
[----:B------:R-:W-:Y:S02]  /*24720*/  ISETP.LT.AND P5, PT, R24, c[0x0][0x178], !P0 ;  /* 0x00005e0018007a0c */ /* 0x000fe400047a1270 */
[C---:B------:R-:W-:Y:S02]  /*24730*/  ISETP.LT.AND P1, PT, R15.reuse, c[0x0][0x178], !P1 ;  /* 0x00005e000f007a0c */ /* 0x040fe40004f21270 */
[----:B------:R-:W-:Y:S02]  /*24740*/  ISETP.LT.AND P0, PT, R15, c[0x0][0x178], !P0 ;  /* 0x00005e000f007a0c */ /* 0x000fe40004701270 */
[----:B--2---:R-:W-:-:S04]  /*24750*/  ISETP.GE.AND P2, PT, R18, c[0x0][0x17c], PT ;  /* 0x00005f0012007a0c */ /* 0x004fc80003f46270 */
[----:B------:R-:W-:Y:S02]  /*24760*/  ISETP.LT.AND P4, PT, R24, c[0x0][0x178], !P2 ;  /* 0x00005e0018007a0c */ /* 0x000fe40005781270 */
[----:B------:R-:W-:Y:S02]  /*24770*/  ISETP.LT.AND P2, PT, R15, c[0x0][0x178], !P2 ;  /* 0x00005e000f007a0c */ /* 0x000fe40005741270 */
[----:B------:R-:W2:Y:S01]  /*24780*/  LDL.LU R15, [R1+0xb58] ;  /* 0x000b5800010f7983 */ /* 0x000ea20000300800 */
[C---:B------:R-:W-:Y:S01]  /*24790*/  IADD3 R17, R25.reuse, c[0x0][0x198], RZ ;  /* 0x0000660019117a10 */ /* 0x040fe20007ffe0ff */
[----:B0-----:R-:W-:-:S03]  /*247a0*/  IMAD.WIDE R4, R25, 0x2, R28 ;  /* 0x0000000219047825 */ /* 0x001fc600078e021c */
[C---:B------:R-:W-:Y:S01]  /*247b0*/  IADD3 R21, R17.reuse, c[0x0][0x198], RZ ;  /* 0x0000660011157a10 */ /* 0x040fe20007ffe0ff */
[----:B-1----:R-:W-:Y:S01]  /*247c0*/  IMAD.WIDE R6, R17, 0x2, R2 ;  /* 0x0000000211067825 */ /* 0x002fe200078e0202 */
[----:B------:R-:W-:Y:S02]  /*247d0*/  PRMT R0, R26, 0x7632, R0 ;  /* 0x000076321a007816 */ /* 0x000fe40000000000 */
[----:B------:R-:W-:Y:S01]  /*247e0*/  IADD3 R23, R21, c[0x0][0x198], RZ ;  /* 0x0000660015177a10 */ /* 0x000fe20007ffe0ff */
[----:B----4-:R-:W-:Y:S01]  /*247f0*/  IMAD.WIDE R8, R17, 0x2, R28 ;  /* 0x0000000211087825 */ /* 0x010fe200078e021c */
[----:B------:R-:W-:Y:S01]  /*24800*/  PRMT R14, R19, 0x7632, R14 ;  /* 0x00007632130e7816 */ /* 0x000fe2000000000e */
[----:B------:R3:W-:Y:S02]  /*24810*/  @P3 STG.E.U16 [R4.64], R19 ;  /* 0x0000001304003986 */ /* 0x0007e4000c101506 */
[C---:B------:R-:W-:Y:S02]  /*24820*/  IMAD.WIDE R10, R21.reuse, 0x2, R2 ;  /* 0x00000002150a7825 */ /* 0x040fe400078e0202 */
[----:B------:R0:W-:Y:S02]  /*24830*/  @P6 STG.E.U16 [R6.64], R0 ;  /* 0x0000000006006986 */ /* 0x0001e4000c101506 */
[----:B-----5:R-:W-:-:S02]  /*24840*/  IMAD.WIDE R12, R21, 0x2, R28 ;  /* 0x00000002150c7825 */ /* 0x020fc400078e021c */
[----:B------:R0:W-:Y:S02]  /*24850*/  @P1 STG.E.U16 [R8.64], R14 ;  /* 0x0000000e08001986 */ /* 0x0001e4000c101506 */
[----:B------:R-:W-:-:S04]  /*24860*/  IMAD.WIDE R2, R23, 0x2, R2 ;  /* 0x0000000217027825 */ /* 0x000fc800078e0202 */
[----:B------:R-:W-:Y:S01]  /*24870*/  IMAD.WIDE R28, R23, 0x2, R28 ;  /* 0x00000002171c7825 */ /* 0x000fe200078e021c */
[----:B---3--:R-:W-:Y:S01]  /*24880*/  PRMT R5, R27, 0x7632, R5 ;  /* 0x000076321b057816 */ /* 0x008fe20000000005 */
[----:B------:R0:W-:Y:S04]  /*24890*/  @P5 STG.E.U16 [R10.64], R27 ;  /* 0x0000001b0a005986 */ /* 0x0001e8000c101506 */
[----:B--2---:R0:W-:Y:S04]  /*248a0*/  @P0 STG.E.U16 [R12.64], R15 ;  /* 0x0000000f0c000986 */ /* 0x0041e8000c101506 */
[----:B------:R0:W-:Y:S01]  /*248b0*/  @P4 STG.E.U16 [R2.64], R5 ;  /* 0x0000000502004986 */ /* 0x0001e2000c101506 */
[----:B------:R-:W-:Y:S05]  /*248c0*/  @!P2 EXIT ;  /* 0x000000000000a94d */ /* 0x000fea0003800000 */
[----:B0-----:R-:W-:-:S05]  /*248d0*/  PRMT R14, R15, 0x7632, R14 ;  /* 0x000076320f0e7816 */ /* 0x001fca000000000e */
[----:B------:R-:W-:Y:S01]  /*248e0*/  STG.E.U16 [R28.64], R14 ;  /* 0x0000000e1c007986 */ /* 0x000fe2000c101506 */
[----:B------:R-:W-:Y:S05]  /*248f0*/  EXIT ;  /* 0x000000000000794d */ /* 0x000fea0003800000 */
.L_x_4:
[----:B------:R-:W-:-:S00]  /*24900*/  BRA `(.L_x_4) ;  /* 0xfffffff000007947 */ /* 0x000fc0000383ffff */
[----:B------:R-:W-:-:S00]  /*24910*/  NOP ;  /* 0x0000000000007918 */ /* 0x000fc00000000000 */
        /* <DEDUP_REMOVED lines=14> */
.L_x_5:


//--------------------- .nv.shared.matmul_kernel  --------------------------
	.section	.nv.shared.matmul_kernel,"aw",@nobits
	.sectionflags	@""
	.align	16
